//
// Generated by NVIDIA NVVM Compiler
//
// Compiler Build ID: CL-36424714
// Cuda compilation tools, release 13.0, V13.0.88
// Based on NVVM 20.0.0
//

.version 9.0
.target sm_100
.address_size 64

	// .globl	_Z8init_infiiPdS_PiS_id
.func  (.param .b64 func_retval0) __internal_accurate_pow
(
	.param .b64 __internal_accurate_pow_param_0
)
;

.visible .entry _Z8init_infiiPdS_PiS_id(
	.param .u32 _Z8init_infiiPdS_PiS_id_param_0,
	.param .u32 _Z8init_infiiPdS_PiS_id_param_1,
	.param .u64 .ptr .align 1 _Z8init_infiiPdS_PiS_id_param_2,
	.param .u64 .ptr .align 1 _Z8init_infiiPdS_PiS_id_param_3,
	.param .u64 .ptr .align 1 _Z8init_infiiPdS_PiS_id_param_4,
	.param .u64 .ptr .align 1 _Z8init_infiiPdS_PiS_id_param_5,
	.param .u32 _Z8init_infiiPdS_PiS_id_param_6,
	.param .f64 _Z8init_infiiPdS_PiS_id_param_7
)
{
	.reg .pred 	%p<4>;
	.reg .b32 	%r<13>;
	.reg .b64 	%rd<17>;
	.reg .b64 	%fd<4>;

	ld.param.u64 	%rd5, [_Z8init_infiiPdS_PiS_id_param_2];
	ld.param.u64 	%rd6, [_Z8init_infiiPdS_PiS_id_param_3];
	ld.param.u64 	%rd8, [_Z8init_infiiPdS_PiS_id_param_4];
	ld.param.u64 	%rd7, [_Z8init_infiiPdS_PiS_id_param_5];
	ld.param.u32 	%r6, [_Z8init_infiiPdS_PiS_id_param_6];
	ld.param.f64 	%fd1, [_Z8init_infiiPdS_PiS_id_param_7];
	cvta.to.global.u64 	%rd1, %rd8;
	mov.u32 	%r1, %ntid.x;
	mov.u32 	%r7, %ctaid.x;
	mov.u32 	%r8, %tid.x;
	mad.lo.s32 	%r12, %r1, %r7, %r8;
	setp.ge.s32 	%p1, %r12, %r6;
	@%p1 bra 	$L__BB0_6;
	mov.u32 	%r9, %nctaid.x;
	mul.lo.s32 	%r3, %r9, %r1;
	cvta.to.global.u64 	%rd2, %rd6;
	cvta.to.global.u64 	%rd3, %rd5;
	cvta.to.global.u64 	%rd4, %rd7;
$L__BB0_2:
	mul.wide.s32 	%rd9, %r12, 8;
	add.s64 	%rd10, %rd2, %rd9;
	ld.global.f64 	%fd2, [%rd10];
	add.s64 	%rd11, %rd3, %rd9;
	st.global.f64 	[%rd11], %fd2;
	add.s64 	%rd12, %rd4, %rd9;
	ld.global.f64 	%fd3, [%rd12];
	setp.eq.f64 	%p2, %fd3, %fd1;
	@%p2 bra 	$L__BB0_4;
	mul.wide.s32 	%rd15, %r12, 4;
	add.s64 	%rd16, %rd1, %rd15;
	mov.b32 	%r11, 1;
	st.global.u32 	[%rd16], %r11;
	bra.uni 	$L__BB0_5;
$L__BB0_4:
	mul.wide.s32 	%rd13, %r12, 4;
	add.s64 	%rd14, %rd1, %rd13;
	mov.b32 	%r10, 0;
	st.global.u32 	[%rd14], %r10;
$L__BB0_5:
	add.s32 	%r12, %r12, %r3;
	setp.lt.s32 	%p3, %r12, %r6;
	@%p3 bra 	$L__BB0_2;
$L__BB0_6:
	ret;

}
	// .globl	_Z8initialdiiPdPiS0_S0_S_S_S_id
.visible .entry _Z8initialdiiPdPiS0_S0_S_S_S_id(
	.param .u32 _Z8initialdiiPdPiS0_S0_S_S_S_id_param_0,
	.param .u32 _Z8initialdiiPdPiS0_S0_S_S_S_id_param_1,
	.param .u64 .ptr .align 1 _Z8initialdiiPdPiS0_S0_S_S_S_id_param_2,
	.param .u64 .ptr .align 1 _Z8initialdiiPdPiS0_S0_S_S_S_id_param_3,
	.param .u64 .ptr .align 1 _Z8initialdiiPdPiS0_S0_S_S_S_id_param_4,
	.param .u64 .ptr .align 1 _Z8initialdiiPdPiS0_S0_S_S_S_id_param_5,
	.param .u64 .ptr .align 1 _Z8initialdiiPdPiS0_S0_S_S_S_id_param_6,
	.param .u64 .ptr .align 1 _Z8initialdiiPdPiS0_S0_S_S_S_id_param_7,
	.param .u64 .ptr .align 1 _Z8initialdiiPdPiS0_S0_S_S_S_id_param_8,
	.param .u32 _Z8initialdiiPdPiS0_S0_S_S_S_id_param_9,
	.param .f64 _Z8initialdiiPdPiS0_S0_S_S_S_id_param_10
)
{
	.reg .pred 	%p<6>;
	.reg .b32 	%r<30>;
	.reg .b64 	%rd<42>;
	.reg .b64 	%fd<16>;

	ld.param.u32 	%r9, [_Z8initialdiiPdPiS0_S0_S_S_S_id_param_0];
	ld.param.u32 	%r10, [_Z8initialdiiPdPiS0_S0_S_S_S_id_param_1];
	ld.param.u64 	%rd10, [_Z8initialdiiPdPiS0_S0_S_S_S_id_param_2];
	ld.param.u64 	%rd11, [_Z8initialdiiPdPiS0_S0_S_S_S_id_param_3];
	ld.param.u64 	%rd7, [_Z8initialdiiPdPiS0_S0_S_S_S_id_param_4];
	ld.param.u64 	%rd12, [_Z8initialdiiPdPiS0_S0_S_S_S_id_param_5];
	ld.param.u64 	%rd8, [_Z8initialdiiPdPiS0_S0_S_S_S_id_param_6];
	ld.param.u64 	%rd9, [_Z8initialdiiPdPiS0_S0_S_S_S_id_param_7];
	ld.param.u32 	%r11, [_Z8initialdiiPdPiS0_S0_S_S_S_id_param_9];
	cvta.to.global.u64 	%rd1, %rd11;
	cvta.to.global.u64 	%rd2, %rd12;
	cvta.to.global.u64 	%rd3, %rd10;
	mov.u32 	%r1, %ntid.x;
	mov.u32 	%r12, %ctaid.x;
	mov.u32 	%r13, %tid.x;
	mad.lo.s32 	%r28, %r1, %r12, %r13;
	setp.ge.s32 	%p1, %r28, %r11;
	@%p1 bra 	$L__BB1_11;
	mov.u32 	%r14, %nctaid.x;
	mul.lo.s32 	%r3, %r14, %r1;
	cvta.to.global.u64 	%rd4, %rd8;
	cvta.to.global.u64 	%rd5, %rd7;
	cvta.to.global.u64 	%rd6, %rd9;
$L__BB1_2:
	div.s32 	%r5, %r28, %r10;
	setp.ne.s32 	%p2, %r5, 0;
	@%p2 bra 	$L__BB1_4;
	mul.wide.s32 	%rd26, %r28, 8;
	add.s64 	%rd27, %rd3, %rd26;
	ld.global.f64 	%fd14, [%rd27];
	mul.wide.s32 	%rd28, %r28, 4;
	add.s64 	%rd29, %rd1, %rd28;
	mov.b32 	%r22, 1;
	st.global.u32 	[%rd29], %r22;
	bra.uni 	$L__BB1_7;
$L__BB1_4:
	setp.ne.s32 	%p3, %r5, %r9;
	@%p3 bra 	$L__BB1_6;
	sub.s32 	%r20, %r28, %r10;
	mul.wide.s32 	%rd22, %r20, 8;
	add.s64 	%rd23, %rd3, %rd22;
	ld.global.f64 	%fd14, [%rd23];
	mul.wide.s32 	%rd24, %r28, 4;
	add.s64 	%rd25, %rd1, %rd24;
	mov.b32 	%r21, 1;
	st.global.u32 	[%rd25], %r21;
	bra.uni 	$L__BB1_7;
$L__BB1_6:
	mul.wide.s32 	%rd13, %r28, 8;
	add.s64 	%rd14, %rd3, %rd13;
	ld.global.f64 	%fd8, [%rd14];
	sub.s32 	%r15, %r28, %r10;
	mul.wide.s32 	%rd15, %r15, 8;
	add.s64 	%rd16, %rd3, %rd15;
	ld.global.f64 	%fd9, [%rd16];
	add.f64 	%fd10, %fd8, %fd9;
	mul.f64 	%fd14, %fd10, 0d3FE0000000000000;
	mul.wide.s32 	%rd17, %r28, 4;
	add.s64 	%rd18, %rd2, %rd17;
	ld.global.u32 	%r16, [%rd18];
	mul.wide.s32 	%rd19, %r15, 4;
	add.s64 	%rd20, %rd2, %rd19;
	ld.global.u32 	%r17, [%rd20];
	sub.s32 	%r18, %r16, %r17;
	abs.s32 	%r19, %r18;
	add.s64 	%rd21, %rd1, %rd17;
	st.global.u32 	[%rd21], %r19;
$L__BB1_7:
	mul.wide.s32 	%rd30, %r28, 8;
	add.s64 	%rd31, %rd4, %rd30;
	st.global.f64 	[%rd31], %fd14;
	rem.s32 	%r23, %r28, %r10;
	setp.ne.s32 	%p4, %r23, 0;
	@%p4 bra 	$L__BB1_9;
	add.s64 	%rd37, %rd3, %rd30;
	ld.global.f64 	%fd15, [%rd37];
	mov.b32 	%r29, 1;
	bra.uni 	$L__BB1_10;
$L__BB1_9:
	add.s64 	%rd33, %rd3, %rd30;
	ld.global.f64 	%fd11, [%rd33];
	ld.global.f64 	%fd12, [%rd33+-8];
	add.f64 	%fd13, %fd11, %fd12;
	mul.f64 	%fd15, %fd13, 0d3FE0000000000000;
	mul.wide.s32 	%rd34, %r28, 4;
	add.s64 	%rd35, %rd2, %rd34;
	ld.global.u32 	%r24, [%rd35];
	ld.global.u32 	%r25, [%rd35+-4];
	sub.s32 	%r26, %r24, %r25;
	abs.s32 	%r29, %r26;
$L__BB1_10:
	mul.wide.s32 	%rd38, %r28, 4;
	add.s64 	%rd39, %rd5, %rd38;
	st.global.u32 	[%rd39], %r29;
	add.s64 	%rd41, %rd6, %rd30;
	st.global.f64 	[%rd41], %fd15;
	add.s32 	%r28, %r28, %r3;
	setp.lt.s32 	%p5, %r28, %r11;
	@%p5 bra 	$L__BB1_2;
$L__BB1_11:
	ret;

}
	// .globl	_Z4fluxPdddPiS_S0_S0_S_S_S_S_S_S_S_S_S_S_S_S_iiiddd
.visible .entry _Z4fluxPdddPiS_S0_S0_S_S_S_S_S_S_S_S_S_S_S_S_iiiddd(
	.param .u64 .ptr .align 1 _Z4fluxPdddPiS_S0_S0_S_S_S_S_S_S_S_S_S_S_S_S_iiiddd_param_0,
	.param .f64 _Z4fluxPdddPiS_S0_S0_S_S_S_S_S_S_S_S_S_S_S_S_iiiddd_param_1,
	.param .f64 _Z4fluxPdddPiS_S0_S0_S_S_S_S_S_S_S_S_S_S_S_S_iiiddd_param_2,
	.param .u64 .ptr .align 1 _Z4fluxPdddPiS_S0_S0_S_S_S_S_S_S_S_S_S_S_S_S_iiiddd_param_3,
	.param .u64 .ptr .align 1 _Z4fluxPdddPiS_S0_S0_S_S_S_S_S_S_S_S_S_S_S_S_iiiddd_param_4,
	.param .u64 .ptr .align 1 _Z4fluxPdddPiS_S0_S0_S_S_S_S_S_S_S_S_S_S_S_S_iiiddd_param_5,
	.param .u64 .ptr .align 1 _Z4fluxPdddPiS_S0_S0_S_S_S_S_S_S_S_S_S_S_S_S_iiiddd_param_6,
	.param .u64 .ptr .align 1 _Z4fluxPdddPiS_S0_S0_S_S_S_S_S_S_S_S_S_S_S_S_iiiddd_param_7,
	.param .u64 .ptr .align 1 _Z4fluxPdddPiS_S0_S0_S_S_S_S_S_S_S_S_S_S_S_S_iiiddd_param_8,
	.param .u64 .ptr .align 1 _Z4fluxPdddPiS_S0_S0_S_S_S_S_S_S_S_S_S_S_S_S_iiiddd_param_9,
	.param .u64 .ptr .align 1 _Z4fluxPdddPiS_S0_S0_S_S_S_S_S_S_S_S_S_S_S_S_iiiddd_param_10,
	.param .u64 .ptr .align 1 _Z4fluxPdddPiS_S0_S0_S_S_S_S_S_S_S_S_S_S_S_S_iiiddd_param_11,
	.param .u64 .ptr .align 1 _Z4fluxPdddPiS_S0_S0_S_S_S_S_S_S_S_S_S_S_S_S_iiiddd_param_12,
	.param .u64 .ptr .align 1 _Z4fluxPdddPiS_S0_S0_S_S_S_S_S_S_S_S_S_S_S_S_iiiddd_param_13,
	.param .u64 .ptr .align 1 _Z4fluxPdddPiS_S0_S0_S_S_S_S_S_S_S_S_S_S_S_S_iiiddd_param_14,
	.param .u64 .ptr .align 1 _Z4fluxPdddPiS_S0_S0_S_S_S_S_S_S_S_S_S_S_S_S_iiiddd_param_15,
	.param .u64 .ptr .align 1 _Z4fluxPdddPiS_S0_S0_S_S_S_S_S_S_S_S_S_S_S_S_iiiddd_param_16,
	.param .u64 .ptr .align 1 _Z4fluxPdddPiS_S0_S0_S_S_S_S_S_S_S_S_S_S_S_S_iiiddd_param_17,
	.param .u64 .ptr .align 1 _Z4fluxPdddPiS_S0_S0_S_S_S_S_S_S_S_S_S_S_S_S_iiiddd_param_18,
	.param .u32 _Z4fluxPdddPiS_S0_S0_S_S_S_S_S_S_S_S_S_S_S_S_iiiddd_param_19,
	.param .u32 _Z4fluxPdddPiS_S0_S0_S_S_S_S_S_S_S_S_S_S_S_S_iiiddd_param_20,
	.param .u32 _Z4fluxPdddPiS_S0_S0_S_S_S_S_S_S_S_S_S_S_S_S_iiiddd_param_21,
	.param .f64 _Z4fluxPdddPiS_S0_S0_S_S_S_S_S_S_S_S_S_S_S_S_iiiddd_param_22,
	.param .f64 _Z4fluxPdddPiS_S0_S0_S_S_S_S_S_S_S_S_S_S_S_S_iiiddd_param_23,
	.param .f64 _Z4fluxPdddPiS_S0_S0_S_S_S_S_S_S_S_S_S_S_S_S_iiiddd_param_24
)
{
	.reg .pred 	%p<59>;
	.reg .b32 	%r<52>;
	.reg .b64 	%rd<151>;
	.reg .b64 	%fd<263>;

	ld.param.u64 	%rd29, [_Z4fluxPdddPiS_S0_S0_S_S_S_S_S_S_S_S_S_S_S_S_iiiddd_param_0];
	ld.param.f64 	%fd52, [_Z4fluxPdddPiS_S0_S0_S_S_S_S_S_S_S_S_S_S_S_S_iiiddd_param_1];
	ld.param.f64 	%fd53, [_Z4fluxPdddPiS_S0_S0_S_S_S_S_S_S_S_S_S_S_S_S_iiiddd_param_2];
	ld.param.u64 	%rd30, [_Z4fluxPdddPiS_S0_S0_S_S_S_S_S_S_S_S_S_S_S_S_iiiddd_param_3];
	ld.param.u64 	%rd31, [_Z4fluxPdddPiS_S0_S0_S_S_S_S_S_S_S_S_S_S_S_S_iiiddd_param_4];
	ld.param.u64 	%rd23, [_Z4fluxPdddPiS_S0_S0_S_S_S_S_S_S_S_S_S_S_S_S_iiiddd_param_6];
	ld.param.u64 	%rd32, [_Z4fluxPdddPiS_S0_S0_S_S_S_S_S_S_S_S_S_S_S_S_iiiddd_param_7];
	ld.param.u64 	%rd33, [_Z4fluxPdddPiS_S0_S0_S_S_S_S_S_S_S_S_S_S_S_S_iiiddd_param_8];
	ld.param.u64 	%rd24, [_Z4fluxPdddPiS_S0_S0_S_S_S_S_S_S_S_S_S_S_S_S_iiiddd_param_9];
	ld.param.u64 	%rd34, [_Z4fluxPdddPiS_S0_S0_S_S_S_S_S_S_S_S_S_S_S_S_iiiddd_param_10];
	ld.param.u64 	%rd25, [_Z4fluxPdddPiS_S0_S0_S_S_S_S_S_S_S_S_S_S_S_S_iiiddd_param_11];
	ld.param.u64 	%rd35, [_Z4fluxPdddPiS_S0_S0_S_S_S_S_S_S_S_S_S_S_S_S_iiiddd_param_12];
	ld.param.u64 	%rd26, [_Z4fluxPdddPiS_S0_S0_S_S_S_S_S_S_S_S_S_S_S_S_iiiddd_param_13];
	ld.param.u64 	%rd36, [_Z4fluxPdddPiS_S0_S0_S_S_S_S_S_S_S_S_S_S_S_S_iiiddd_param_14];
	ld.param.u64 	%rd27, [_Z4fluxPdddPiS_S0_S0_S_S_S_S_S_S_S_S_S_S_S_S_iiiddd_param_15];
	ld.param.u64 	%rd37, [_Z4fluxPdddPiS_S0_S0_S_S_S_S_S_S_S_S_S_S_S_S_iiiddd_param_16];
	ld.param.u64 	%rd28, [_Z4fluxPdddPiS_S0_S0_S_S_S_S_S_S_S_S_S_S_S_S_iiiddd_param_17];
	ld.param.u32 	%r14, [_Z4fluxPdddPiS_S0_S0_S_S_S_S_S_S_S_S_S_S_S_S_iiiddd_param_19];
	ld.param.u32 	%r15, [_Z4fluxPdddPiS_S0_S0_S_S_S_S_S_S_S_S_S_S_S_S_iiiddd_param_20];
	ld.param.u32 	%r16, [_Z4fluxPdddPiS_S0_S0_S_S_S_S_S_S_S_S_S_S_S_S_iiiddd_param_21];
	ld.param.f64 	%fd54, [_Z4fluxPdddPiS_S0_S0_S_S_S_S_S_S_S_S_S_S_S_S_iiiddd_param_22];
	ld.param.f64 	%fd55, [_Z4fluxPdddPiS_S0_S0_S_S_S_S_S_S_S_S_S_S_S_S_iiiddd_param_23];
	ld.param.f64 	%fd56, [_Z4fluxPdddPiS_S0_S0_S_S_S_S_S_S_S_S_S_S_S_S_iiiddd_param_24];
	cvta.to.global.u64 	%rd1, %rd37;
	cvta.to.global.u64 	%rd2, %rd36;
	cvta.to.global.u64 	%rd3, %rd35;
	cvta.to.global.u64 	%rd4, %rd34;
	cvta.to.global.u64 	%rd5, %rd32;
	cvta.to.global.u64 	%rd6, %rd29;
	cvta.to.global.u64 	%rd7, %rd31;
	cvta.to.global.u64 	%rd8, %rd30;
	cvta.to.global.u64 	%rd9, %rd33;
	mov.u32 	%r1, %ntid.x;
	mov.u32 	%r17, %ctaid.x;
	mov.u32 	%r18, %tid.x;
	mad.lo.s32 	%r51, %r1, %r17, %r18;
	setp.ge.s32 	%p2, %r51, %r14;
	@%p2 bra 	$L__BB2_72;
	cvta.to.global.u64 	%rd10, %rd25;
	div.rn.f64 	%fd1, %fd56, %fd54;
	div.rn.f64 	%fd2, %fd56, %fd55;
	mov.f64 	%fd57, 0d3FF55554FBDAD752;
	{
	.reg .b32 %temp; 
	mov.b64 	{%temp, %r3}, %fd57;
	}
	and.b32  	%r4, %r3, 2146435072;
	setp.eq.s32 	%p3, %r4, 1126170624;
	setp.lt.s32 	%p4, %r3, 0;
	selp.b32 	%r5, 0, 2146435072, %p4;
	and.b32  	%r19, %r3, 2147483647;
	setp.ne.s32 	%p5, %r19, 1071644672;
	and.pred  	%p1, %p3, %p5;
	mul.f64 	%fd58, %fd52, %fd53;
	mul.f64 	%fd3, %fd53, %fd58;
	add.f64 	%fd4, %fd52, %fd52;
	mov.u32 	%r20, %nctaid.x;
	mul.lo.s32 	%r6, %r20, %r1;
	cvta.to.global.u64 	%rd11, %rd24;
	cvta.to.global.u64 	%rd12, %rd26;
	cvta.to.global.u64 	%rd13, %rd23;
	cvta.to.global.u64 	%rd14, %rd27;
	cvta.to.global.u64 	%rd15, %rd28;
$L__BB2_2:
	div.s32 	%r9, %r51, %r15;
	mul.lo.s32 	%r21, %r9, %r15;
	sub.s32 	%r8, %r51, %r21;
	setp.lt.s32 	%p6, %r9, 1;
	setp.ge.s32 	%p7, %r9, %r16;
	mul.wide.s32 	%rd38, %r51, 8;
	add.s64 	%rd16, %rd3, %rd38;
	or.pred  	%p8, %p6, %p7;
	@%p8 bra 	$L__BB2_35;
	mul.wide.s32 	%rd42, %r51, 4;
	add.s64 	%rd43, %rd8, %rd42;
	ld.global.u32 	%r22, [%rd43];
	setp.eq.s32 	%p9, %r22, 0;
	@%p9 bra 	$L__BB2_34;
	sub.s32 	%r10, %r51, %r15;
	mul.wide.s32 	%rd44, %r10, 4;
	add.s64 	%rd45, %rd8, %rd44;
	ld.global.u32 	%r23, [%rd45];
	setp.eq.s32 	%p10, %r23, 0;
	@%p10 bra 	$L__BB2_33;
	mul.wide.s32 	%rd46, %r10, 8;
	add.s64 	%rd17, %rd7, %rd46;
	ld.global.f64 	%fd5, [%rd17];
	ld.global.f64 	%fd6, [%rd6];
	setp.gt.f64 	%p11, %fd5, %fd6;
	@%p11 bra 	$L__BB2_7;
	mul.wide.s32 	%rd47, %r15, 8;
	add.s64 	%rd48, %rd17, %rd47;
	ld.global.f64 	%fd59, [%rd48];
	setp.leu.f64 	%p12, %fd59, %fd6;
	@%p12 bra 	$L__BB2_32;
$L__BB2_7:
	ld.param.u64 	%rd150, [_Z4fluxPdddPiS_S0_S0_S_S_S_S_S_S_S_S_S_S_S_S_iiiddd_param_5];
	cvta.to.global.u64 	%rd52, %rd150;
	mul.wide.s32 	%rd53, %r51, 4;
	add.s64 	%rd54, %rd52, %rd53;
	ld.global.u32 	%r24, [%rd54];
	setp.eq.s32 	%p13, %r24, 1;
	@%p13 bra 	$L__BB2_31;
	mul.wide.s32 	%rd55, %r15, 8;
	add.s64 	%rd56, %rd17, %rd55;
	ld.global.f64 	%fd7, [%rd56];
	mul.wide.s32 	%rd57, %r51, 8;
	add.s64 	%rd58, %rd5, %rd57;
	ld.global.f64 	%fd8, [%rd58];
	add.f64 	%fd9, %fd7, %fd8;
	mul.wide.s32 	%rd59, %r10, 8;
	add.s64 	%rd60, %rd5, %rd59;
	ld.global.f64 	%fd10, [%rd60];
	add.f64 	%fd11, %fd5, %fd10;
	sub.f64 	%fd12, %fd7, %fd6;
	sub.f64 	%fd13, %fd5, %fd6;
	setp.geu.f64 	%p14, %fd9, %fd10;
	@%p14 bra 	$L__BB2_12;
	setp.leu.f64 	%p30, %fd5, %fd6;
	@%p30 bra 	$L__BB2_11;
	mul.f64 	%fd153, %fd5, 0d3FE16872B020C49C;
	mul.f64 	%fd154, %fd52, %fd5;
	sqrt.rn.f64 	%fd155, %fd154;
	mul.f64 	%fd156, %fd153, %fd155;
	add.s64 	%rd90, %rd9, %rd57;
	st.global.f64 	[%rd90], %fd156;
	bra.uni 	$L__BB2_36;
$L__BB2_11:
	add.s64 	%rd87, %rd9, %rd57;
	mov.b64 	%rd88, 0;
	st.global.u64 	[%rd87], %rd88;
	bra.uni 	$L__BB2_36;
$L__BB2_12:
	setp.geu.f64 	%p15, %fd11, %fd8;
	@%p15 bra 	$L__BB2_16;
	setp.leu.f64 	%p29, %fd7, %fd6;
	@%p29 bra 	$L__BB2_15;
	mul.f64 	%fd149, %fd7, 0dBFE16872B020C49C;
	mul.f64 	%fd150, %fd52, %fd7;
	sqrt.rn.f64 	%fd151, %fd150;
	mul.f64 	%fd152, %fd149, %fd151;
	mul.wide.s32 	%rd84, %r51, 8;
	add.s64 	%rd85, %rd9, %rd84;
	st.global.f64 	[%rd85], %fd152;
	bra.uni 	$L__BB2_36;
$L__BB2_15:
	mul.wide.s32 	%rd81, %r51, 8;
	add.s64 	%rd82, %rd9, %rd81;
	mov.b64 	%rd83, 0;
	st.global.u64 	[%rd82], %rd83;
	bra.uni 	$L__BB2_36;
$L__BB2_16:
	mul.f64 	%fd60, %fd12, %fd13;
	setp.geu.f64 	%p16, %fd60, 0d0000000000000000;
	@%p16 bra 	$L__BB2_20;
	max.f64 	%fd137, %fd7, %fd5;
	setp.leu.f64 	%p28, %fd137, 0d0000000000000000;
	@%p28 bra 	$L__BB2_19;
	sub.f64 	%fd138, %fd12, %fd13;
	abs.f64 	%fd139, %fd138;
	max.f64 	%fd140, %fd9, %fd11;
	max.f64 	%fd141, %fd8, %fd10;
	sub.f64 	%fd142, %fd140, %fd141;
	div.rn.f64 	%fd143, %fd138, %fd139;
	mul.f64 	%fd144, %fd143, 0dBFD6666666666666;
	mul.f64 	%fd145, %fd144, %fd142;
	mul.f64 	%fd146, %fd4, %fd142;
	sqrt.rn.f64 	%fd147, %fd146;
	mul.f64 	%fd148, %fd145, %fd147;
	mul.wide.s32 	%rd79, %r51, 8;
	add.s64 	%rd80, %rd9, %rd79;
	st.global.f64 	[%rd80], %fd148;
	bra.uni 	$L__BB2_36;
$L__BB2_19:
	mul.wide.s32 	%rd76, %r51, 8;
	add.s64 	%rd77, %rd9, %rd76;
	mov.b64 	%rd78, 0;
	st.global.u64 	[%rd77], %rd78;
	bra.uni 	$L__BB2_36;
$L__BB2_20:
	mul.wide.s32 	%rd61, %r51, 8;
	add.s64 	%rd62, %rd11, %rd61;
	ld.global.f64 	%fd14, [%rd62];
	mul.f64 	%fd62, %fd52, %fd14;
	mul.f64 	%fd63, %fd1, %fd62;
	sub.f64 	%fd64, %fd9, %fd5;
	sub.f64 	%fd65, %fd64, %fd10;
	mul.f64 	%fd15, %fd63, %fd65;
	add.s32 	%r25, %r51, %r15;
	mul.wide.s32 	%rd63, %r25, 8;
	add.s64 	%rd64, %rd4, %rd63;
	ld.global.f64 	%fd66, [%rd64];
	add.s64 	%rd65, %rd4, %rd61;
	ld.global.f64 	%fd16, [%rd65];
	add.f64 	%fd67, %fd66, %fd16;
	mul.f64 	%fd68, %fd67, 0d3FE0000000000000;
	mul.wide.s32 	%rd66, %r10, 8;
	add.s64 	%rd67, %rd4, %rd66;
	ld.global.f64 	%fd69, [%rd67];
	add.f64 	%fd70, %fd16, %fd69;
	mul.f64 	%fd71, %fd70, 0d3FE0000000000000;
	add.s64 	%rd68, %rd10, %rd63;
	ld.global.f64 	%fd72, [%rd68];
	add.s64 	%rd18, %rd10, %rd61;
	ld.global.f64 	%fd17, [%rd18];
	add.f64 	%fd73, %fd72, %fd17;
	mul.f64 	%fd74, %fd68, %fd73;
	abs.f64 	%fd75, %fd68;
	sub.f64 	%fd76, %fd17, %fd72;
	mul.f64 	%fd77, %fd75, %fd76;
	mul.f64 	%fd78, %fd77, 0d3FE0000000000000;
	fma.rn.f64 	%fd79, %fd74, 0d3FE0000000000000, %fd78;
	add.s64 	%rd69, %rd10, %rd66;
	ld.global.f64 	%fd80, [%rd69];
	add.f64 	%fd81, %fd17, %fd80;
	mul.f64 	%fd82, %fd71, %fd81;
	abs.f64 	%fd83, %fd71;
	sub.f64 	%fd84, %fd80, %fd17;
	mul.f64 	%fd85, %fd83, %fd84;
	mul.f64 	%fd86, %fd85, 0d3FE0000000000000;
	fma.rn.f64 	%fd87, %fd82, 0d3FE0000000000000, %fd86;
	sub.f64 	%fd18, %fd79, %fd87;
	setp.eq.s32 	%p17, %r8, 0;
	mov.f64 	%fd256, 0d0000000000000000;
	@%p17 bra 	$L__BB2_22;
	ld.global.f64 	%fd88, [%rd16+8];
	mul.wide.s32 	%rd70, %r10, 8;
	add.s64 	%rd71, %rd3, %rd70;
	ld.global.f64 	%fd89, [%rd71+8];
	add.f64 	%fd90, %fd88, %fd89;
	mul.f64 	%fd91, %fd90, 0d3FE0000000000000;
	ld.global.f64 	%fd92, [%rd16];
	ld.global.f64 	%fd93, [%rd71];
	add.f64 	%fd94, %fd92, %fd93;
	mul.f64 	%fd95, %fd94, 0d3FE0000000000000;
	ld.global.f64 	%fd96, [%rd18+8];
	add.f64 	%fd97, %fd96, %fd17;
	mul.f64 	%fd98, %fd91, %fd97;
	abs.f64 	%fd99, %fd91;
	sub.f64 	%fd100, %fd17, %fd96;
	mul.f64 	%fd101, %fd99, %fd100;
	mul.f64 	%fd102, %fd101, 0d3FE0000000000000;
	fma.rn.f64 	%fd103, %fd98, 0d3FE0000000000000, %fd102;
	ld.global.f64 	%fd104, [%rd18+-8];
	add.f64 	%fd105, %fd104, %fd17;
	mul.f64 	%fd106, %fd95, %fd105;
	abs.f64 	%fd107, %fd95;
	sub.f64 	%fd108, %fd104, %fd17;
	mul.f64 	%fd109, %fd107, %fd108;
	mul.f64 	%fd110, %fd109, 0d3FE0000000000000;
	fma.rn.f64 	%fd111, %fd106, 0d3FE0000000000000, %fd110;
	sub.f64 	%fd112, %fd103, %fd111;
	mul.f64 	%fd256, %fd2, %fd112;
$L__BB2_22:
	mul.wide.s32 	%rd72, %r51, 8;
	add.s64 	%rd73, %rd12, %rd72;
	ld.global.f64 	%fd113, [%rd73];
	mul.f64 	%fd114, %fd113, %fd113;
	fma.rn.f64 	%fd21, %fd16, %fd16, %fd114;
	{
	.reg .b32 %temp; 
	mov.b64 	{%temp, %r11}, %fd14;
	}
	setp.neu.f64 	%p18, %fd14, 0d0000000000000000;
	@%p18 bra 	$L__BB2_24;
	setp.lt.s32 	%p20, %r3, 0;
	setp.eq.s32 	%p21, %r4, 1126170624;
	selp.b32 	%r26, %r11, 0, %p21;
	or.b32  	%r27, %r26, 2146435072;
	selp.b32 	%r28, %r27, %r26, %p20;
	mov.b32 	%r29, 0;
	mov.b64 	%fd258, {%r29, %r28};
	bra.uni 	$L__BB2_25;
$L__BB2_24:
	abs.f64 	%fd115, %fd14;
	{ // callseq 0, 0
	.param .b64 param0;
	st.param.f64 	[param0], %fd115;
	.param .b64 retval0;
	call.uni (retval0), 
	__internal_accurate_pow, 
	(
	param0
	);
	ld.param.f64 	%fd116, [retval0];
	} // callseq 0
	setp.lt.s32 	%p19, %r11, 0;
	selp.f64 	%fd258, 0dFFF8000000000000, %fd116, %p19;
$L__BB2_25:
	add.f64 	%fd118, %fd14, 0d3FF55554FBDAD752;
	{
	.reg .b32 %temp; 
	mov.b64 	{%temp, %r30}, %fd118;
	}
	and.b32  	%r31, %r30, 2146435072;
	setp.ne.s32 	%p22, %r31, 2146435072;
	@%p22 bra 	$L__BB2_30;
	setp.num.f64 	%p23, %fd14, %fd14;
	@%p23 bra 	$L__BB2_28;
	mov.f64 	%fd120, 0d3FF55554FBDAD752;
	add.rn.f64 	%fd258, %fd14, %fd120;
	bra.uni 	$L__BB2_30;
$L__BB2_28:
	abs.f64 	%fd119, %fd14;
	setp.neu.f64 	%p24, %fd119, 0d7FF0000000000000;
	@%p24 bra 	$L__BB2_30;
	setp.lt.s32 	%p25, %r11, 0;
	or.b32  	%r32, %r5, -2147483648;
	selp.b32 	%r33, %r32, %r5, %p1;
	selp.b32 	%r34, %r33, %r5, %p25;
	mov.b32 	%r35, 0;
	mov.b64 	%fd258, {%r35, %r34};
$L__BB2_30:
	setp.eq.f64 	%p26, %fd14, 0d3FF0000000000000;
	selp.f64 	%fd121, 0d3FF0000000000000, %fd258, %p26;
	sqrt.rn.f64 	%fd122, %fd21;
	mul.f64 	%fd123, %fd3, %fd122;
	div.rn.f64 	%fd124, %fd123, %fd121;
	setp.le.f64 	%p27, %fd14, %fd6;
	selp.f64 	%fd125, 0d0000000000000000, %fd124, %p27;
	mul.f64 	%fd126, %fd56, %fd125;
	mul.f64 	%fd127, %fd126, 0d3FE0000000000000;
	mov.f64 	%fd128, 0d3FF0000000000000;
	sub.f64 	%fd129, %fd128, %fd127;
	neg.f64 	%fd130, %fd18;
	mul.f64 	%fd131, %fd1, %fd130;
	sub.f64 	%fd132, %fd131, %fd256;
	sub.f64 	%fd133, %fd132, %fd15;
	fma.rn.f64 	%fd134, %fd17, %fd129, %fd133;
	add.f64 	%fd135, %fd127, 0d3FF0000000000000;
	div.rn.f64 	%fd136, %fd134, %fd135;
	mul.wide.s32 	%rd74, %r51, 8;
	add.s64 	%rd75, %rd9, %rd74;
	st.global.f64 	[%rd75], %fd136;
	bra.uni 	$L__BB2_36;
$L__BB2_31:
	mul.wide.s32 	%rd91, %r51, 8;
	add.s64 	%rd92, %rd9, %rd91;
	mov.b64 	%rd93, 0;
	st.global.u64 	[%rd92], %rd93;
	bra.uni 	$L__BB2_36;
$L__BB2_32:
	mul.wide.s32 	%rd49, %r51, 8;
	add.s64 	%rd50, %rd9, %rd49;
	mov.b64 	%rd51, 0;
	st.global.u64 	[%rd50], %rd51;
	bra.uni 	$L__BB2_36;
$L__BB2_33:
	add.s64 	%rd95, %rd9, %rd38;
	mov.b64 	%rd96, 0;
	st.global.u64 	[%rd95], %rd96;
	bra.uni 	$L__BB2_36;
$L__BB2_34:
	add.s64 	%rd98, %rd9, %rd38;
	mov.b64 	%rd99, 0;
	st.global.u64 	[%rd98], %rd99;
	bra.uni 	$L__BB2_36;
$L__BB2_35:
	add.s64 	%rd40, %rd9, %rd38;
	mov.b64 	%rd41, 0;
	st.global.u64 	[%rd40], %rd41;
$L__BB2_36:
	setp.lt.s32 	%p31, %r15, 0;
	setp.lt.s32 	%p32, %r8, 1;
	or.pred  	%p33, %p31, %p32;
	@%p33 bra 	$L__BB2_70;
	mul.wide.s32 	%rd103, %r51, 4;
	add.s64 	%rd19, %rd8, %rd103;
	ld.global.u32 	%r36, [%rd19];
	setp.eq.s32 	%p34, %r36, 0;
	@%p34 bra 	$L__BB2_69;
	ld.global.u32 	%r37, [%rd19+-4];
	setp.eq.s32 	%p35, %r37, 0;
	@%p35 bra 	$L__BB2_68;
	mul.wide.s32 	%rd104, %r51, 8;
	add.s64 	%rd20, %rd7, %rd104;
	ld.global.f64 	%fd28, [%rd20+-8];
	ld.global.f64 	%fd29, [%rd6];
	setp.gt.f64 	%p36, %fd28, %fd29;
	@%p36 bra 	$L__BB2_41;
	ld.global.f64 	%fd157, [%rd20];
	setp.leu.f64 	%p37, %fd157, %fd29;
	@%p37 bra 	$L__BB2_67;
$L__BB2_41:
	mul.wide.s32 	%rd108, %r51, 4;
	add.s64 	%rd109, %rd13, %rd108;
	ld.global.u32 	%r38, [%rd109];
	setp.eq.s32 	%p38, %r38, 1;
	@%p38 bra 	$L__BB2_66;
	ld.global.f64 	%fd30, [%rd20];
	mul.wide.s32 	%rd110, %r51, 8;
	add.s64 	%rd111, %rd5, %rd110;
	ld.global.f64 	%fd31, [%rd111];
	add.f64 	%fd32, %fd30, %fd31;
	ld.global.f64 	%fd33, [%rd111+-8];
	add.f64 	%fd34, %fd28, %fd33;
	sub.f64 	%fd35, %fd30, %fd29;
	sub.f64 	%fd36, %fd28, %fd29;
	setp.geu.f64 	%p39, %fd32, %fd33;
	@%p39 bra 	$L__BB2_46;
	setp.leu.f64 	%p57, %fd28, %fd29;
	@%p57 bra 	$L__BB2_45;
	mul.f64 	%fd252, %fd28, 0d3FE16872B020C49C;
	mul.f64 	%fd253, %fd52, %fd28;
	sqrt.rn.f64 	%fd254, %fd253;
	mul.f64 	%fd255, %fd252, %fd254;
	add.s64 	%rd140, %rd2, %rd110;
	st.global.f64 	[%rd140], %fd255;
	bra.uni 	$L__BB2_71;
$L__BB2_45:
	add.s64 	%rd137, %rd2, %rd110;
	mov.b64 	%rd138, 0;
	st.global.u64 	[%rd137], %rd138;
	bra.uni 	$L__BB2_71;
$L__BB2_46:
	setp.geu.f64 	%p40, %fd34, %fd31;
	@%p40 bra 	$L__BB2_50;
	setp.leu.f64 	%p56, %fd30, %fd29;
	@%p56 bra 	$L__BB2_49;
	mul.f64 	%fd248, %fd30, 0dBFE16872B020C49C;
	mul.f64 	%fd249, %fd52, %fd30;
	sqrt.rn.f64 	%fd250, %fd249;
	mul.f64 	%fd251, %fd248, %fd250;
	mul.wide.s32 	%rd134, %r51, 8;
	add.s64 	%rd135, %rd2, %rd134;
	st.global.f64 	[%rd135], %fd251;
	bra.uni 	$L__BB2_71;
$L__BB2_49:
	mul.wide.s32 	%rd131, %r51, 8;
	add.s64 	%rd132, %rd2, %rd131;
	mov.b64 	%rd133, 0;
	st.global.u64 	[%rd132], %rd133;
	bra.uni 	$L__BB2_71;
$L__BB2_50:
	mul.f64 	%fd158, %fd35, %fd36;
	setp.geu.f64 	%p41, %fd158, 0d0000000000000000;
	@%p41 bra 	$L__BB2_54;
	max.f64 	%fd236, %fd30, %fd28;
	setp.leu.f64 	%p55, %fd236, 0d0000000000000000;
	@%p55 bra 	$L__BB2_53;
	sub.f64 	%fd237, %fd35, %fd36;
	abs.f64 	%fd238, %fd237;
	max.f64 	%fd239, %fd32, %fd34;
	max.f64 	%fd240, %fd31, %fd33;
	sub.f64 	%fd241, %fd239, %fd240;
	div.rn.f64 	%fd242, %fd237, %fd238;
	mul.f64 	%fd243, %fd242, 0dBFD6666666666666;
	mul.f64 	%fd244, %fd243, %fd241;
	mul.f64 	%fd245, %fd4, %fd241;
	sqrt.rn.f64 	%fd246, %fd245;
	mul.f64 	%fd247, %fd244, %fd246;
	mul.wide.s32 	%rd129, %r51, 8;
	add.s64 	%rd130, %rd2, %rd129;
	st.global.f64 	[%rd130], %fd247;
	bra.uni 	$L__BB2_71;
$L__BB2_53:
	mul.wide.s32 	%rd126, %r51, 8;
	add.s64 	%rd127, %rd2, %rd126;
	mov.b64 	%rd128, 0;
	st.global.u64 	[%rd127], %rd128;
	bra.uni 	$L__BB2_71;
$L__BB2_54:
	mul.wide.s32 	%rd112, %r51, 8;
	add.s64 	%rd113, %rd14, %rd112;
	ld.global.f64 	%fd37, [%rd113];
	mul.f64 	%fd159, %fd52, %fd37;
	mul.f64 	%fd160, %fd2, %fd159;
	sub.f64 	%fd161, %fd32, %fd28;
	sub.f64 	%fd162, %fd161, %fd33;
	mul.f64 	%fd38, %fd160, %fd162;
	setp.ne.s32 	%p42, %r9, 0;
	setp.ne.s32 	%p43, %r9, %r16;
	add.s64 	%rd21, %rd1, %rd112;
	and.pred  	%p44, %p42, %p43;
	@%p44 bra 	$L__BB2_56;
	ld.global.f64 	%fd259, [%rd21];
	mov.f64 	%fd260, 0d0000000000000000;
	bra.uni 	$L__BB2_57;
$L__BB2_56:
	add.s32 	%r39, %r51, %r15;
	mul.wide.s32 	%rd114, %r39, 8;
	add.s64 	%rd115, %rd4, %rd114;
	ld.global.f64 	%fd163, [%rd115];
	ld.global.f64 	%fd164, [%rd115+-8];
	add.f64 	%fd165, %fd163, %fd164;
	mul.f64 	%fd166, %fd165, 0d3FE0000000000000;
	mul.wide.s32 	%rd116, %r51, 8;
	add.s64 	%rd117, %rd4, %rd116;
	ld.global.f64 	%fd167, [%rd117];
	ld.global.f64 	%fd168, [%rd117+-8];
	add.f64 	%fd169, %fd167, %fd168;
	mul.f64 	%fd170, %fd169, 0d3FE0000000000000;
	mul.wide.s32 	%rd118, %r15, 8;
	add.s64 	%rd119, %rd21, %rd118;
	ld.global.f64 	%fd171, [%rd119];
	ld.global.f64 	%fd259, [%rd21];
	add.f64 	%fd172, %fd171, %fd259;
	mul.f64 	%fd173, %fd166, %fd172;
	abs.f64 	%fd174, %fd166;
	sub.f64 	%fd175, %fd259, %fd171;
	mul.f64 	%fd176, %fd174, %fd175;
	mul.f64 	%fd177, %fd176, 0d3FE0000000000000;
	fma.rn.f64 	%fd178, %fd173, 0d3FE0000000000000, %fd177;
	sub.s32 	%r40, %r51, %r15;
	mul.wide.s32 	%rd120, %r40, 8;
	add.s64 	%rd121, %rd1, %rd120;
	ld.global.f64 	%fd179, [%rd121];
	add.f64 	%fd180, %fd259, %fd179;
	mul.f64 	%fd181, %fd170, %fd180;
	abs.f64 	%fd182, %fd170;
	sub.f64 	%fd183, %fd179, %fd259;
	mul.f64 	%fd184, %fd182, %fd183;
	mul.f64 	%fd185, %fd184, 0d3FE0000000000000;
	fma.rn.f64 	%fd186, %fd181, 0d3FE0000000000000, %fd185;
	sub.f64 	%fd187, %fd178, %fd186;
	mul.f64 	%fd260, %fd1, %fd187;
$L__BB2_57:
	ld.global.f64 	%fd189, [%rd16+8];
	ld.global.f64 	%fd190, [%rd16];
	add.f64 	%fd191, %fd189, %fd190;
	mul.f64 	%fd192, %fd191, 0d3FE0000000000000;
	ld.global.f64 	%fd193, [%rd16+-8];
	add.f64 	%fd194, %fd190, %fd193;
	mul.f64 	%fd195, %fd194, 0d3FE0000000000000;
	ld.global.f64 	%fd196, [%rd21+8];
	add.f64 	%fd197, %fd196, %fd259;
	mul.f64 	%fd198, %fd192, %fd197;
	abs.f64 	%fd199, %fd192;
	sub.f64 	%fd200, %fd259, %fd196;
	mul.f64 	%fd201, %fd199, %fd200;
	mul.f64 	%fd202, %fd201, 0d3FE0000000000000;
	fma.rn.f64 	%fd203, %fd198, 0d3FE0000000000000, %fd202;
	ld.global.f64 	%fd204, [%rd21+-8];
	add.f64 	%fd205, %fd204, %fd259;
	mul.f64 	%fd206, %fd195, %fd205;
	abs.f64 	%fd207, %fd195;
	sub.f64 	%fd208, %fd204, %fd259;
	mul.f64 	%fd209, %fd207, %fd208;
	mul.f64 	%fd210, %fd209, 0d3FE0000000000000;
	fma.rn.f64 	%fd211, %fd206, 0d3FE0000000000000, %fd210;
	sub.f64 	%fd44, %fd203, %fd211;
	mul.wide.s32 	%rd122, %r51, 8;
	add.s64 	%rd123, %rd15, %rd122;
	ld.global.f64 	%fd212, [%rd123];
	mul.f64 	%fd213, %fd190, %fd190;
	fma.rn.f64 	%fd45, %fd212, %fd212, %fd213;
	{
	.reg .b32 %temp; 
	mov.b64 	{%temp, %r12}, %fd37;
	}
	setp.neu.f64 	%p45, %fd37, 0d0000000000000000;
	@%p45 bra 	$L__BB2_59;
	setp.lt.s32 	%p47, %r3, 0;
	setp.eq.s32 	%p48, %r4, 1126170624;
	selp.b32 	%r41, %r12, 0, %p48;
	or.b32  	%r42, %r41, 2146435072;
	selp.b32 	%r43, %r42, %r41, %p47;
	mov.b32 	%r44, 0;
	mov.b64 	%fd262, {%r44, %r43};
	bra.uni 	$L__BB2_60;
$L__BB2_59:
	abs.f64 	%fd214, %fd37;
	{ // callseq 1, 0
	.param .b64 param0;
	st.param.f64 	[param0], %fd214;
	.param .b64 retval0;
	call.uni (retval0), 
	__internal_accurate_pow, 
	(
	param0
	);
	ld.param.f64 	%fd215, [retval0];
	} // callseq 1
	setp.lt.s32 	%p46, %r12, 0;
	selp.f64 	%fd262, 0dFFF8000000000000, %fd215, %p46;
$L__BB2_60:
	add.f64 	%fd217, %fd37, 0d3FF55554FBDAD752;
	{
	.reg .b32 %temp; 
	mov.b64 	{%temp, %r45}, %fd217;
	}
	and.b32  	%r46, %r45, 2146435072;
	setp.ne.s32 	%p49, %r46, 2146435072;
	@%p49 bra 	$L__BB2_65;
	setp.num.f64 	%p50, %fd37, %fd37;
	@%p50 bra 	$L__BB2_63;
	mov.f64 	%fd219, 0d3FF55554FBDAD752;
	add.rn.f64 	%fd262, %fd37, %fd219;
	bra.uni 	$L__BB2_65;
$L__BB2_63:
	abs.f64 	%fd218, %fd37;
	setp.neu.f64 	%p51, %fd218, 0d7FF0000000000000;
	@%p51 bra 	$L__BB2_65;
	setp.lt.s32 	%p52, %r12, 0;
	or.b32  	%r47, %r5, -2147483648;
	selp.b32 	%r48, %r47, %r5, %p1;
	selp.b32 	%r49, %r48, %r5, %p52;
	mov.b32 	%r50, 0;
	mov.b64 	%fd262, {%r50, %r49};
$L__BB2_65:
	setp.eq.f64 	%p53, %fd37, 0d3FF0000000000000;
	selp.f64 	%fd220, 0d3FF0000000000000, %fd262, %p53;
	sqrt.rn.f64 	%fd221, %fd45;
	mul.f64 	%fd222, %fd3, %fd221;
	div.rn.f64 	%fd223, %fd222, %fd220;
	setp.le.f64 	%p54, %fd37, %fd29;
	selp.f64 	%fd224, 0d0000000000000000, %fd223, %p54;
	mul.f64 	%fd225, %fd56, %fd224;
	mul.f64 	%fd226, %fd225, 0d3FE0000000000000;
	mov.f64 	%fd227, 0d3FF0000000000000;
	sub.f64 	%fd228, %fd227, %fd226;
	neg.f64 	%fd229, %fd260;
	mul.f64 	%fd230, %fd2, %fd44;
	sub.f64 	%fd231, %fd229, %fd230;
	sub.f64 	%fd232, %fd231, %fd38;
	fma.rn.f64 	%fd233, %fd259, %fd228, %fd232;
	add.f64 	%fd234, %fd226, 0d3FF0000000000000;
	div.rn.f64 	%fd235, %fd233, %fd234;
	mul.wide.s32 	%rd124, %r51, 8;
	add.s64 	%rd125, %rd2, %rd124;
	st.global.f64 	[%rd125], %fd235;
	bra.uni 	$L__BB2_71;
$L__BB2_66:
	mul.wide.s32 	%rd141, %r51, 8;
	add.s64 	%rd142, %rd2, %rd141;
	mov.b64 	%rd143, 0;
	st.global.u64 	[%rd142], %rd143;
	bra.uni 	$L__BB2_71;
$L__BB2_67:
	add.s64 	%rd106, %rd2, %rd104;
	mov.b64 	%rd107, 0;
	st.global.u64 	[%rd106], %rd107;
	bra.uni 	$L__BB2_71;
$L__BB2_68:
	mul.wide.s32 	%rd144, %r51, 8;
	add.s64 	%rd145, %rd2, %rd144;
	mov.b64 	%rd146, 0;
	st.global.u64 	[%rd145], %rd146;
	bra.uni 	$L__BB2_71;
$L__BB2_69:
	mul.wide.s32 	%rd147, %r51, 8;
	add.s64 	%rd148, %rd2, %rd147;
	mov.b64 	%rd149, 0;
	st.global.u64 	[%rd148], %rd149;
	bra.uni 	$L__BB2_71;
$L__BB2_70:
	mul.wide.s32 	%rd100, %r51, 8;
	add.s64 	%rd101, %rd2, %rd100;
	mov.b64 	%rd102, 0;
	st.global.u64 	[%rd101], %rd102;
$L__BB2_71:
	add.s32 	%r51, %r51, %r6;
	setp.lt.s32 	%p58, %r51, %r14;
	@%p58 bra 	$L__BB2_2;
$L__BB2_72:
	ret;

}
	// .globl	_Z5hm_hnPdS_S_iii
.visible .entry _Z5hm_hnPdS_S_iii(
	.param .u64 .ptr .align 1 _Z5hm_hnPdS_S_iii_param_0,
	.param .u64 .ptr .align 1 _Z5hm_hnPdS_S_iii_param_1,
	.param .u64 .ptr .align 1 _Z5hm_hnPdS_S_iii_param_2,
	.param .u32 _Z5hm_hnPdS_S_iii_param_3,
	.param .u32 _Z5hm_hnPdS_S_iii_param_4,
	.param .u32 _Z5hm_hnPdS_S_iii_param_5
)
{
	.reg .pred 	%p<8>;
	.reg .b32 	%r<17>;
	.reg .b64 	%rd<23>;
	.reg .b64 	%fd<12>;

	ld.param.u64 	%rd5, [_Z5hm_hnPdS_S_iii_param_0];
	ld.param.u64 	%rd6, [_Z5hm_hnPdS_S_iii_param_1];
	ld.param.u64 	%rd7, [_Z5hm_hnPdS_S_iii_param_2];
	ld.param.u32 	%r8, [_Z5hm_hnPdS_S_iii_param_3];
	ld.param.u32 	%r9, [_Z5hm_hnPdS_S_iii_param_4];
	ld.param.u32 	%r10, [_Z5hm_hnPdS_S_iii_param_5];
	cvta.to.global.u64 	%rd1, %rd5;
	cvta.to.global.u64 	%rd2, %rd6;
	cvta.to.global.u64 	%rd3, %rd7;
	mov.u32 	%r1, %ntid.x;
	mov.u32 	%r11, %ctaid.x;
	mov.u32 	%r12, %tid.x;
	mad.lo.s32 	%r16, %r1, %r11, %r12;
	setp.ge.s32 	%p1, %r16, %r8;
	@%p1 bra 	$L__BB3_13;
	mov.u32 	%r13, %nctaid.x;
	mul.lo.s32 	%r3, %r13, %r1;
$L__BB3_2:
	div.s32 	%r6, %r16, %r9;
	mul.lo.s32 	%r14, %r6, %r9;
	sub.s32 	%r5, %r16, %r14;
	setp.lt.s32 	%p2, %r5, 1;
	@%p2 bra 	$L__BB3_4;
	mul.wide.s32 	%rd8, %r16, 8;
	add.s64 	%rd9, %rd3, %rd8;
	ld.global.f64 	%fd1, [%rd9];
	ld.global.f64 	%fd2, [%rd9+-8];
	add.f64 	%fd3, %fd1, %fd2;
	mul.f64 	%fd4, %fd3, 0d3FE0000000000000;
	add.s64 	%rd10, %rd2, %rd8;
	st.global.f64 	[%rd10], %fd4;
$L__BB3_4:
	setp.lt.s32 	%p3, %r6, 1;
	sub.s32 	%r15, %r16, %r9;
	mul.wide.s32 	%rd11, %r15, 8;
	add.s64 	%rd4, %rd3, %rd11;
	@%p3 bra 	$L__BB3_6;
	mul.wide.s32 	%rd15, %r16, 8;
	add.s64 	%rd16, %rd3, %rd15;
	ld.global.f64 	%fd6, [%rd16];
	ld.global.f64 	%fd7, [%rd4];
	add.f64 	%fd8, %fd6, %fd7;
	mul.f64 	%fd9, %fd8, 0d3FE0000000000000;
	add.s64 	%rd17, %rd1, %rd15;
	st.global.f64 	[%rd17], %fd9;
	bra.uni 	$L__BB3_8;
$L__BB3_6:
	setp.ne.s32 	%p4, %r6, 0;
	@%p4 bra 	$L__BB3_8;
	mul.wide.s32 	%rd12, %r16, 8;
	add.s64 	%rd13, %rd3, %rd12;
	ld.global.f64 	%fd5, [%rd13];
	add.s64 	%rd14, %rd1, %rd12;
	st.global.f64 	[%rd14], %fd5;
$L__BB3_8:
	setp.ne.s32 	%p5, %r6, %r10;
	@%p5 bra 	$L__BB3_10;
	ld.global.f64 	%fd10, [%rd4];
	mul.wide.s32 	%rd18, %r16, 8;
	add.s64 	%rd19, %rd1, %rd18;
	st.global.f64 	[%rd19], %fd10;
$L__BB3_10:
	setp.ne.s32 	%p6, %r5, 0;
	@%p6 bra 	$L__BB3_12;
	mul.wide.s32 	%rd20, %r16, 8;
	add.s64 	%rd21, %rd3, %rd20;
	ld.global.f64 	%fd11, [%rd21];
	add.s64 	%rd22, %rd2, %rd20;
	st.global.f64 	[%rd22], %fd11;
$L__BB3_12:
	add.s32 	%r16, %r16, %r3;
	setp.lt.s32 	%p7, %r16, %r8;
	@%p7 bra 	$L__BB3_2;
$L__BB3_13:
	ret;

}
	// .globl	_Z7uu1_vv1PdS_S_S_S_S_S_iii
.visible .entry _Z7uu1_vv1PdS_S_S_S_S_S_iii(
	.param .u64 .ptr .align 1 _Z7uu1_vv1PdS_S_S_S_S_S_iii_param_0,
	.param .u64 .ptr .align 1 _Z7uu1_vv1PdS_S_S_S_S_S_iii_param_1,
	.param .u64 .ptr .align 1 _Z7uu1_vv1PdS_S_S_S_S_S_iii_param_2,
	.param .u64 .ptr .align 1 _Z7uu1_vv1PdS_S_S_S_S_S_iii_param_3,
	.param .u64 .ptr .align 1 _Z7uu1_vv1PdS_S_S_S_S_S_iii_param_4,
	.param .u64 .ptr .align 1 _Z7uu1_vv1PdS_S_S_S_S_S_iii_param_5,
	.param .u64 .ptr .align 1 _Z7uu1_vv1PdS_S_S_S_S_S_iii_param_6,
	.param .u32 _Z7uu1_vv1PdS_S_S_S_S_S_iii_param_7,
	.param .u32 _Z7uu1_vv1PdS_S_S_S_S_S_iii_param_8,
	.param .u32 _Z7uu1_vv1PdS_S_S_S_S_S_iii_param_9
)
{
	.reg .pred 	%p<7>;
	.reg .b32 	%r<15>;
	.reg .b64 	%rd<29>;
	.reg .b64 	%fd<13>;

	ld.param.u64 	%rd16, [_Z7uu1_vv1PdS_S_S_S_S_S_iii_param_0];
	ld.param.u64 	%rd11, [_Z7uu1_vv1PdS_S_S_S_S_S_iii_param_1];
	ld.param.u64 	%rd12, [_Z7uu1_vv1PdS_S_S_S_S_S_iii_param_2];
	ld.param.u64 	%rd13, [_Z7uu1_vv1PdS_S_S_S_S_S_iii_param_3];
	ld.param.u64 	%rd14, [_Z7uu1_vv1PdS_S_S_S_S_S_iii_param_4];
	ld.param.u64 	%rd17, [_Z7uu1_vv1PdS_S_S_S_S_S_iii_param_5];
	ld.param.u64 	%rd15, [_Z7uu1_vv1PdS_S_S_S_S_S_iii_param_6];
	ld.param.u32 	%r6, [_Z7uu1_vv1PdS_S_S_S_S_S_iii_param_7];
	ld.param.u32 	%r8, [_Z7uu1_vv1PdS_S_S_S_S_S_iii_param_9];
	cvta.to.global.u64 	%rd1, %rd17;
	cvta.to.global.u64 	%rd2, %rd16;
	mov.u32 	%r1, %ntid.x;
	mov.u32 	%r9, %ctaid.x;
	mov.u32 	%r10, %tid.x;
	mad.lo.s32 	%r14, %r1, %r9, %r10;
	setp.ge.s32 	%p1, %r14, %r6;
	@%p1 bra 	$L__BB4_13;
	mov.u32 	%r11, %nctaid.x;
	mul.lo.s32 	%r3, %r11, %r1;
	cvta.to.global.u64 	%rd3, %rd11;
	cvta.to.global.u64 	%rd4, %rd14;
	cvta.to.global.u64 	%rd5, %rd13;
	cvta.to.global.u64 	%rd6, %rd12;
	cvta.to.global.u64 	%rd7, %rd15;
$L__BB4_2:
	mul.wide.s32 	%rd18, %r14, 8;
	add.s64 	%rd8, %rd3, %rd18;
	ld.global.f64 	%fd1, [%rd8];
	ld.global.f64 	%fd4, [%rd2];
	setp.ltu.f64 	%p2, %fd1, %fd4;
	add.s64 	%rd9, %rd4, %rd18;
	add.s64 	%rd10, %rd5, %rd18;
	@%p2 bra 	$L__BB4_4;
	ld.global.f64 	%fd5, [%rd9];
	div.rn.f64 	%fd6, %fd5, %fd1;
	st.global.f64 	[%rd10], %fd6;
	bra.uni 	$L__BB4_5;
$L__BB4_4:
	mov.b64 	%rd19, 0;
	st.global.u64 	[%rd10], %rd19;
$L__BB4_5:
	add.s64 	%rd21, %rd6, %rd18;
	ld.global.f64 	%fd2, [%rd21];
	ld.global.f64 	%fd7, [%rd2];
	setp.ltu.f64 	%p3, %fd2, %fd7;
	@%p3 bra 	$L__BB4_7;
	mul.wide.s32 	%rd22, %r14, 8;
	add.s64 	%rd23, %rd7, %rd22;
	ld.global.f64 	%fd8, [%rd23];
	div.rn.f64 	%fd9, %fd8, %fd2;
	add.s64 	%rd24, %rd1, %rd22;
	st.global.f64 	[%rd24], %fd9;
	bra.uni 	$L__BB4_8;
$L__BB4_7:
	add.s64 	%rd26, %rd1, %rd18;
	mov.b64 	%rd27, 0;
	st.global.u64 	[%rd26], %rd27;
$L__BB4_8:
	ld.param.u32 	%r13, [_Z7uu1_vv1PdS_S_S_S_S_S_iii_param_8];
	div.s32 	%r12, %r14, %r13;
	setp.ne.s32 	%p4, %r12, %r8;
	@%p4 bra 	$L__BB4_12;
	ld.global.f64 	%fd3, [%rd8];
	ld.global.f64 	%fd10, [%rd2];
	setp.ltu.f64 	%p5, %fd3, %fd10;
	@%p5 bra 	$L__BB4_11;
	ld.global.f64 	%fd11, [%rd9];
	div.rn.f64 	%fd12, %fd11, %fd3;
	st.global.f64 	[%rd10], %fd12;
	bra.uni 	$L__BB4_12;
$L__BB4_11:
	mov.b64 	%rd28, 0;
	st.global.u64 	[%rd10], %rd28;
$L__BB4_12:
	add.s32 	%r14, %r14, %r3;
	setp.lt.s32 	%p6, %r14, %r6;
	@%p6 bra 	$L__BB4_2;
$L__BB4_13:
	ret;

}
	// .globl	_Z5uu_vvPdS_S_S_S_S_ii
.visible .entry _Z5uu_vvPdS_S_S_S_S_ii(
	.param .u64 .ptr .align 1 _Z5uu_vvPdS_S_S_S_S_ii_param_0,
	.param .u64 .ptr .align 1 _Z5uu_vvPdS_S_S_S_S_ii_param_1,
	.param .u64 .ptr .align 1 _Z5uu_vvPdS_S_S_S_S_ii_param_2,
	.param .u64 .ptr .align 1 _Z5uu_vvPdS_S_S_S_S_ii_param_3,
	.param .u64 .ptr .align 1 _Z5uu_vvPdS_S_S_S_S_ii_param_4,
	.param .u64 .ptr .align 1 _Z5uu_vvPdS_S_S_S_S_ii_param_5,
	.param .u32 _Z5uu_vvPdS_S_S_S_S_ii_param_6,
	.param .u32 _Z5uu_vvPdS_S_S_S_S_ii_param_7
)
{
	.reg .pred 	%p<4>;
	.reg .b32 	%r<13>;
	.reg .b64 	%rd<26>;
	.reg .b64 	%fd<11>;

	ld.param.u64 	%rd7, [_Z5uu_vvPdS_S_S_S_S_ii_param_0];
	ld.param.u64 	%rd8, [_Z5uu_vvPdS_S_S_S_S_ii_param_1];
	ld.param.u64 	%rd9, [_Z5uu_vvPdS_S_S_S_S_ii_param_2];
	ld.param.u64 	%rd10, [_Z5uu_vvPdS_S_S_S_S_ii_param_3];
	ld.param.u64 	%rd11, [_Z5uu_vvPdS_S_S_S_S_ii_param_4];
	ld.param.u64 	%rd12, [_Z5uu_vvPdS_S_S_S_S_ii_param_5];
	ld.param.u32 	%r6, [_Z5uu_vvPdS_S_S_S_S_ii_param_6];
	ld.param.u32 	%r7, [_Z5uu_vvPdS_S_S_S_S_ii_param_7];
	cvta.to.global.u64 	%rd1, %rd12;
	cvta.to.global.u64 	%rd2, %rd11;
	mov.u32 	%r1, %ntid.x;
	mov.u32 	%r8, %ctaid.x;
	mov.u32 	%r9, %tid.x;
	mad.lo.s32 	%r12, %r1, %r8, %r9;
	setp.ge.s32 	%p1, %r12, %r6;
	@%p1 bra 	$L__BB5_6;
	cvta.to.global.u64 	%rd3, %rd9;
	mov.u32 	%r10, %nctaid.x;
	mul.lo.s32 	%r3, %r10, %r1;
	cvta.to.global.u64 	%rd4, %rd8;
	cvta.to.global.u64 	%rd5, %rd7;
	cvta.to.global.u64 	%rd6, %rd10;
$L__BB5_2:
	mul.wide.s32 	%rd13, %r12, 8;
	add.s64 	%rd14, %rd4, %rd13;
	ld.global.f64 	%fd1, [%rd14];
	ld.global.f64 	%fd2, [%rd5];
	setp.ltu.f64 	%p2, %fd1, %fd2;
	@%p2 bra 	$L__BB5_4;
	add.s32 	%r11, %r12, %r7;
	mul.wide.s32 	%rd15, %r11, 8;
	add.s64 	%rd16, %rd3, %rd15;
	ld.global.f64 	%fd3, [%rd16];
	add.s64 	%rd18, %rd3, %rd13;
	ld.global.f64 	%fd4, [%rd18];
	add.f64 	%fd5, %fd3, %fd4;
	mul.f64 	%fd6, %fd5, 0d3FE0000000000000;
	add.s64 	%rd19, %rd2, %rd13;
	st.global.f64 	[%rd19], %fd6;
	add.s64 	%rd20, %rd6, %rd13;
	ld.global.f64 	%fd7, [%rd20+8];
	ld.global.f64 	%fd8, [%rd20];
	add.f64 	%fd9, %fd7, %fd8;
	mul.f64 	%fd10, %fd9, 0d3FE0000000000000;
	add.s64 	%rd21, %rd1, %rd13;
	st.global.f64 	[%rd21], %fd10;
	bra.uni 	$L__BB5_5;
$L__BB5_4:
	add.s64 	%rd23, %rd2, %rd13;
	mov.b64 	%rd24, 0;
	st.global.u64 	[%rd23], %rd24;
	add.s64 	%rd25, %rd1, %rd13;
	st.global.u64 	[%rd25], %rd24;
$L__BB5_5:
	add.s32 	%r12, %r12, %r3;
	setp.lt.s32 	%p3, %r12, %r6;
	@%p3 bra 	$L__BB5_2;
$L__BB5_6:
	ret;

}
	// .globl	_Z7uua_vvaPdS_S_S_iii
.visible .entry _Z7uua_vvaPdS_S_S_iii(
	.param .u64 .ptr .align 1 _Z7uua_vvaPdS_S_S_iii_param_0,
	.param .u64 .ptr .align 1 _Z7uua_vvaPdS_S_S_iii_param_1,
	.param .u64 .ptr .align 1 _Z7uua_vvaPdS_S_S_iii_param_2,
	.param .u64 .ptr .align 1 _Z7uua_vvaPdS_S_S_iii_param_3,
	.param .u32 _Z7uua_vvaPdS_S_S_iii_param_4,
	.param .u32 _Z7uua_vvaPdS_S_S_iii_param_5,
	.param .u32 _Z7uua_vvaPdS_S_S_iii_param_6
)
{
	.reg .pred 	%p<8>;
	.reg .b32 	%r<17>;
	.reg .b64 	%rd<30>;
	.reg .b64 	%fd<29>;

	ld.param.u64 	%rd5, [_Z7uua_vvaPdS_S_S_iii_param_0];
	ld.param.u64 	%rd6, [_Z7uua_vvaPdS_S_S_iii_param_1];
	ld.param.u64 	%rd7, [_Z7uua_vvaPdS_S_S_iii_param_2];
	ld.param.u64 	%rd8, [_Z7uua_vvaPdS_S_S_iii_param_3];
	ld.param.u32 	%r8, [_Z7uua_vvaPdS_S_S_iii_param_4];
	ld.param.u32 	%r9, [_Z7uua_vvaPdS_S_S_iii_param_5];
	ld.param.u32 	%r10, [_Z7uua_vvaPdS_S_S_iii_param_6];
	cvta.to.global.u64 	%rd1, %rd8;
	cvta.to.global.u64 	%rd2, %rd6;
	cvta.to.global.u64 	%rd3, %rd7;
	cvta.to.global.u64 	%rd4, %rd5;
	mov.u32 	%r1, %ntid.x;
	mov.u32 	%r11, %ctaid.x;
	mov.u32 	%r12, %tid.x;
	mad.lo.s32 	%r16, %r1, %r11, %r12;
	setp.ge.s32 	%p1, %r16, %r8;
	@%p1 bra 	$L__BB6_13;
	mov.u32 	%r13, %nctaid.x;
	mul.lo.s32 	%r3, %r13, %r1;
	mul.wide.s32 	%rd11, %r9, 8;
$L__BB6_2:
	div.s32 	%r6, %r16, %r9;
	mul.lo.s32 	%r14, %r6, %r9;
	sub.s32 	%r5, %r16, %r14;
	setp.lt.s32 	%p2, %r5, 1;
	@%p2 bra 	$L__BB6_4;
	mul.wide.s32 	%rd9, %r16, 8;
	add.s64 	%rd10, %rd4, %rd9;
	ld.global.f64 	%fd1, [%rd10];
	add.s64 	%rd12, %rd10, %rd11;
	ld.global.f64 	%fd2, [%rd12];
	add.f64 	%fd3, %fd1, %fd2;
	ld.global.f64 	%fd4, [%rd10+-8];
	add.f64 	%fd5, %fd3, %fd4;
	ld.global.f64 	%fd6, [%rd12+-8];
	add.f64 	%fd7, %fd5, %fd6;
	mul.f64 	%fd8, %fd7, 0d3FD0000000000000;
	add.s64 	%rd13, %rd3, %rd9;
	st.global.f64 	[%rd13], %fd8;
$L__BB6_4:
	setp.lt.s32 	%p3, %r6, 1;
	@%p3 bra 	$L__BB6_6;
	mul.wide.s32 	%rd14, %r16, 8;
	add.s64 	%rd15, %rd2, %rd14;
	ld.global.f64 	%fd9, [%rd15];
	ld.global.f64 	%fd10, [%rd15+8];
	add.f64 	%fd11, %fd9, %fd10;
	sub.s32 	%r15, %r16, %r9;
	mul.wide.s32 	%rd16, %r15, 8;
	add.s64 	%rd17, %rd2, %rd16;
	ld.global.f64 	%fd12, [%rd17];
	add.f64 	%fd13, %fd11, %fd12;
	ld.global.f64 	%fd14, [%rd17+8];
	add.f64 	%fd15, %fd13, %fd14;
	mul.f64 	%fd16, %fd15, 0d3FD0000000000000;
	add.s64 	%rd18, %rd1, %rd14;
	st.global.f64 	[%rd18], %fd16;
$L__BB6_6:
	setp.ne.s32 	%p4, %r5, 0;
	@%p4 bra 	$L__BB6_8;
	mul.wide.s32 	%rd19, %r16, 8;
	add.s64 	%rd20, %rd4, %rd19;
	ld.global.f64 	%fd17, [%rd20];
	add.s64 	%rd22, %rd20, %rd11;
	ld.global.f64 	%fd18, [%rd22];
	add.f64 	%fd19, %fd17, %fd18;
	mul.f64 	%fd20, %fd19, 0d3FE0000000000000;
	add.s64 	%rd23, %rd3, %rd19;
	st.global.f64 	[%rd23], %fd20;
$L__BB6_8:
	setp.ne.s32 	%p5, %r6, 0;
	@%p5 bra 	$L__BB6_10;
	mul.wide.s32 	%rd24, %r16, 8;
	add.s64 	%rd25, %rd2, %rd24;
	ld.global.f64 	%fd21, [%rd25];
	ld.global.f64 	%fd22, [%rd25+8];
	add.f64 	%fd23, %fd21, %fd22;
	mul.f64 	%fd24, %fd23, 0d3FE0000000000000;
	add.s64 	%rd26, %rd1, %rd24;
	st.global.f64 	[%rd26], %fd24;
$L__BB6_10:
	setp.ne.s32 	%p6, %r6, %r10;
	@%p6 bra 	$L__BB6_12;
	mul.wide.s32 	%rd27, %r16, 8;
	add.s64 	%rd28, %rd2, %rd27;
	ld.global.f64 	%fd25, [%rd28];
	ld.global.f64 	%fd26, [%rd28+8];
	add.f64 	%fd27, %fd25, %fd26;
	mul.f64 	%fd28, %fd27, 0d3FE0000000000000;
	add.s64 	%rd29, %rd1, %rd27;
	st.global.f64 	[%rd29], %fd28;
$L__BB6_12:
	add.s32 	%r16, %r16, %r3;
	setp.lt.s32 	%p7, %r16, %r8;
	@%p7 bra 	$L__BB6_2;
$L__BB6_13:
	ret;

}
	// .globl	_Z20gpu_evaporation_calcdPdS_S_S_S_S_di
.visible .entry _Z20gpu_evaporation_calcdPdS_S_S_S_S_di(
	.param .f64 _Z20gpu_evaporation_calcdPdS_S_S_S_S_di_param_0,
	.param .u64 .ptr .align 1 _Z20gpu_evaporation_calcdPdS_S_S_S_S_di_param_1,
	.param .u64 .ptr .align 1 _Z20gpu_evaporation_calcdPdS_S_S_S_S_di_param_2,
	.param .u64 .ptr .align 1 _Z20gpu_evaporation_calcdPdS_S_S_S_S_di_param_3,
	.param .u64 .ptr .align 1 _Z20gpu_evaporation_calcdPdS_S_S_S_S_di_param_4,
	.param .u64 .ptr .align 1 _Z20gpu_evaporation_calcdPdS_S_S_S_S_di_param_5,
	.param .u64 .ptr .align 1 _Z20gpu_evaporation_calcdPdS_S_S_S_S_di_param_6,
	.param .f64 _Z20gpu_evaporation_calcdPdS_S_S_S_S_di_param_7,
	.param .u32 _Z20gpu_evaporation_calcdPdS_S_S_S_S_di_param_8
)
{
	.reg .pred 	%p<4>;
	.reg .b32 	%r<11>;
	.reg .b64 	%rd<26>;
	.reg .b64 	%fd<34>;

	ld.param.u32 	%r6, [_Z20gpu_evaporation_calcdPdS_S_S_S_S_di_param_8];
	mov.u32 	%r1, %ntid.x;
	mov.u32 	%r7, %ctaid.x;
	mov.u32 	%r8, %tid.x;
	mad.lo.s32 	%r10, %r1, %r7, %r8;
	setp.ge.s32 	%p1, %r10, %r6;
	@%p1 bra 	$L__BB7_3;
	ld.param.u64 	%rd25, [_Z20gpu_evaporation_calcdPdS_S_S_S_S_di_param_6];
	ld.param.u64 	%rd24, [_Z20gpu_evaporation_calcdPdS_S_S_S_S_di_param_5];
	ld.param.u64 	%rd23, [_Z20gpu_evaporation_calcdPdS_S_S_S_S_di_param_4];
	ld.param.u64 	%rd22, [_Z20gpu_evaporation_calcdPdS_S_S_S_S_di_param_3];
	ld.param.u64 	%rd21, [_Z20gpu_evaporation_calcdPdS_S_S_S_S_di_param_2];
	ld.param.u64 	%rd20, [_Z20gpu_evaporation_calcdPdS_S_S_S_S_di_param_1];
	ld.param.f64 	%fd32, [_Z20gpu_evaporation_calcdPdS_S_S_S_S_di_param_0];
	mov.f64 	%fd4, 0d3FF0000000000000;
	sub.f64 	%fd1, %fd4, %fd32;
	mov.u32 	%r9, %nctaid.x;
	mul.lo.s32 	%r3, %r9, %r1;
	cvta.to.global.u64 	%rd1, %rd21;
	cvta.to.global.u64 	%rd2, %rd22;
	cvta.to.global.u64 	%rd3, %rd20;
	cvta.to.global.u64 	%rd4, %rd23;
	cvta.to.global.u64 	%rd5, %rd24;
	cvta.to.global.u64 	%rd6, %rd25;
$L__BB7_2:
	ld.param.f64 	%fd33, [_Z20gpu_evaporation_calcdPdS_S_S_S_S_di_param_7];
	mul.wide.s32 	%rd13, %r10, 8;
	add.s64 	%rd14, %rd1, %rd13;
	ld.global.f64 	%fd5, [%rd14];
	mul.f64 	%fd6, %fd1, %fd5;
	add.s64 	%rd15, %rd2, %rd13;
	st.global.f64 	[%rd15], %fd6;
	add.s64 	%rd16, %rd3, %rd13;
	ld.global.f64 	%fd7, [%rd16];
	fma.rn.f64 	%fd8, %fd7, 0d3FB0326AB6573F82, 0d408F3ED31B9B66F9;
	mul.f64 	%fd9, %fd7, 0dBF8174F0F65564EA;
	fma.rn.f64 	%fd10, %fd7, %fd9, %fd8;
	mul.f64 	%fd11, %fd7, 0d3F123388EC6BDA34;
	mul.f64 	%fd12, %fd11, %fd7;
	fma.rn.f64 	%fd13, %fd7, %fd12, %fd10;
	mul.f64 	%fd14, %fd7, 0dBE99A4CC91D7B1A6;
	mul.f64 	%fd15, %fd7, %fd14;
	mul.f64 	%fd16, %fd7, %fd15;
	fma.rn.f64 	%fd17, %fd7, %fd16, %fd13;
	add.s64 	%rd17, %rd4, %rd13;
	st.global.f64 	[%rd17], %fd17;
	ld.global.f64 	%fd18, [%rd16];
	add.f64 	%fd19, %fd18, 0d4071126666666666;
	add.f64 	%fd20, %fd19, 0dC040F47AE147AE14;
	div.rn.f64 	%fd21, %fd19, %fd20;
	mul.f64 	%fd22, %fd21, %fd21;
	mul.f64 	%fd23, %fd22, 0d3FFEB2031CEAF252;
	mul.f64 	%fd24, %fd23, 0d412E848000000000;
	add.s64 	%rd18, %rd5, %rd13;
	st.global.f64 	[%rd18], %fd24;
	ld.global.f64 	%fd25, [%rd15];
	ld.global.f64 	%fd26, [%rd17];
	mul.f64 	%fd27, %fd26, %fd24;
	div.rn.f64 	%fd28, %fd25, %fd27;
	mul.f64 	%fd29, %fd33, %fd28;
	mul.f64 	%fd30, %fd29, 0d408F400000000000;
	add.s64 	%rd19, %rd6, %rd13;
	setp.lt.f64 	%p2, %fd30, 0d0000000000000000;
	selp.f64 	%fd31, 0d0000000000000000, %fd30, %p2;
	st.global.f64 	[%rd19], %fd31;
	add.s32 	%r10, %r10, %r3;
	setp.lt.s32 	%p3, %r10, %r6;
	@%p3 bra 	$L__BB7_2;
$L__BB7_3:
	ret;

}
	// .globl	_Z10continuitydiiddPdS_S_S_S_S_S_ddddPii
.visible .entry _Z10continuitydiiddPdS_S_S_S_S_S_ddddPii(
	.param .f64 _Z10continuitydiiddPdS_S_S_S_S_S_ddddPii_param_0,
	.param .u32 _Z10continuitydiiddPdS_S_S_S_S_S_ddddPii_param_1,
	.param .u32 _Z10continuitydiiddPdS_S_S_S_S_S_ddddPii_param_2,
	.param .f64 _Z10continuitydiiddPdS_S_S_S_S_S_ddddPii_param_3,
	.param .f64 _Z10continuitydiiddPdS_S_S_S_S_S_ddddPii_param_4,
	.param .u64 .ptr .align 1 _Z10continuitydiiddPdS_S_S_S_S_S_ddddPii_param_5,
	.param .u64 .ptr .align 1 _Z10continuitydiiddPdS_S_S_S_S_S_ddddPii_param_6,
	.param .u64 .ptr .align 1 _Z10continuitydiiddPdS_S_S_S_S_S_ddddPii_param_7,
	.param .u64 .ptr .align 1 _Z10continuitydiiddPdS_S_S_S_S_S_ddddPii_param_8,
	.param .u64 .ptr .align 1 _Z10continuitydiiddPdS_S_S_S_S_S_ddddPii_param_9,
	.param .u64 .ptr .align 1 _Z10continuitydiiddPdS_S_S_S_S_S_ddddPii_param_10,
	.param .u64 .ptr .align 1 _Z10continuitydiiddPdS_S_S_S_S_S_ddddPii_param_11,
	.param .f64 _Z10continuitydiiddPdS_S_S_S_S_S_ddddPii_param_12,
	.param .f64 _Z10continuitydiiddPdS_S_S_S_S_S_ddddPii_param_13,
	.param .f64 _Z10continuitydiiddPdS_S_S_S_S_S_ddddPii_param_14,
	.param .f64 _Z10continuitydiiddPdS_S_S_S_S_S_ddddPii_param_15,
	.param .u64 .ptr .align 1 _Z10continuitydiiddPdS_S_S_S_S_S_ddddPii_param_16,
	.param .u32 _Z10continuitydiiddPdS_S_S_S_S_S_ddddPii_param_17
)
{
	.reg .pred 	%p<5>;
	.reg .b32 	%r<14>;
	.reg .b64 	%rd<30>;
	.reg .b64 	%fd<37>;

	ld.param.f64 	%fd6, [_Z10continuitydiiddPdS_S_S_S_S_S_ddddPii_param_0];
	ld.param.u32 	%r6, [_Z10continuitydiiddPdS_S_S_S_S_S_ddddPii_param_1];
	ld.param.f64 	%fd7, [_Z10continuitydiiddPdS_S_S_S_S_S_ddddPii_param_3];
	ld.param.f64 	%fd8, [_Z10continuitydiiddPdS_S_S_S_S_S_ddddPii_param_4];
	ld.param.u64 	%rd11, [_Z10continuitydiiddPdS_S_S_S_S_S_ddddPii_param_7];
	ld.param.u64 	%rd12, [_Z10continuitydiiddPdS_S_S_S_S_S_ddddPii_param_8];
	ld.param.u64 	%rd13, [_Z10continuitydiiddPdS_S_S_S_S_S_ddddPii_param_9];
	ld.param.u64 	%rd14, [_Z10continuitydiiddPdS_S_S_S_S_S_ddddPii_param_10];
	ld.param.u64 	%rd15, [_Z10continuitydiiddPdS_S_S_S_S_S_ddddPii_param_11];
	ld.param.f64 	%fd9, [_Z10continuitydiiddPdS_S_S_S_S_S_ddddPii_param_12];
	ld.param.f64 	%fd10, [_Z10continuitydiiddPdS_S_S_S_S_S_ddddPii_param_13];
	ld.param.f64 	%fd11, [_Z10continuitydiiddPdS_S_S_S_S_S_ddddPii_param_14];
	ld.param.f64 	%fd12, [_Z10continuitydiiddPdS_S_S_S_S_S_ddddPii_param_15];
	ld.param.u64 	%rd16, [_Z10continuitydiiddPdS_S_S_S_S_S_ddddPii_param_16];
	ld.param.u32 	%r7, [_Z10continuitydiiddPdS_S_S_S_S_S_ddddPii_param_17];
	mov.u32 	%r1, %ntid.x;
	mov.u32 	%r8, %ctaid.x;
	mov.u32 	%r9, %tid.x;
	mad.lo.s32 	%r13, %r1, %r8, %r9;
	setp.ge.s32 	%p1, %r13, %r7;
	@%p1 bra 	$L__BB8_5;
	ld.param.u64 	%rd29, [_Z10continuitydiiddPdS_S_S_S_S_S_ddddPii_param_6];
	ld.param.u64 	%rd28, [_Z10continuitydiiddPdS_S_S_S_S_S_ddddPii_param_5];
	cvta.to.global.u64 	%rd1, %rd14;
	add.f64 	%fd1, %fd9, %fd10;
	mov.u32 	%r10, %nctaid.x;
	mul.lo.s32 	%r3, %r10, %r1;
	cvta.to.global.u64 	%rd2, %rd13;
	cvta.to.global.u64 	%rd3, %rd29;
	cvta.to.global.u64 	%rd4, %rd15;
	cvta.to.global.u64 	%rd5, %rd11;
	cvta.to.global.u64 	%rd6, %rd28;
	cvta.to.global.u64 	%rd7, %rd12;
	cvta.to.global.u64 	%rd8, %rd16;
$L__BB8_2:
	mul.wide.s32 	%rd17, %r13, 8;
	add.s64 	%rd18, %rd2, %rd17;
	ld.global.f64 	%fd2, [%rd18];
	setp.leu.f64 	%p2, %fd2, %fd12;
	mov.f64 	%fd36, 0d0000000000000000;
	mov.f64 	%fd35, %fd1;
	@%p2 bra 	$L__BB8_4;
	ld.global.f64 	%fd36, [%rd3];
	mov.f64 	%fd35, %fd11;
$L__BB8_4:
	mov.f64 	%fd14, 0d3FF0000000000000;
	sub.f64 	%fd15, %fd14, %fd35;
	add.s32 	%r11, %r13, %r6;
	mul.wide.s32 	%rd19, %r11, 8;
	add.s64 	%rd20, %rd1, %rd19;
	ld.global.f64 	%fd16, [%rd20];
	mul.wide.s32 	%rd21, %r13, 8;
	add.s64 	%rd22, %rd1, %rd21;
	ld.global.f64 	%fd17, [%rd22];
	sub.f64 	%fd18, %fd16, %fd17;
	div.rn.f64 	%fd19, %fd18, %fd7;
	add.s64 	%rd23, %rd4, %rd21;
	ld.global.f64 	%fd20, [%rd23+8];
	ld.global.f64 	%fd21, [%rd23];
	sub.f64 	%fd22, %fd20, %fd21;
	div.rn.f64 	%fd23, %fd22, %fd8;
	add.f64 	%fd24, %fd19, %fd23;
	add.s64 	%rd24, %rd5, %rd21;
	ld.global.f64 	%fd25, [%rd24];
	sub.f64 	%fd26, %fd24, %fd25;
	ld.global.f64 	%fd27, [%rd6];
	mul.f64 	%fd28, %fd15, %fd27;
	sub.f64 	%fd29, %fd26, %fd28;
	add.f64 	%fd30, %fd36, %fd29;
	mul.f64 	%fd31, %fd6, %fd30;
	sub.f64 	%fd32, %fd2, %fd31;
	add.s64 	%rd25, %rd7, %rd21;
	max.f64 	%fd33, %fd32, 0d0000000000000000;
	st.global.f64 	[%rd25], %fd33;
	mul.wide.s32 	%rd26, %r13, 4;
	add.s64 	%rd27, %rd8, %rd26;
	ld.global.u32 	%r12, [%rd27];
	setp.eq.s32 	%p3, %r12, 0;
	selp.f64 	%fd34, 0d0000000000000000, %fd33, %p3;
	st.global.f64 	[%rd25], %fd34;
	add.s32 	%r13, %r13, %r3;
	setp.lt.s32 	%p4, %r13, %r7;
	@%p4 bra 	$L__BB8_2;
$L__BB8_5:
	ret;

}
	// .globl	_Z7forwardiiPdS_S_S_S_S_i
.visible .entry _Z7forwardiiPdS_S_S_S_S_i(
	.param .u32 _Z7forwardiiPdS_S_S_S_S_i_param_0,
	.param .u32 _Z7forwardiiPdS_S_S_S_S_i_param_1,
	.param .u64 .ptr .align 1 _Z7forwardiiPdS_S_S_S_S_i_param_2,
	.param .u64 .ptr .align 1 _Z7forwardiiPdS_S_S_S_S_i_param_3,
	.param .u64 .ptr .align 1 _Z7forwardiiPdS_S_S_S_S_i_param_4,
	.param .u64 .ptr .align 1 _Z7forwardiiPdS_S_S_S_S_i_param_5,
	.param .u64 .ptr .align 1 _Z7forwardiiPdS_S_S_S_S_i_param_6,
	.param .u64 .ptr .align 1 _Z7forwardiiPdS_S_S_S_S_i_param_7,
	.param .u32 _Z7forwardiiPdS_S_S_S_S_i_param_8
)
{
	.reg .pred 	%p<4>;
	.reg .b32 	%r<14>;
	.reg .b64 	%rd<20>;
	.reg .b64 	%fd<5>;

	ld.param.u32 	%r6, [_Z7forwardiiPdS_S_S_S_S_i_param_0];
	ld.param.u32 	%r7, [_Z7forwardiiPdS_S_S_S_S_i_param_1];
	ld.param.u64 	%rd9, [_Z7forwardiiPdS_S_S_S_S_i_param_2];
	ld.param.u64 	%rd10, [_Z7forwardiiPdS_S_S_S_S_i_param_3];
	ld.param.u64 	%rd11, [_Z7forwardiiPdS_S_S_S_S_i_param_4];
	ld.param.u64 	%rd12, [_Z7forwardiiPdS_S_S_S_S_i_param_5];
	ld.param.u64 	%rd13, [_Z7forwardiiPdS_S_S_S_S_i_param_6];
	ld.param.u64 	%rd14, [_Z7forwardiiPdS_S_S_S_S_i_param_7];
	ld.param.u32 	%r8, [_Z7forwardiiPdS_S_S_S_S_i_param_8];
	mov.u32 	%r1, %ntid.x;
	mov.u32 	%r9, %ctaid.x;
	mov.u32 	%r10, %tid.x;
	mad.lo.s32 	%r13, %r1, %r9, %r10;
	setp.ge.s32 	%p1, %r13, %r8;
	@%p1 bra 	$L__BB9_5;
	mov.u32 	%r11, %nctaid.x;
	mul.lo.s32 	%r3, %r11, %r1;
	cvta.to.global.u64 	%rd1, %rd10;
	cvta.to.global.u64 	%rd2, %rd9;
	cvta.to.global.u64 	%rd3, %rd12;
	cvta.to.global.u64 	%rd4, %rd11;
	cvta.to.global.u64 	%rd5, %rd14;
	cvta.to.global.u64 	%rd6, %rd13;
$L__BB9_2:
	div.s32 	%r12, %r13, %r6;
	mul.wide.s32 	%rd15, %r13, 8;
	add.s64 	%rd7, %rd1, %rd15;
	ld.global.f64 	%fd1, [%rd7];
	add.s64 	%rd8, %rd2, %rd15;
	st.global.f64 	[%rd8], %fd1;
	add.s64 	%rd16, %rd3, %rd15;
	ld.global.f64 	%fd2, [%rd16];
	add.s64 	%rd17, %rd4, %rd15;
	st.global.f64 	[%rd17], %fd2;
	add.s64 	%rd18, %rd5, %rd15;
	ld.global.f64 	%fd3, [%rd18];
	add.s64 	%rd19, %rd6, %rd15;
	st.global.f64 	[%rd19], %fd3;
	setp.ne.s32 	%p2, %r12, %r7;
	@%p2 bra 	$L__BB9_4;
	ld.global.f64 	%fd4, [%rd7];
	st.global.f64 	[%rd8], %fd4;
$L__BB9_4:
	add.s32 	%r13, %r13, %r3;
	setp.lt.s32 	%p3, %r13, %r8;
	@%p3 bra 	$L__BB9_2;
$L__BB9_5:
	ret;

}
	// .globl	_Z11treat_erroriiPdPiS_S_S_i
.visible .entry _Z11treat_erroriiPdPiS_S_S_i(
	.param .u32 _Z11treat_erroriiPdPiS_S_S_i_param_0,
	.param .u32 _Z11treat_erroriiPdPiS_S_S_i_param_1,
	.param .u64 .ptr .align 1 _Z11treat_erroriiPdPiS_S_S_i_param_2,
	.param .u64 .ptr .align 1 _Z11treat_erroriiPdPiS_S_S_i_param_3,
	.param .u64 .ptr .align 1 _Z11treat_erroriiPdPiS_S_S_i_param_4,
	.param .u64 .ptr .align 1 _Z11treat_erroriiPdPiS_S_S_i_param_5,
	.param .u64 .ptr .align 1 _Z11treat_erroriiPdPiS_S_S_i_param_6,
	.param .u32 _Z11treat_erroriiPdPiS_S_S_i_param_7
)
{
	.reg .pred 	%p<18>;
	.reg .b32 	%r<24>;
	.reg .b64 	%rd<38>;
	.reg .b64 	%fd<12>;

	ld.param.u32 	%r8, [_Z11treat_erroriiPdPiS_S_S_i_param_0];
	ld.param.u32 	%r9, [_Z11treat_erroriiPdPiS_S_S_i_param_1];
	ld.param.u64 	%rd12, [_Z11treat_erroriiPdPiS_S_S_i_param_2];
	ld.param.u64 	%rd13, [_Z11treat_erroriiPdPiS_S_S_i_param_3];
	ld.param.u64 	%rd14, [_Z11treat_erroriiPdPiS_S_S_i_param_4];
	ld.param.u64 	%rd15, [_Z11treat_erroriiPdPiS_S_S_i_param_5];
	ld.param.u64 	%rd16, [_Z11treat_erroriiPdPiS_S_S_i_param_6];
	ld.param.u32 	%r10, [_Z11treat_erroriiPdPiS_S_S_i_param_7];
	cvta.to.global.u64 	%rd1, %rd15;
	cvta.to.global.u64 	%rd2, %rd14;
	cvta.to.global.u64 	%rd3, %rd12;
	cvta.to.global.u64 	%rd4, %rd16;
	cvta.to.global.u64 	%rd5, %rd13;
	mov.u32 	%r1, %ntid.x;
	mov.u32 	%r11, %ctaid.x;
	mov.u32 	%r12, %tid.x;
	mad.lo.s32 	%r22, %r1, %r11, %r12;
	setp.ge.s32 	%p1, %r22, %r10;
	@%p1 bra 	$L__BB10_24;
	setp.gt.s32 	%p2, %r8, -1;
	mov.u32 	%r13, %nctaid.x;
	mul.lo.s32 	%r3, %r13, %r1;
	@%p2 bra 	$L__BB10_2;
	bra.uni 	$L__BB10_14;
$L__BB10_2:
	mul.wide.s32 	%rd27, %r22, 4;
	add.s64 	%rd28, %rd5, %rd27;
	ld.global.u32 	%r18, [%rd28];
	add.s32 	%r19, %r18, -1;
	setp.gt.u32 	%p10, %r19, 1;
	@%p10 bra 	$L__BB10_13;
	mul.wide.s32 	%rd29, %r22, 8;
	add.s64 	%rd30, %rd4, %rd29;
	ld.global.f64 	%fd6, [%rd30];
	ld.global.f64 	%fd7, [%rd3];
	setp.geu.f64 	%p11, %fd6, %fd7;
	@%p11 bra 	$L__BB10_13;
	div.s32 	%r20, %r22, %r8;
	setp.ge.s32 	%p12, %r20, %r9;
	@%p12 bra 	$L__BB10_7;
	add.s32 	%r21, %r22, %r8;
	mul.wide.s32 	%rd31, %r21, 8;
	add.s64 	%rd6, %rd2, %rd31;
	ld.global.f64 	%fd8, [%rd6];
	setp.leu.f64 	%p13, %fd8, 0d0000000000000000;
	@%p13 bra 	$L__BB10_7;
	mov.b64 	%rd32, 0;
	st.global.u64 	[%rd6], %rd32;
$L__BB10_7:
	add.s64 	%rd7, %rd2, %rd29;
	ld.global.f64 	%fd9, [%rd7];
	setp.geu.f64 	%p14, %fd9, 0d0000000000000000;
	@%p14 bra 	$L__BB10_9;
	mov.b64 	%rd34, 0;
	st.global.u64 	[%rd7], %rd34;
$L__BB10_9:
	add.s64 	%rd8, %rd1, %rd29;
	ld.global.f64 	%fd10, [%rd8+8];
	setp.leu.f64 	%p15, %fd10, 0d0000000000000000;
	@%p15 bra 	$L__BB10_11;
	mov.b64 	%rd36, 0;
	st.global.u64 	[%rd8+8], %rd36;
$L__BB10_11:
	ld.global.f64 	%fd11, [%rd8];
	setp.geu.f64 	%p16, %fd11, 0d0000000000000000;
	@%p16 bra 	$L__BB10_13;
	mov.b64 	%rd37, 0;
	st.global.u64 	[%rd8], %rd37;
$L__BB10_13:
	add.s32 	%r22, %r22, %r3;
	setp.lt.s32 	%p17, %r22, %r10;
	@%p17 bra 	$L__BB10_2;
	bra.uni 	$L__BB10_24;
$L__BB10_14:
	mul.wide.s32 	%rd17, %r22, 4;
	add.s64 	%rd18, %rd5, %rd17;
	ld.global.u32 	%r14, [%rd18];
	add.s32 	%r15, %r14, -1;
	setp.gt.u32 	%p3, %r15, 1;
	@%p3 bra 	$L__BB10_23;
	mul.wide.s32 	%rd19, %r22, 8;
	add.s64 	%rd20, %rd4, %rd19;
	ld.global.f64 	%fd1, [%rd20];
	ld.global.f64 	%fd2, [%rd3];
	setp.geu.f64 	%p4, %fd1, %fd2;
	@%p4 bra 	$L__BB10_23;
	div.s32 	%r16, %r22, %r8;
	setp.ge.s32 	%p5, %r16, %r9;
	@%p5 bra 	$L__BB10_19;
	add.s32 	%r17, %r22, %r8;
	mul.wide.s32 	%rd21, %r17, 8;
	add.s64 	%rd9, %rd2, %rd21;
	ld.global.f64 	%fd3, [%rd9];
	setp.leu.f64 	%p6, %fd3, 0d0000000000000000;
	@%p6 bra 	$L__BB10_19;
	mov.b64 	%rd22, 0;
	st.global.u64 	[%rd9], %rd22;
$L__BB10_19:
	add.s64 	%rd10, %rd2, %rd19;
	ld.global.f64 	%fd4, [%rd10];
	setp.geu.f64 	%p7, %fd4, 0d0000000000000000;
	@%p7 bra 	$L__BB10_21;
	mov.b64 	%rd24, 0;
	st.global.u64 	[%rd10], %rd24;
$L__BB10_21:
	add.s64 	%rd11, %rd1, %rd19;
	ld.global.f64 	%fd5, [%rd11];
	setp.geu.f64 	%p8, %fd5, 0d0000000000000000;
	@%p8 bra 	$L__BB10_23;
	mov.b64 	%rd26, 0;
	st.global.u64 	[%rd11], %rd26;
$L__BB10_23:
	add.s32 	%r22, %r22, %r3;
	setp.lt.s32 	%p9, %r22, %r10;
	@%p9 bra 	$L__BB10_14;
$L__BB10_24:
	ret;

}
.func  (.param .b64 func_retval0) __internal_accurate_pow(
	.param .b64 __internal_accurate_pow_param_0
)
{
	.reg .pred 	%p<8>;
	.reg .b32 	%r<49>;
	.reg .b32 	%f<3>;
	.reg .b64 	%fd<109>;

	ld.param.f64 	%fd10, [__internal_accurate_pow_param_0];
	{
	.reg .b32 %temp; 
	mov.b64 	{%temp, %r46}, %fd10;
	}
	{
	.reg .b32 %temp; 
	mov.b64 	{%r45, %temp}, %fd10;
	}
	shr.u32 	%r47, %r46, 20;
	setp.gt.u32 	%p1, %r46, 1048575;
	@%p1 bra 	$L__BB11_2;
	mul.f64 	%fd11, %fd10, 0d4350000000000000;
	{
	.reg .b32 %temp; 
	mov.b64 	{%temp, %r46}, %fd11;
	}
	{
	.reg .b32 %temp; 
	mov.b64 	{%r45, %temp}, %fd11;
	}
	shr.u32 	%r16, %r46, 20;
	add.s32 	%r47, %r16, -54;
$L__BB11_2:
	add.s32 	%r48, %r47, -1023;
	and.b32  	%r17, %r46, -2146435073;
	or.b32  	%r18, %r17, 1072693248;
	mov.b64 	%fd107, {%r45, %r18};
	setp.lt.u32 	%p2, %r18, 1073127583;
	@%p2 bra 	$L__BB11_4;
	{
	.reg .b32 %temp; 
	mov.b64 	{%r19, %temp}, %fd107;
	}
	{
	.reg .b32 %temp; 
	mov.b64 	{%temp, %r20}, %fd107;
	}
	add.s32 	%r21, %r20, -1048576;
	mov.b64 	%fd107, {%r19, %r21};
	add.s32 	%r48, %r47, -1022;
$L__BB11_4:
	add.f64 	%fd12, %fd107, 0dBFF0000000000000;
	add.f64 	%fd13, %fd107, 0d3FF0000000000000;
	rcp.approx.ftz.f64 	%fd14, %fd13;
	neg.f64 	%fd15, %fd13;
	fma.rn.f64 	%fd16, %fd15, %fd14, 0d3FF0000000000000;
	fma.rn.f64 	%fd17, %fd16, %fd16, %fd16;
	fma.rn.f64 	%fd18, %fd17, %fd14, %fd14;
	mul.f64 	%fd19, %fd12, %fd18;
	fma.rn.f64 	%fd20, %fd12, %fd18, %fd19;
	mul.f64 	%fd21, %fd20, %fd20;
	fma.rn.f64 	%fd22, %fd21, 0d3EB0F5FF7D2CAFE2, 0d3ED0F5D241AD3B5A;
	fma.rn.f64 	%fd23, %fd22, %fd21, 0d3EF3B20A75488A3F;
	fma.rn.f64 	%fd24, %fd23, %fd21, 0d3F1745CDE4FAECD5;
	fma.rn.f64 	%fd25, %fd24, %fd21, 0d3F3C71C7258A578B;
	fma.rn.f64 	%fd26, %fd25, %fd21, 0d3F6249249242B910;
	fma.rn.f64 	%fd27, %fd26, %fd21, 0d3F89999999999DFB;
	sub.f64 	%fd28, %fd12, %fd20;
	add.f64 	%fd29, %fd28, %fd28;
	neg.f64 	%fd30, %fd20;
	fma.rn.f64 	%fd31, %fd30, %fd12, %fd29;
	mul.f64 	%fd32, %fd18, %fd31;
	fma.rn.f64 	%fd33, %fd21, %fd27, 0d3FB5555555555555;
	mov.f64 	%fd34, 0d3FB5555555555555;
	sub.f64 	%fd35, %fd34, %fd33;
	fma.rn.f64 	%fd36, %fd21, %fd27, %fd35;
	add.f64 	%fd37, %fd36, 0dBC46A4CB00B9E7B0;
	add.f64 	%fd38, %fd33, %fd37;
	sub.f64 	%fd39, %fd33, %fd38;
	add.f64 	%fd40, %fd37, %fd39;
	mul.rn.f64 	%fd41, %fd20, %fd20;
	neg.f64 	%fd42, %fd41;
	fma.rn.f64 	%fd43, %fd20, %fd20, %fd42;
	{
	.reg .b32 %temp; 
	mov.b64 	{%r22, %temp}, %fd32;
	}
	{
	.reg .b32 %temp; 
	mov.b64 	{%temp, %r23}, %fd32;
	}
	add.s32 	%r24, %r23, 1048576;
	mov.b64 	%fd44, {%r22, %r24};
	fma.rn.f64 	%fd45, %fd20, %fd44, %fd43;
	mul.rn.f64 	%fd46, %fd41, %fd20;
	neg.f64 	%fd47, %fd46;
	fma.rn.f64 	%fd48, %fd41, %fd20, %fd47;
	fma.rn.f64 	%fd49, %fd41, %fd32, %fd48;
	fma.rn.f64 	%fd50, %fd45, %fd20, %fd49;
	mul.rn.f64 	%fd51, %fd38, %fd46;
	neg.f64 	%fd52, %fd51;
	fma.rn.f64 	%fd53, %fd38, %fd46, %fd52;
	fma.rn.f64 	%fd54, %fd38, %fd50, %fd53;
	fma.rn.f64 	%fd55, %fd40, %fd46, %fd54;
	add.f64 	%fd56, %fd51, %fd55;
	sub.f64 	%fd57, %fd51, %fd56;
	add.f64 	%fd58, %fd55, %fd57;
	add.f64 	%fd59, %fd20, %fd56;
	sub.f64 	%fd60, %fd20, %fd59;
	add.f64 	%fd61, %fd56, %fd60;
	add.f64 	%fd62, %fd58, %fd61;
	add.f64 	%fd63, %fd32, %fd62;
	add.f64 	%fd64, %fd59, %fd63;
	sub.f64 	%fd65, %fd59, %fd64;
	add.f64 	%fd66, %fd63, %fd65;
	xor.b32  	%r25, %r48, -2147483648;
	mov.b32 	%r26, 1127219200;
	mov.b64 	%fd67, {%r25, %r26};
	mov.b32 	%r27, -2147483648;
	mov.b64 	%fd68, {%r27, %r26};
	sub.f64 	%fd69, %fd67, %fd68;
	fma.rn.f64 	%fd70, %fd69, 0d3FE62E42FEFA39EF, %fd64;
	fma.rn.f64 	%fd71, %fd69, 0dBFE62E42FEFA39EF, %fd70;
	sub.f64 	%fd72, %fd71, %fd64;
	sub.f64 	%fd73, %fd66, %fd72;
	fma.rn.f64 	%fd74, %fd69, 0d3C7ABC9E3B39803F, %fd73;
	add.f64 	%fd75, %fd70, %fd74;
	sub.f64 	%fd76, %fd70, %fd75;
	add.f64 	%fd77, %fd74, %fd76;
	mov.f64 	%fd78, 0d3FF55554FBDAD752;
	{
	.reg .b32 %temp; 
	mov.b64 	{%temp, %r28}, %fd78;
	}
	{
	.reg .b32 %temp; 
	mov.b64 	{%r29, %temp}, %fd78;
	}
	shl.b32 	%r30, %r28, 1;
	setp.gt.u32 	%p3, %r30, -33554433;
	and.b32  	%r31, %r28, -15728641;
	selp.b32 	%r32, %r31, %r28, %p3;
	mov.b64 	%fd79, {%r29, %r32};
	mul.rn.f64 	%fd80, %fd75, %fd79;
	neg.f64 	%fd81, %fd80;
	fma.rn.f64 	%fd82, %fd75, %fd79, %fd81;
	fma.rn.f64 	%fd83, %fd77, %fd79, %fd82;
	add.f64 	%fd4, %fd80, %fd83;
	sub.f64 	%fd84, %fd80, %fd4;
	add.f64 	%fd5, %fd83, %fd84;
	fma.rn.f64 	%fd85, %fd4, 0d3FF71547652B82FE, 0d4338000000000000;
	{
	.reg .b32 %temp; 
	mov.b64 	{%r13, %temp}, %fd85;
	}
	mov.f64 	%fd86, 0dC338000000000000;
	add.rn.f64 	%fd87, %fd85, %fd86;
	fma.rn.f64 	%fd88, %fd87, 0dBFE62E42FEFA39EF, %fd4;
	fma.rn.f64 	%fd89, %fd87, 0dBC7ABC9E3B39803F, %fd88;
	fma.rn.f64 	%fd90, %fd89, 0d3E5ADE1569CE2BDF, 0d3E928AF3FCA213EA;
	fma.rn.f64 	%fd91, %fd90, %fd89, 0d3EC71DEE62401315;
	fma.rn.f64 	%fd92, %fd91, %fd89, 0d3EFA01997C89EB71;
	fma.rn.f64 	%fd93, %fd92, %fd89, 0d3F2A01A014761F65;
	fma.rn.f64 	%fd94, %fd93, %fd89, 0d3F56C16C1852B7AF;
	fma.rn.f64 	%fd95, %fd94, %fd89, 0d3F81111111122322;
	fma.rn.f64 	%fd96, %fd95, %fd89, 0d3FA55555555502A1;
	fma.rn.f64 	%fd97, %fd96, %fd89, 0d3FC5555555555511;
	fma.rn.f64 	%fd98, %fd97, %fd89, 0d3FE000000000000B;
	fma.rn.f64 	%fd99, %fd98, %fd89, 0d3FF0000000000000;
	fma.rn.f64 	%fd100, %fd99, %fd89, 0d3FF0000000000000;
	{
	.reg .b32 %temp; 
	mov.b64 	{%r14, %temp}, %fd100;
	}
	{
	.reg .b32 %temp; 
	mov.b64 	{%temp, %r15}, %fd100;
	}
	shl.b32 	%r33, %r13, 20;
	add.s32 	%r34, %r33, %r15;
	mov.b64 	%fd108, {%r14, %r34};
	{
	.reg .b32 %temp; 
	mov.b64 	{%temp, %r35}, %fd4;
	}
	mov.b32 	%f2, %r35;
	abs.f32 	%f1, %f2;
	setp.lt.f32 	%p4, %f1, 0f4086232B;
	@%p4 bra 	$L__BB11_7;
	setp.lt.f64 	%p5, %fd4, 0d0000000000000000;
	add.f64 	%fd101, %fd4, 0d7FF0000000000000;
	selp.f64 	%fd108, 0d0000000000000000, %fd101, %p5;
	setp.geu.f32 	%p6, %f1, 0f40874800;
	@%p6 bra 	$L__BB11_7;
	shr.u32 	%r36, %r13, 31;
	add.s32 	%r37, %r13, %r36;
	shr.s32 	%r38, %r37, 1;
	shl.b32 	%r39, %r38, 20;
	add.s32 	%r40, %r15, %r39;
	mov.b64 	%fd102, {%r14, %r40};
	sub.s32 	%r41, %r13, %r38;
	shl.b32 	%r42, %r41, 20;
	add.s32 	%r43, %r42, 1072693248;
	mov.b32 	%r44, 0;
	mov.b64 	%fd103, {%r44, %r43};
	mul.f64 	%fd108, %fd103, %fd102;
$L__BB11_7:
	abs.f64 	%fd104, %fd108;
	setp.eq.f64 	%p7, %fd104, 0d7FF0000000000000;
	fma.rn.f64 	%fd105, %fd108, %fd5, %fd108;
	selp.f64 	%fd106, %fd108, %fd105, %p7;
	st.param.f64 	[func_retval0], %fd106;
	ret;

}


// ===== COMPILED SASS (sm_100) =====

	.target	sm_100

	.elftype	@"ET_EXEC"


//--------------------- .note.nv.tkinfo           --------------------------
	.section	.note.nv.tkinfo,"",@"SHT_NOTE"
	.sectionflags	@"SHF_NOTE_NV_TKINFO"
	.tkinfo
        /*0018*/ 	.word	0x00000002
        /*0030*/ 	.string	""
        /*0030*/ 	.string	"ptxas"
        /*0030*/ 	.string	"Cuda compilation tools, release 13.0, V13.0.88"
        /*0030*/ 	.string	"Build cuda_13.0.r13.0/compiler.36424714_0"
        /*0030*/ 	.string	"-arch sm_100 -m 64 "



//--------------------- .note.nv.cuinfo           --------------------------
	.section	.note.nv.cuinfo,"",@"SHT_NOTE"
	.sectionflags	@"SHF_NOTE_NV_CUINFO"
        /*0018*/ 	.short	0x0002
        /*001a*/ 	.short	0x0064
        /*001c*/ 	.short	0x0082
	.zero		2


//--------------------- .nv.info                  --------------------------
	.section	.nv.info,"",@"SHT_CUDA_INFO"
	.align	4


	//----- nvinfo : EIATTR_REGCOUNT
	.align		4
        /*0000*/ 	.byte	0x04, 0x2f
        /*0002*/ 	.short	(.L_1 - .L_0)
	.align		4
.L_0:
        /*0004*/ 	.word	index@(_Z8init_infiiPdS_PiS_id)
        /*0008*/ 	.word	0x00000016


	//----- nvinfo : EIATTR_FRAME_SIZE
	.align		4
.L_1:
        /*000c*/ 	.byte	0x04, 0x11
        /*000e*/ 	.short	(.L_3 - .L_2)
	.align		4
.L_2:
        /*0010*/ 	.word	index@(_Z8init_infiiPdS_PiS_id)
        /*0014*/ 	.word	0x00000000


	//----- nvinfo : EIATTR_REGCOUNT
	.align		4
.L_3:
        /*0018*/ 	.byte	0x04, 0x2f
        /*001a*/ 	.short	(.L_5 - .L_4)
	.align		4
.L_4:
        /*001c*/ 	.word	index@(_Z8initialdiiPdPiS0_S0_S_S_S_id)
        /*0020*/ 	.word	0x00000020


	//----- nvinfo : EIATTR_FRAME_SIZE
	.align		4
.L_5:
        /*0024*/ 	.byte	0x04, 0x11
        /*0026*/ 	.short	(.L_7 - .L_6)
	.align		4
.L_6:
        /*0028*/ 	.word	index@(_Z8initialdiiPdPiS0_S0_S_S_S_id)
        /*002c*/ 	.word	0x00000000


	//----- nvinfo : EIATTR_REGCOUNT
	.align		4
.L_7:
        /*0030*/ 	.byte	0x04, 0x2f
        /*0032*/ 	.short	(.L_9 - .L_8)
	.align		4
.L_8:
        /*0034*/ 	.word	index@(_Z4fluxPdddPiS_S0_S0_S_S_S_S_S_S_S_S_S_S_S_S_iiiddd)
        /*0038*/ 	.word	0x00000032


	//----- nvinfo : EIATTR_FRAME_SIZE
	.align		4
.L_9:
        /*003c*/ 	.byte	0x04, 0x11
        /*003e*/ 	.short	(.L_11 - .L_10)
	.align		4
.L_10:
        /*0040*/ 	.word	index@($_Z4fluxPdddPiS_S0_S0_S_S_S_S_S_S_S_S_S_S_S_S_iiiddd$__internal_accurate_pow)
        /*0044*/ 	.word	0x00000000


	//----- nvinfo : EIATTR_FRAME_SIZE
	.align		4
.L_11:
        /*0048*/ 	.byte	0x04, 0x11
        /*004a*/ 	.short	(.L_13 - .L_12)
	.align		4
.L_12:
        /*004c*/ 	.word	index@($__internal_4_$__cuda_sm20_dsqrt_rn_f64_mediumpath_v1)
        /*0050*/ 	.word	0x00000000


	//----- nvinfo : EIATTR_FRAME_SIZE
	.align		4
.L_13:
        /*0054*/ 	.byte	0x04, 0x11
        /*0056*/ 	.short	(.L_15 - .L_14)
	.align		4
.L_14:
        /*0058*/ 	.word	index@($__internal_3_$__cuda_sm20_div_rn_f64_full)
        /*005c*/ 	.word	0x00000000


	//----- nvinfo : EIATTR_FRAME_SIZE
	.align		4
.L_15:
        /*0060*/ 	.byte	0x04, 0x11
        /*0062*/ 	.short	(.L_17 - .L_16)
	.align		4
.L_16:
        /*0064*/ 	.word	index@(_Z4fluxPdddPiS_S0_S0_S_S_S_S_S_S_S_S_S_S_S_S_iiiddd)
        /*0068*/ 	.word	0x00000000


	//----- nvinfo : EIATTR_REGCOUNT
	.align		4
.L_17:
        /*006c*/ 	.byte	0x04, 0x2f
        /*006e*/ 	.short	(.L_19 - .L_18)
	.align		4
.L_18:
        /*0070*/ 	.word	index@(_Z5hm_hnPdS_S_iii)
        /*0074*/ 	.word	0x00000016


	//----- nvinfo : EIATTR_FRAME_SIZE
	.align		4
.L_19:
        /*0078*/ 	.byte	0x04, 0x11
        /*007a*/ 	.short	(.L_21 - .L_20)
	.align		4
.L_20:
        /*007c*/ 	.word	index@(_Z5hm_hnPdS_S_iii)
        /*0080*/ 	.word	0x00000000


	//----- nvinfo : EIATTR_REGCOUNT
	.align		4
.L_21:
        /*0084*/ 	.byte	0x04, 0x2f
        /*0086*/ 	.short	(.L_23 - .L_22)
	.align		4
.L_22:
        /*0088*/ 	.word	index@(_Z7uu1_vv1PdS_S_S_S_S_S_iii)
        /*008c*/ 	.word	0x0000002a


	//----- nvinfo : EIATTR_FRAME_SIZE
	.align		4
.L_23:
        /*0090*/ 	.byte	0x04, 0x11
        /*0092*/ 	.short	(.L_25 - .L_24)
	.align		4
.L_24:
        /*0094*/ 	.word	index@($__internal_2_$__cuda_sm20_div_rn_f64_full)
        /*0098*/ 	.word	0x00000000


	//----- nvinfo : EIATTR_FRAME_SIZE
	.align		4
.L_25:
        /*009c*/ 	.byte	0x04, 0x11
        /*009e*/ 	.short	(.L_27 - .L_26)
	.align		4
.L_26:
        /*00a0*/ 	.word	index@(_Z7uu1_vv1PdS_S_S_S_S_S_iii)
        /*00a4*/ 	.word	0x00000000


	//----- nvinfo : EIATTR_REGCOUNT
	.align		4
.L_27:
        /*00a8*/ 	.byte	0x04, 0x2f
        /*00aa*/ 	.short	(.L_29 - .L_28)
	.align		4
.L_28:
        /*00ac*/ 	.word	index@(_Z5uu_vvPdS_S_S_S_S_ii)
        /*00b0*/ 	.word	0x0000001c


	//----- nvinfo : EIATTR_FRAME_SIZE
	.align		4
.L_29:
        /*00b4*/ 	.byte	0x04, 0x11
        /*00b6*/ 	.short	(.L_31 - .L_30)
	.align		4
.L_30:
        /*00b8*/ 	.word	index@(_Z5uu_vvPdS_S_S_S_S_ii)
        /*00bc*/ 	.word	0x00000000


	//----- nvinfo : EIATTR_REGCOUNT
	.align		4
.L_31:
        /*00c0*/ 	.byte	0x04, 0x2f
        /*00c2*/ 	.short	(.L_33 - .L_32)
	.align		4
.L_32:
        /*00c4*/ 	.word	index@(_Z7uua_vvaPdS_S_S_iii)
        /*00c8*/ 	.word	0x00000020


	//----- nvinfo : EIATTR_FRAME_SIZE
	.align		4
.L_33:
        /*00cc*/ 	.byte	0x04, 0x11
        /*00ce*/ 	.short	(.L_35 - .L_34)
	.align		4
.L_34:
        /*00d0*/ 	.word	index@(_Z7uua_vvaPdS_S_S_iii)
        /*00d4*/ 	.word	0x00000000


	//----- nvinfo : EIATTR_REGCOUNT
	.align		4
.L_35:
        /*00d8*/ 	.byte	0x04, 0x2f
        /*00da*/ 	.short	(.L_37 - .L_36)
	.align		4
.L_36:
        /*00dc*/ 	.word	index@(_Z20gpu_evaporation_calcdPdS_S_S_S_S_di)
        /*00e0*/ 	.word	0x0000002d


	//----- nvinfo : EIATTR_FRAME_SIZE
	.align		4
.L_37:
        /*00e4*/ 	.byte	0x04, 0x11
        /*00e6*/ 	.short	(.L_39 - .L_38)
	.align		4
.L_38:
        /*00e8*/ 	.word	index@($__internal_1_$__cuda_sm20_div_rn_f64_full)
        /*00ec*/ 	.word	0x00000000


	//----- nvinfo : EIATTR_FRAME_SIZE
	.align		4
.L_39:
        /*00f0*/ 	.byte	0x04, 0x11
        /*00f2*/ 	.short	(.L_41 - .L_40)
	.align		4
.L_40:
        /*00f4*/ 	.word	index@(_Z20gpu_evaporation_calcdPdS_S_S_S_S_di)
        /*00f8*/ 	.word	0x00000000


	//----- nvinfo : EIATTR_REGCOUNT
	.align		4
.L_41:
        /*00fc*/ 	.byte	0x04, 0x2f
        /*00fe*/ 	.short	(.L_43 - .L_42)
	.align		4
.L_42:
        /*0100*/ 	.word	index@(_Z10continuitydiiddPdS_S_S_S_S_S_ddddPii)
        /*0104*/ 	.word	0x0000002d


	//----- nvinfo : EIATTR_FRAME_SIZE
	.align		4
.L_43:
        /*0108*/ 	.byte	0x04, 0x11
        /*010a*/ 	.short	(.L_45 - .L_44)
	.align		4
.L_44:
        /*010c*/ 	.word	index@($__internal_0_$__cuda_sm20_div_rn_f64_full)
        /*0110*/ 	.word	0x00000000


	//----- nvinfo : EIATTR_FRAME_SIZE
	.align		4
.L_45:
        /*0114*/ 	.byte	0x04, 0x11
        /*0116*/ 	.short	(.L_47 - .L_46)
	.align		4
.L_46:
        /*0118*/ 	.word	index@(_Z10continuitydiiddPdS_S_S_S_S_S_ddddPii)
        /*011c*/ 	.word	0x00000000


	//----- nvinfo : EIATTR_REGCOUNT
	.align		4
.L_47:
        /*0120*/ 	.byte	0x04, 0x2f
        /*0122*/ 	.short	(.L_49 - .L_48)
	.align		4
.L_48:
        /*0124*/ 	.word	index@(_Z7forwardiiPdS_S_S_S_S_i)
        /*0128*/ 	.word	0x00000020


	//----- nvinfo : EIATTR_FRAME_SIZE
	.align		4
.L_49:
        /*012c*/ 	.byte	0x04, 0x11
        /*012e*/ 	.short	(.L_51 - .L_50)
	.align		4
.L_50:
        /*0130*/ 	.word	index@(_Z7forwardiiPdS_S_S_S_S_i)
        /*0134*/ 	.word	0x00000000


	//----- nvinfo : EIATTR_REGCOUNT
	.align		4
.L_51:
        /*0138*/ 	.byte	0x04, 0x2f
        /*013a*/ 	.short	(.L_53 - .L_52)
	.align		4
.L_52:
        /*013c*/ 	.word	index@(_Z11treat_erroriiPdPiS_S_S_i)
        /*0140*/ 	.word	0x00000016


	//----- nvinfo : EIATTR_FRAME_SIZE
	.align		4
.L_53:
        /*0144*/ 	.byte	0x04, 0x11
        /*0146*/ 	.short	(.L_55 - .L_54)
	.align		4
.L_54:
        /*0148*/ 	.word	index@(_Z11treat_erroriiPdPiS_S_S_i)
        /*014c*/ 	.word	0x00000000


	//----- nvinfo : EIATTR_MIN_STACK_SIZE
	.align		4
.L_55:
        /*0150*/ 	.byte	0x04, 0x12
        /*0152*/ 	.short	(.L_57 - .L_56)
	.align		4
.L_56:
        /*0154*/ 	.word	index@(_Z11treat_erroriiPdPiS_S_S_i)
        /*0158*/ 	.word	0x00000000


	//----- nvinfo : EIATTR_MIN_STACK_SIZE
	.align		4
.L_57:
        /*015c*/ 	.byte	0x04, 0x12
        /*015e*/ 	.short	(.L_59 - .L_58)
	.align		4
.L_58:
        /*0160*/ 	.word	index@(_Z7forwardiiPdS_S_S_S_S_i)
        /*0164*/ 	.word	0x00000000


	//----- nvinfo : EIATTR_MIN_STACK_SIZE
	.align		4
.L_59:
        /*0168*/ 	.byte	0x04, 0x12
        /*016a*/ 	.short	(.L_61 - .L_60)
	.align		4
.L_60:
        /*016c*/ 	.word	index@(_Z10continuitydiiddPdS_S_S_S_S_S_ddddPii)
        /*0170*/ 	.word	0x00000000


	//----- nvinfo : EIATTR_MIN_STACK_SIZE
	.align		4
.L_61:
        /*0174*/ 	.byte	0x04, 0x12
        /*0176*/ 	.short	(.L_63 - .L_62)
	.align		4
.L_62:
        /*0178*/ 	.word	index@(_Z20gpu_evaporation_calcdPdS_S_S_S_S_di)
        /*017c*/ 	.word	0x00000000


	//----- nvinfo : EIATTR_MIN_STACK_SIZE
	.align		4
.L_63:
        /*0180*/ 	.byte	0x04, 0x12
        /*0182*/ 	.short	(.L_65 - .L_64)
	.align		4
.L_64:
        /*0184*/ 	.word	index@(_Z7uua_vvaPdS_S_S_iii)
        /*0188*/ 	.word	0x00000000


	//----- nvinfo : EIATTR_MIN_STACK_SIZE
	.align		4
.L_65:
        /*018c*/ 	.byte	0x04, 0x12
        /*018e*/ 	.short	(.L_67 - .L_66)
	.align		4
.L_66:
        /*0190*/ 	.word	index@(_Z5uu_vvPdS_S_S_S_S_ii)
        /*0194*/ 	.word	0x00000000


	//----- nvinfo : EIATTR_MIN_STACK_SIZE
	.align		4
.L_67:
        /*0198*/ 	.byte	0x04, 0x12
        /*019a*/ 	.short	(.L_69 - .L_68)
	.align		4
.L_68:
        /*019c*/ 	.word	index@(_Z7uu1_vv1PdS_S_S_S_S_S_iii)
        /*01a0*/ 	.word	0x00000000


	//----- nvinfo : EIATTR_MIN_STACK_SIZE
	.align		4
.L_69:
        /*01a4*/ 	.byte	0x04, 0x12
        /*01a6*/ 	.short	(.L_71 - .L_70)
	.align		4
.L_70:
        /*01a8*/ 	.word	index@(_Z5hm_hnPdS_S_iii)
        /*01ac*/ 	.word	0x00000000


	//----- nvinfo : EIATTR_MIN_STACK_SIZE
	.align		4
.L_71:
        /*01b0*/ 	.byte	0x04, 0x12
        /*01b2*/ 	.short	(.L_73 - .L_72)
	.align		4
.L_72:
        /*01b4*/ 	.word	index@(_Z4fluxPdddPiS_S0_S0_S_S_S_S_S_S_S_S_S_S_S_S_iiiddd)
        /*01b8*/ 	.word	0x00000000


	//----- nvinfo : EIATTR_MIN_STACK_SIZE
	.align		4
.L_73:
        /*01bc*/ 	.byte	0x04, 0x12
        /*01be*/ 	.short	(.L_75 - .L_74)
	.align		4
.L_74:
        /*01c0*/ 	.word	index@(_Z8initialdiiPdPiS0_S0_S_S_S_id)
        /*01c4*/ 	.word	0x00000000


	//----- nvinfo : EIATTR_MIN_STACK_SIZE
	.align		4
.L_75:
        /*01c8*/ 	.byte	0x04, 0x12
        /*01ca*/ 	.short	(.L_77 - .L_76)
	.align		4
.L_76:
        /*01cc*/ 	.word	index@(_Z8init_infiiPdS_PiS_id)
        /*01d0*/ 	.word	0x00000000
.L_77:


//--------------------- .nv.compat                --------------------------
	.section	.nv.compat,"",@"SHT_CUDA_COMPAT_INFO"
	.align	4
        /*0000*/ 	.byte	0x02, 0x09, 0x00, 0x00, 0x02, 0x02, 0x01, 0x00, 0x02, 0x05, 0x05, 0x00, 0x03, 0x07, 0x01, 0x01
        /*0010*/ 	.byte	0x02, 0x03, 0x00, 0x00, 0x02, 0x06, 0x01, 0x00, 0x04, 0x0b, 0x08, 0x00, 0x01, 0x00, 0x00, 0x00
        /*0020*/ 	.byte	0x00, 0x00, 0x00, 0x00


//--------------------- .nv.info._Z11treat_erroriiPdPiS_S_S_i --------------------------
	.section	.nv.info._Z11treat_erroriiPdPiS_S_S_i,"",@"SHT_CUDA_INFO"
	.sectionflags	@""
	.align	4


	//----- nvinfo : EIATTR_CUDA_API_VERSION
	.align		4
        /*0000*/ 	.byte	0x04, 0x37
        /*0002*/ 	.short	(.L_79 - .L_78)
.L_78:
        /*0004*/ 	.word	0x00000082


	//----- nvinfo : EIATTR_KPARAM_INFO
	.align		4
.L_79:
        /*0008*/ 	.byte	0x04, 0x17
        /*000a*/ 	.short	(.L_81 - .L_80)
.L_80:
        /*000c*/ 	.word	0x00000000
        /*0010*/ 	.short	0x0007
        /*0012*/ 	.short	0x0030
        /*0014*/ 	.byte	0x00, 0xf0, 0x11, 0x00


	//----- nvinfo : EIATTR_KPARAM_INFO
	.align		4
.L_81:
        /*0018*/ 	.byte	0x04, 0x17
        /*001a*/ 	.short	(.L_83 - .L_82)
.L_82:
        /*001c*/ 	.word	0x00000000
        /*0020*/ 	.short	0x0006
        /*0022*/ 	.short	0x0028
        /*0024*/ 	.byte	0x00, 0xf5, 0x21, 0x00


	//----- nvinfo : EIATTR_KPARAM_INFO
	.align		4
.L_83:
        /*0028*/ 	.byte	0x04, 0x17
        /*002a*/ 	.short	(.L_85 - .L_84)
.L_84:
        /*002c*/ 	.word	0x00000000
        /*0030*/ 	.short	0x0005
        /*0032*/ 	.short	0x0020
        /*0034*/ 	.byte	0x00, 0xf5, 0x21, 0x00


	//----- nvinfo : EIATTR_KPARAM_INFO
	.align		4
.L_85:
        /*0038*/ 	.byte	0x04, 0x17
        /*003a*/ 	.short	(.L_87 - .L_86)
.L_86:
        /*003c*/ 	.word	0x00000000
        /*0040*/ 	.short	0x0004
        /*0042*/ 	.short	0x0018
        /*0044*/ 	.byte	0x00, 0xf5, 0x21, 0x00


	//----- nvinfo : EIATTR_KPARAM_INFO
	.align		4
.L_87:
        /*0048*/ 	.byte	0x04, 0x17
        /*004a*/ 	.short	(.L_89 - .L_88)
.L_88:
        /*004c*/ 	.word	0x00000000
        /*0050*/ 	.short	0x0003
        /*0052*/ 	.short	0x0010
        /*0054*/ 	.byte	0x00, 0xf5, 0x21, 0x00


	//----- nvinfo : EIATTR_KPARAM_INFO
	.align		4
.L_89:
        /*0058*/ 	.byte	0x04, 0x17
        /*005a*/ 	.short	(.L_91 - .L_90)
.L_90:
        /*005c*/ 	.word	0x00000000
        /*0060*/ 	.short	0x0002
        /*0062*/ 	.short	0x0008
        /*0064*/ 	.byte	0x00, 0xf5, 0x21, 0x00


	//----- nvinfo : EIATTR_KPARAM_INFO
	.align		4
.L_91:
        /*0068*/ 	.byte	0x04, 0x17
        /*006a*/ 	.short	(.L_93 - .L_92)
.L_92:
        /*006c*/ 	.word	0x00000000
        /*0070*/ 	.short	0x0001
        /*0072*/ 	.short	0x0004
        /*0074*/ 	.byte	0x00, 0xf0, 0x11, 0x00


	//----- nvinfo : EIATTR_KPARAM_INFO
	.align		4
.L_93:
        /*0078*/ 	.byte	0x04, 0x17
        /*007a*/ 	.short	(.L_95 - .L_94)
.L_94:
        /*007c*/ 	.word	0x00000000
        /*0080*/ 	.short	0x0000
        /*0082*/ 	.short	0x0000
        /*0084*/ 	.byte	0x00, 0xf0, 0x11, 0x00


	//----- nvinfo : EIATTR_SPARSE_MMA_MASK
	.align		4
.L_95:
        /*0088*/ 	.byte	0x03, 0x50
        /*008a*/ 	.short	0x0000


	//----- nvinfo : EIATTR_MAXREG_COUNT
	.align		4
        /*008c*/ 	.byte	0x03, 0x1b
        /*008e*/ 	.short	0x00ff


	//----- nvinfo : EIATTR_MERCURY_ISA_VERSION
	.align		4
        /*0090*/ 	.byte	0x03, 0x5f
        /*0092*/ 	.short	0x0101


	//----- nvinfo : EIATTR_VRC_CTA_INIT_COUNT
	.align		4
        /*0094*/ 	.byte	0x02, 0x4a
	.zero		1
	.zero		1


	//----- nvinfo : EIATTR_EXIT_INSTR_OFFSETS
	.align		4
        /*0098*/ 	.byte	0x04, 0x1c
        /*009a*/ 	.short	(.L_97 - .L_96)


	//   ....[0]....
.L_96:
        /*009c*/ 	.word	0x00000070


	//   ....[1]....
        /*00a0*/ 	.word	0x00000540


	//   ....[2]....
        /*00a4*/ 	.word	0x00000910


	//----- nvinfo : EIATTR_CRS_STACK_SIZE
	.align		4
.L_97:
        /*00a8*/ 	.byte	0x04, 0x1e
        /*00aa*/ 	.short	(.L_99 - .L_98)
.L_98:
        /*00ac*/ 	.word	0x00000000


	//----- nvinfo : EIATTR_CBANK_PARAM_SIZE
	.align		4
.L_99:
        /*00b0*/ 	.byte	0x03, 0x19
        /*00b2*/ 	.short	0x0034


	//----- nvinfo : EIATTR_PARAM_CBANK
	.align		4
        /*00b4*/ 	.byte	0x04, 0x0a
        /*00b6*/ 	.short	(.L_101 - .L_100)
	.align		4
.L_100:
        /*00b8*/ 	.word	index@(.nv.constant0._Z11treat_erroriiPdPiS_S_S_i)
        /*00bc*/ 	.short	0x0380
        /*00be*/ 	.short	0x0034


	//----- nvinfo : EIATTR_SW_WAR
	.align		4
.L_101:
        /*00c0*/ 	.byte	0x04, 0x36
        /*00c2*/ 	.short	(.L_103 - .L_102)
.L_102:
        /*00c4*/ 	.word	0x00000008
.L_103:


//--------------------- .nv.info._Z7forwardiiPdS_S_S_S_S_i --------------------------
	.section	.nv.info._Z7forwardiiPdS_S_S_S_S_i,"",@"SHT_CUDA_INFO"
	.sectionflags	@""
	.align	4


	//----- nvinfo : EIATTR_CUDA_API_VERSION
	.align		4
        /*0000*/ 	.byte	0x04, 0x37
        /*0002*/ 	.short	(.L_105 - .L_104)
.L_104:
        /*0004*/ 	.word	0x00000082


	//----- nvinfo : EIATTR_KPARAM_INFO
	.align		4
.L_105:
        /*0008*/ 	.byte	0x04, 0x17
        /*000a*/ 	.short	(.L_107 - .L_106)
.L_106:
        /*000c*/ 	.word	0x00000000
        /*0010*/ 	.short	0x0008
        /*0012*/ 	.short	0x0038
        /*0014*/ 	.byte	0x00, 0xf0, 0x11, 0x00


	//----- nvinfo : EIATTR_KPARAM_INFO
	.align		4
.L_107:
        /*0018*/ 	.byte	0x04, 0x17
        /*001a*/ 	.short	(.L_109 - .L_108)
.L_108:
        /*001c*/ 	.word	0x00000000
        /*0020*/ 	.short	0x0007
        /*0022*/ 	.short	0x0030
        /*0024*/ 	.byte	0x00, 0xf5, 0x21, 0x00


	//----- nvinfo : EIATTR_KPARAM_INFO
	.align		4
.L_109:
        /*0028*/ 	.byte	0x04, 0x17
        /*002a*/ 	.short	(.L_111 - .L_110)
.L_110:
        /*002c*/ 	.word	0x00000000
        /*0030*/ 	.short	0x0006
        /*0032*/ 	.short	0x0028
        /*0034*/ 	.byte	0x00, 0xf5, 0x21, 0x00


	//----- nvinfo : EIATTR_KPARAM_INFO
	.align		4
.L_111:
        /*0038*/ 	.byte	0x04, 0x17
        /*003a*/ 	.short	(.L_113 - .L_112)
.L_112:
        /*003c*/ 	.word	0x00000000
        /*0040*/ 	.short	0x0005
        /*0042*/ 	.short	0x0020
        /*0044*/ 	.byte	0x00, 0xf5, 0x21, 0x00


	//----- nvinfo : EIATTR_KPARAM_INFO
	.align		4
.L_113:
        /*0048*/ 	.byte	0x04, 0x17
        /*004a*/ 	.short	(.L_115 - .L_114)
.L_114:
        /*004c*/ 	.word	0x00000000
        /*0050*/ 	.short	0x0004
        /*0052*/ 	.short	0x0018
        /*0054*/ 	.byte	0x00, 0xf5, 0x21, 0x00


	//----- nvinfo : EIATTR_KPARAM_INFO
	.align		4
.L_115:
        /*0058*/ 	.byte	0x04, 0x17
        /*005a*/ 	.short	(.L_117 - .L_116)
.L_116:
        /*005c*/ 	.word	0x00000000
        /*0060*/ 	.short	0x0003
        /*0062*/ 	.short	0x0010
        /*0064*/ 	.byte	0x00, 0xf5, 0x21, 0x00


	//----- nvinfo : EIATTR_KPARAM_INFO
	.align		4
.L_117:
        /*0068*/ 	.byte	0x04, 0x17
        /*006a*/ 	.short	(.L_119 - .L_118)
.L_118:
        /*006c*/ 	.word	0x00000000
        /*0070*/ 	.short	0x0002
        /*0072*/ 	.short	0x0008
        /*0074*/ 	.byte	0x00, 0xf5, 0x21, 0x00


	//----- nvinfo : EIATTR_KPARAM_INFO
	.align		4
.L_119:
        /*0078*/ 	.byte	0x04, 0x17
        /*007a*/ 	.short	(.L_121 - .L_120)
.L_120:
        /*007c*/ 	.word	0x00000000
        /*0080*/ 	.short	0x0001
        /*0082*/ 	.short	0x0004
        /*0084*/ 	.byte	0x00, 0xf0, 0x11, 0x00


	//----- nvinfo : EIATTR_KPARAM_INFO
	.align		4
.L_121:
        /*0088*/ 	.byte	0x04, 0x17
        /*008a*/ 	.short	(.L_123 - .L_122)
.L_122:
        /*008c*/ 	.word	0x00000000
        /*0090*/ 	.short	0x0000
        /*0092*/ 	.short	0x0000
        /*0094*/ 	.byte	0x00, 0xf0, 0x11, 0x00


	//----- nvinfo : EIATTR_SPARSE_MMA_MASK
	.align		4
.L_123:
        /*0098*/ 	.byte	0x03, 0x50
        /*009a*/ 	.short	0x0000


	//----- nvinfo : EIATTR_MAXREG_COUNT
	.align		4
        /*009c*/ 	.byte	0x03, 0x1b
        /*009e*/ 	.short	0x00ff


	//----- nvinfo : EIATTR_MERCURY_ISA_VERSION
	.align		4
        /*00a0*/ 	.byte	0x03, 0x5f
        /*00a2*/ 	.short	0x0101


	//----- nvinfo : EIATTR_VRC_CTA_INIT_COUNT
	.align		4
        /*00a4*/ 	.byte	0x02, 0x4a
	.zero		1
	.zero		1


	//----- nvinfo : EIATTR_EXIT_INSTR_OFFSETS
	.align		4
        /*00a8*/ 	.byte	0x04, 0x1c
        /*00aa*/ 	.short	(.L_125 - .L_124)


	//   ....[0]....
.L_124:
        /*00ac*/ 	.word	0x00000070


	//   ....[1]....
        /*00b0*/ 	.word	0x00000430


	//----- nvinfo : EIATTR_CRS_STACK_SIZE
	.align		4
.L_125:
        /*00b4*/ 	.byte	0x04, 0x1e
        /*00b6*/ 	.short	(.L_127 - .L_126)
.L_126:
        /*00b8*/ 	.word	0x00000000


	//----- nvinfo : EIATTR_CBANK_PARAM_SIZE
	.align		4
.L_127:
        /*00bc*/ 	.byte	0x03, 0x19
        /*00be*/ 	.short	0x003c


	//----- nvinfo : EIATTR_PARAM_CBANK
	.align		4
        /*00c0*/ 	.byte	0x04, 0x0a
        /*00c2*/ 	.short	(.L_129 - .L_128)
	.align		4
.L_128:
        /*00c4*/ 	.word	index@(.nv.constant0._Z7forwardiiPdS_S_S_S_S_i)
        /*00c8*/ 	.short	0x0380
        /*00ca*/ 	.short	0x003c


	//----- nvinfo : EIATTR_SW_WAR
	.align		4
.L_129:
        /*00cc*/ 	.byte	0x04, 0x36
        /*00ce*/ 	.short	(.L_131 - .L_130)
.L_130:
        /*00d0*/ 	.word	0x00000008
.L_131:


//--------------------- .nv.info._Z10continuitydiiddPdS_S_S_S_S_S_ddddPii --------------------------
	.section	.nv.info._Z10continuitydiiddPdS_S_S_S_S_S_ddddPii,"",@"SHT_CUDA_INFO"
	.sectionflags	@""
	.align	4


	//----- nvinfo : EIATTR_CUDA_API_VERSION
	.align		4
        /*0000*/ 	.byte	0x04, 0x37
        /*0002*/ 	.short	(.L_133 - .L_132)
.L_132:
        /*0004*/ 	.word	0x00000082


	//----- nvinfo : EIATTR_KPARAM_INFO
	.align		4
.L_133:
        /*0008*/ 	.byte	0x04, 0x17
        /*000a*/ 	.short	(.L_135 - .L_134)
.L_134:
        /*000c*/ 	.word	0x00000000
        /*0010*/ 	.short	0x0011
        /*0012*/ 	.short	0x0080
        /*0014*/ 	.byte	0x00, 0xf0, 0x11, 0x00


	//----- nvinfo : EIATTR_KPARAM_INFO
	.align		4
.L_135:
        /*0018*/ 	.byte	0x04, 0x17
        /*001a*/ 	.short	(.L_137 - .L_136)
.L_136:
        /*001c*/ 	.word	0x00000000
        /*0020*/ 	.short	0x0010
        /*0022*/ 	.short	0x0078
        /*0024*/ 	.byte	0x00, 0xf5, 0x21, 0x00


	//----- nvinfo : EIATTR_KPARAM_INFO
	.align		4
.L_137:
        /*0028*/ 	.byte	0x04, 0x17
        /*002a*/ 	.short	(.L_139 - .L_138)
.L_138:
        /*002c*/ 	.word	0x00000000
        /*0030*/ 	.short	0x000f
        /*0032*/ 	.short	0x0070
        /*0034*/ 	.byte	0x00, 0xf0, 0x21, 0x00


	//----- nvinfo : EIATTR_KPARAM_INFO
	.align		4
.L_139:
        /*0038*/ 	.byte	0x04, 0x17
        /*003a*/ 	.short	(.L_141 - .L_140)
.L_140:
        /*003c*/ 	.word	0x00000000
        /*0040*/ 	.short	0x000e
        /*0042*/ 	.short	0x0068
        /*0044*/ 	.byte	0x00, 0xf0, 0x21, 0x00


	//----- nvinfo : EIATTR_KPARAM_INFO
	.align		4
.L_141:
        /*0048*/ 	.byte	0x04, 0x17
        /*004a*/ 	.short	(.L_143 - .L_142)
.L_142:
        /*004c*/ 	.word	0x00000000
        /*0050*/ 	.short	0x000d
        /*0052*/ 	.short	0x0060
        /*0054*/ 	.byte	0x00, 0xf0, 0x21, 0x00


	//----- nvinfo : EIATTR_KPARAM_INFO
	.align		4
.L_143:
        /*0058*/ 	.byte	0x04, 0x17
        /*005a*/ 	.short	(.L_145 - .L_144)
.L_144:
        /*005c*/ 	.word	0x00000000
        /*0060*/ 	.short	0x000c
        /*0062*/ 	.short	0x0058
        /*0064*/ 	.byte	0x00, 0xf0, 0x21, 0x00


	//----- nvinfo : EIATTR_KPARAM_INFO
	.align		4
.L_145:
        /*0068*/ 	.byte	0x04, 0x17
        /*006a*/ 	.short	(.L_147 - .L_146)
.L_146:
        /*006c*/ 	.word	0x00000000
        /*0070*/ 	.short	0x000b
        /*0072*/ 	.short	0x0050
        /*0074*/ 	.byte	0x00, 0xf5, 0x21, 0x00


	//----- nvinfo : EIATTR_KPARAM_INFO
	.align		4
.L_147:
        /*0078*/ 	.byte	0x04, 0x17
        /*007a*/ 	.short	(.L_149 - .L_148)
.L_148:
        /*007c*/ 	.word	0x00000000
        /*0080*/ 	.short	0x000a
        /*0082*/ 	.short	0x0048
        /*0084*/ 	.byte	0x00, 0xf5, 0x21, 0x00


	//----- nvinfo : EIATTR_KPARAM_INFO
	.align		4
.L_149:
        /*0088*/ 	.byte	0x04, 0x17
        /*008a*/ 	.short	(.L_151 - .L_150)
.L_150:
        /*008c*/ 	.word	0x00000000
        /*0090*/ 	.short	0x0009
        /*0092*/ 	.short	0x0040
        /*0094*/ 	.byte	0x00, 0xf5, 0x21, 0x00


	//----- nvinfo : EIATTR_KPARAM_INFO
	.align		4
.L_151:
        /*0098*/ 	.byte	0x04, 0x17
        /*009a*/ 	.short	(.L_153 - .L_152)
.L_152:
        /*009c*/ 	.word	0x00000000
        /*00a0*/ 	.short	0x0008
        /*00a2*/ 	.short	0x0038
        /*00a4*/ 	.byte	0x00, 0xf5, 0x21, 0x00


	//----- nvinfo : EIATTR_KPARAM_INFO
	.align		4
.L_153:
        /*00a8*/ 	.byte	0x04, 0x17
        /*00aa*/ 	.short	(.L_155 - .L_154)
.L_154:
        /*00ac*/ 	.word	0x00000000
        /*00b0*/ 	.short	0x0007
        /*00b2*/ 	.short	0x0030
        /*00b4*/ 	.byte	0x00, 0xf5, 0x21, 0x00


	//----- nvinfo : EIATTR_KPARAM_INFO
	.align		4
.L_155:
        /*00b8*/ 	.byte	0x04, 0x17
        /*00ba*/ 	.short	(.L_157 - .L_156)
.L_156:
        /*00bc*/ 	.word	0x00000000
        /*00c0*/ 	.short	0x0006
        /*00c2*/ 	.short	0x0028
        /*00c4*/ 	.byte	0x00, 0xf5, 0x21, 0x00


	//----- nvinfo : EIATTR_KPARAM_INFO
	.align		4
.L_157:
        /*00c8*/ 	.byte	0x04, 0x17
        /*00ca*/ 	.short	(.L_159 - .L_158)
.L_158:
        /*00cc*/ 	.word	0x00000000
        /*00d0*/ 	.short	0x0005
        /*00d2*/ 	.short	0x0020
        /*00d4*/ 	.byte	0x00, 0xf5, 0x21, 0x00


	//----- nvinfo : EIATTR_KPARAM_INFO
	.align		4
.L_159:
        /*00d8*/ 	.byte	0x04, 0x17
        /*00da*/ 	.short	(.L_161 - .L_160)
.L_160:
        /*00dc*/ 	.word	0x00000000
        /*00e0*/ 	.short	0x0004
        /*00e2*/ 	.short	0x0018
        /*00e4*/ 	.byte	0x00, 0xf0, 0x21, 0x00


	//----- nvinfo : EIATTR_KPARAM_INFO
	.align		4
.L_161:
        /*00e8*/ 	.byte	0x04, 0x17
        /*00ea*/ 	.short	(.L_163 - .L_162)
.L_162:
        /*00ec*/ 	.word	0x00000000
        /*00f0*/ 	.short	0x0003
        /*00f2*/ 	.short	0x0010
        /*00f4*/ 	.byte	0x00, 0xf0, 0x21, 0x00


	//----- nvinfo : EIATTR_KPARAM_INFO
	.align		4
.L_163:
        /*00f8*/ 	.byte	0x04, 0x17
        /*00fa*/ 	.short	(.L_165 - .L_164)
.L_164:
        /*00fc*/ 	.word	0x00000000
        /*0100*/ 	.short	0x0002
        /*0102*/ 	.short	0x000c
        /*0104*/ 	.byte	0x00, 0xf0, 0x11, 0x00


	//----- nvinfo : EIATTR_KPARAM_INFO
	.align		4
.L_165:
        /*0108*/ 	.byte	0x04, 0x17
        /*010a*/ 	.short	(.L_167 - .L_166)
.L_166:
        /*010c*/ 	.word	0x00000000
        /*0110*/ 	.short	0x0001
        /*0112*/ 	.short	0x0008
        /*0114*/ 	.byte	0x00, 0xf0, 0x11, 0x00


	//----- nvinfo : EIATTR_KPARAM_INFO
	.align		4
.L_167:
        /*0118*/ 	.byte	0x04, 0x17
        /*011a*/ 	.short	(.L_169 - .L_168)
.L_168:
        /*011c*/ 	.word	0x00000000
        /*0120*/ 	.short	0x0000
        /*0122*/ 	.short	0x0000
        /*0124*/ 	.byte	0x00, 0xf0, 0x21, 0x00


	//----- nvinfo : EIATTR_SPARSE_MMA_MASK
	.align		4
.L_169:
        /*0128*/ 	.byte	0x03, 0x50
        /*012a*/ 	.short	0x0000


	//----- nvinfo : EIATTR_MAXREG_COUNT
	.align		4
        /*012c*/ 	.byte	0x03, 0x1b
        /*012e*/ 	.short	0x00ff


	//----- nvinfo : EIATTR_MERCURY_ISA_VERSION
	.align		4
        /*0130*/ 	.byte	0x03, 0x5f
        /*0132*/ 	.short	0x0101


	//----- nvinfo : EIATTR_VRC_CTA_INIT_COUNT
	.align		4
        /*0134*/ 	.byte	0x02, 0x4a
	.zero		1
	.zero		1


	//----- nvinfo : EIATTR_EXIT_INSTR_OFFSETS
	.align		4
        /*0138*/ 	.byte	0x04, 0x1c
        /*013a*/ 	.short	(.L_171 - .L_170)


	//   ....[0]....
.L_170:
        /*013c*/ 	.word	0x00000070


	//   ....[1]....
        /*0140*/ 	.word	0x000007d0


	//----- nvinfo : EIATTR_CRS_STACK_SIZE
	.align		4
.L_171:
        /*0144*/ 	.byte	0x04, 0x1e
        /*0146*/ 	.short	(.L_173 - .L_172)
.L_172:
        /*0148*/ 	.word	0x00000000


	//----- nvinfo : EIATTR_CBANK_PARAM_SIZE
	.align		4
.L_173:
        /*014c*/ 	.byte	0x03, 0x19
        /*014e*/ 	.short	0x0084


	//----- nvinfo : EIATTR_PARAM_CBANK
	.align		4
        /*0150*/ 	.byte	0x04, 0x0a
        /*0152*/ 	.short	(.L_175 - .L_174)
	.align		4
.L_174:
        /*0154*/ 	.word	index@(.nv.constant0._Z10continuitydiiddPdS_S_S_S_S_S_ddddPii)
        /*0158*/ 	.short	0x0380
        /*015a*/ 	.short	0x0084


	//----- nvinfo : EIATTR_SW_WAR
	.align		4
.L_175:
        /*015c*/ 	.byte	0x04, 0x36
        /*015e*/ 	.short	(.L_177 - .L_176)
.L_176:
        /*0160*/ 	.word	0x00000008
.L_177:


//--------------------- .nv.info._Z20gpu_evaporation_calcdPdS_S_S_S_S_di --------------------------
	.section	.nv.info._Z20gpu_evaporation_calcdPdS_S_S_S_S_di,"",@"SHT_CUDA_INFO"
	.sectionflags	@""
	.align	4


	//----- nvinfo : EIATTR_CUDA_API_VERSION
	.align		4
        /*0000*/ 	.byte	0x04, 0x37
        /*0002*/ 	.short	(.L_179 - .L_178)
.L_178:
        /*0004*/ 	.word	0x00000082


	//----- nvinfo : EIATTR_KPARAM_INFO
	.align		4
.L_179:
        /*0008*/ 	.byte	0x04, 0x17
        /*000a*/ 	.short	(.L_181 - .L_180)
.L_180:
        /*000c*/ 	.word	0x00000000
        /*0010*/ 	.short	0x0008
        /*0012*/ 	.short	0x0040
        /*0014*/ 	.byte	0x00, 0xf0, 0x11, 0x00


	//----- nvinfo : EIATTR_KPARAM_INFO
	.align		4
.L_181:
        /*0018*/ 	.byte	0x04, 0x17
        /*001a*/ 	.short	(.L_183 - .L_182)
.L_182:
        /*001c*/ 	.word	0x00000000
        /*0020*/ 	.short	0x0007
        /*0022*/ 	.short	0x0038
        /*0024*/ 	.byte	0x00, 0xf0, 0x21, 0x00


	//----- nvinfo : EIATTR_KPARAM_INFO
	.align		4
.L_183:
        /*0028*/ 	.byte	0x04, 0x17
        /*002a*/ 	.short	(.L_185 - .L_184)
.L_184:
        /*002c*/ 	.word	0x00000000
        /*0030*/ 	.short	0x0006
        /*0032*/ 	.short	0x0030
        /*0034*/ 	.byte	0x00, 0xf5, 0x21, 0x00


	//----- nvinfo : EIATTR_KPARAM_INFO
	.align		4
.L_185:
        /*0038*/ 	.byte	0x04, 0x17
        /*003a*/ 	.short	(.L_187 - .L_186)
.L_186:
        /*003c*/ 	.word	0x00000000
        /*0040*/ 	.short	0x0005
        /*0042*/ 	.short	0x0028
        /*0044*/ 	.byte	0x00, 0xf5, 0x21, 0x00


	//----- nvinfo : EIATTR_KPARAM_INFO
	.align		4
.L_187:
        /*0048*/ 	.byte	0x04, 0x17
        /*004a*/ 	.short	(.L_189 - .L_188)
.L_188:
        /*004c*/ 	.word	0x00000000
        /*0050*/ 	.short	0x0004
        /*0052*/ 	.short	0x0020
        /*0054*/ 	.byte	0x00, 0xf5, 0x21, 0x00


	//----- nvinfo : EIATTR_KPARAM_INFO
	.align		4
.L_189:
        /*0058*/ 	.byte	0x04, 0x17
        /*005a*/ 	.short	(.L_191 - .L_190)
.L_190:
        /*005c*/ 	.word	0x00000000
        /*0060*/ 	.short	0x0003
        /*0062*/ 	.short	0x0018
        /*0064*/ 	.byte	0x00, 0xf5, 0x21, 0x00


	//----- nvinfo : EIATTR_KPARAM_INFO
	.align		4
.L_191:
        /*0068*/ 	.byte	0x04, 0x17
        /*006a*/ 	.short	(.L_193 - .L_192)
.L_192:
        /*006c*/ 	.word	0x00000000
        /*0070*/ 	.short	0x0002
        /*0072*/ 	.short	0x0010
        /*0074*/ 	.byte	0x00, 0xf5, 0x21, 0x00


	//----- nvinfo : EIATTR_KPARAM_INFO
	.align		4
.L_193:
        /*0078*/ 	.byte	0x04, 0x17
        /*007a*/ 	.short	(.L_195 - .L_194)
.L_194:
        /*007c*/ 	.word	0x00000000
        /*0080*/ 	.short	0x0001
        /*0082*/ 	.short	0x0008
        /*0084*/ 	.byte	0x00, 0xf5, 0x21, 0x00


	//----- nvinfo : EIATTR_KPARAM_INFO
	.align		4
.L_195:
        /*0088*/ 	.byte	0x04, 0x17
        /*008a*/ 	.short	(.L_197 - .L_196)
.L_196:
        /*008c*/ 	.word	0x00000000
        /*0090*/ 	.short	0x0000
        /*0092*/ 	.short	0x0000
        /*0094*/ 	.byte	0x00, 0xf0, 0x21, 0x00


	//----- nvinfo : EIATTR_SPARSE_MMA_MASK
	.align		4
.L_197:
        /*0098*/ 	.byte	0x03, 0x50
        /*009a*/ 	.short	0x0000


	//----- nvinfo : EIATTR_MAXREG_COUNT
	.align		4
        /*009c*/ 	.byte	0x03, 0x1b
        /*009e*/ 	.short	0x00ff


	//----- nvinfo : EIATTR_MERCURY_ISA_VERSION
	.align		4
        /*00a0*/ 	.byte	0x03, 0x5f
        /*00a2*/ 	.short	0x0101


	//----- nvinfo : EIATTR_VRC_CTA_INIT_COUNT
	.align		4
        /*00a4*/ 	.byte	0x02, 0x4a
	.zero		1
	.zero		1


	//----- nvinfo : EIATTR_EXIT_INSTR_OFFSETS
	.align		4
        /*00a8*/ 	.byte	0x04, 0x1c
        /*00aa*/ 	.short	(.L_199 - .L_198)


	//   ....[0]....
.L_198:
        /*00ac*/ 	.word	0x00000070


	//   ....[1]....
        /*00b0*/ 	.word	0x000007c0


	//----- nvinfo : EIATTR_CRS_STACK_SIZE
	.align		4
.L_199:
        /*00b4*/ 	.byte	0x04, 0x1e
        /*00b6*/ 	.short	(.L_201 - .L_200)
.L_200:
        /*00b8*/ 	.word	0x00000000


	//----- nvinfo : EIATTR_CBANK_PARAM_SIZE
	.align		4
.L_201:
        /*00bc*/ 	.byte	0x03, 0x19
        /*00be*/ 	.short	0x0044


	//----- nvinfo : EIATTR_PARAM_CBANK
	.align		4
        /*00c0*/ 	.byte	0x04, 0x0a
        /*00c2*/ 	.short	(.L_203 - .L_202)
	.align		4
.L_202:
        /*00c4*/ 	.word	index@(.nv.constant0._Z20gpu_evaporation_calcdPdS_S_S_S_S_di)
        /*00c8*/ 	.short	0x0380
        /*00ca*/ 	.short	0x0044


	//----- nvinfo : EIATTR_SW_WAR
	.align		4
.L_203:
        /*00cc*/ 	.byte	0x04, 0x36
        /*00ce*/ 	.short	(.L_205 - .L_204)
.L_204:
        /*00d0*/ 	.word	0x00000008
.L_205:


//--------------------- .nv.info._Z7uua_vvaPdS_S_S_iii --------------------------
	.section	.nv.info._Z7uua_vvaPdS_S_S_iii,"",@"SHT_CUDA_INFO"
	.sectionflags	@""
	.align	4


	//----- nvinfo : EIATTR_CUDA_API_VERSION
	.align		4
        /*0000*/ 	.byte	0x04, 0x37
        /*0002*/ 	.short	(.L_207 - .L_206)
.L_206:
        /*0004*/ 	.word	0x00000082


	//----- nvinfo : EIATTR_KPARAM_INFO
	.align		4
.L_207:
        /*0008*/ 	.byte	0x04, 0x17
        /*000a*/ 	.short	(.L_209 - .L_208)
.L_208:
        /*000c*/ 	.word	0x00000000
        /*0010*/ 	.short	0x0006
        /*0012*/ 	.short	0x0028
        /*0014*/ 	.byte	0x00, 0xf0, 0x11, 0x00


	//----- nvinfo : EIATTR_KPARAM_INFO
	.align		4
.L_209:
        /*0018*/ 	.byte	0x04, 0x17
        /*001a*/ 	.short	(.L_211 - .L_210)
.L_210:
        /*001c*/ 	.word	0x00000000
        /*0020*/ 	.short	0x0005
        /*0022*/ 	.short	0x0024
        /*0024*/ 	.byte	0x00, 0xf0, 0x11, 0x00


	//----- nvinfo : EIATTR_KPARAM_INFO
	.align		4
.L_211:
        /*0028*/ 	.byte	0x04, 0x17
        /*002a*/ 	.short	(.L_213 - .L_212)
.L_212:
        /*002c*/ 	.word	0x00000000
        /*0030*/ 	.short	0x0004
        /*0032*/ 	.short	0x0020
        /*0034*/ 	.byte	0x00, 0xf0, 0x11, 0x00


	//----- nvinfo : EIATTR_KPARAM_INFO
	.align		4
.L_213:
        /*0038*/ 	.byte	0x04, 0x17
        /*003a*/ 	.short	(.L_215 - .L_214)
.L_214:
        /*003c*/ 	.word	0x00000000
        /*0040*/ 	.short	0x0003
        /*0042*/ 	.short	0x0018
        /*0044*/ 	.byte	0x00, 0xf5, 0x21, 0x00


	//----- nvinfo : EIATTR_KPARAM_INFO
	.align		4
.L_215:
        /*0048*/ 	.byte	0x04, 0x17
        /*004a*/ 	.short	(.L_217 - .L_216)
.L_216:
        /*004c*/ 	.word	0x00000000
        /*0050*/ 	.short	0x0002
        /*0052*/ 	.short	0x0010
        /*0054*/ 	.byte	0x00, 0xf5, 0x21, 0x00


	//----- nvinfo : EIATTR_KPARAM_INFO
	.align		4
.L_217:
        /*0058*/ 	.byte	0x04, 0x17
        /*005a*/ 	.short	(.L_219 - .L_218)
.L_218:
        /*005c*/ 	.word	0x00000000
        /*0060*/ 	.short	0x0001
        /*0062*/ 	.short	0x0008
        /*0064*/ 	.byte	0x00, 0xf5, 0x21, 0x00


	//----- nvinfo : EIATTR_KPARAM_INFO
	.align		4
.L_219:
        /*0068*/ 	.byte	0x04, 0x17
        /*006a*/ 	.short	(.L_221 - .L_220)
.L_220:
        /*006c*/ 	.word	0x00000000
        /*0070*/ 	.short	0x0000
        /*0072*/ 	.short	0x0000
        /*0074*/ 	.byte	0x00, 0xf5, 0x21, 0x00


	//----- nvinfo : EIATTR_SPARSE_MMA_MASK
	.align		4
.L_221:
        /*0078*/ 	.byte	0x03, 0x50
        /*007a*/ 	.short	0x0000


	//----- nvinfo : EIATTR_MAXREG_COUNT
	.align		4
        /*007c*/ 	.byte	0x03, 0x1b
        /*007e*/ 	.short	0x00ff


	//----- nvinfo : EIATTR_MERCURY_ISA_VERSION
	.align		4
        /*0080*/ 	.byte	0x03, 0x5f
        /*0082*/ 	.short	0x0101


	//----- nvinfo : EIATTR_VRC_CTA_INIT_COUNT
	.align		4
        /*0084*/ 	.byte	0x02, 0x4a
	.zero		1
	.zero		1


	//----- nvinfo : EIATTR_EXIT_INSTR_OFFSETS
	.align		4
        /*0088*/ 	.byte	0x04, 0x1c
        /*008a*/ 	.short	(.L_223 - .L_222)


	//   ....[0]....
.L_222:
        /*008c*/ 	.word	0x00000070


	//   ....[1]....
        /*0090*/ 	.word	0x000006e0


	//----- nvinfo : EIATTR_CRS_STACK_SIZE
	.align		4
.L_223:
        /*0094*/ 	.byte	0x04, 0x1e
        /*0096*/ 	.short	(.L_225 - .L_224)
.L_224:
        /*0098*/ 	.word	0x00000000


	//----- nvinfo : EIATTR_CBANK_PARAM_SIZE
	.align		4
.L_225:
        /*009c*/ 	.byte	0x03, 0x19
        /*009e*/ 	.short	0x002c


	//----- nvinfo : EIATTR_PARAM_CBANK
	.align		4
        /*00a0*/ 	.byte	0x04, 0x0a
        /*00a2*/ 	.short	(.L_227 - .L_226)
	.align		4
.L_226:
        /*00a4*/ 	.word	index@(.nv.constant0._Z7uua_vvaPdS_S_S_iii)
        /*00a8*/ 	.short	0x0380
        /*00aa*/ 	.short	0x002c


	//----- nvinfo : EIATTR_SW_WAR
	.align		4
.L_227:
        /*00ac*/ 	.byte	0x04, 0x36
        /*00ae*/ 	.short	(.L_229 - .L_228)
.L_228:
        /*00b0*/ 	.word	0x00000008
.L_229:


//--------------------- .nv.info._Z5uu_vvPdS_S_S_S_S_ii --------------------------
	.section	.nv.info._Z5uu_vvPdS_S_S_S_S_ii,"",@"SHT_CUDA_INFO"
	.sectionflags	@""
	.align	4


	//----- nvinfo : EIATTR_CUDA_API_VERSION
	.align		4
        /*0000*/ 	.byte	0x04, 0x37
        /*0002*/ 	.short	(.L_231 - .L_230)
.L_230:
        /*0004*/ 	.word	0x00000082


	//----- nvinfo : EIATTR_KPARAM_INFO
	.align		4
.L_231:
        /*0008*/ 	.byte	0x04, 0x17
        /*000a*/ 	.short	(.L_233 - .L_232)
.L_232:
        /*000c*/ 	.word	0x00000000
        /*0010*/ 	.short	0x0007
        /*0012*/ 	.short	0x0034
        /*0014*/ 	.byte	0x00, 0xf0, 0x11, 0x00


	//----- nvinfo : EIATTR_KPARAM_INFO
	.align		4
.L_233:
        /*0018*/ 	.byte	0x04, 0x17
        /*001a*/ 	.short	(.L_235 - .L_234)
.L_234:
        /*001c*/ 	.word	0x00000000
        /*0020*/ 	.short	0x0006
        /*0022*/ 	.short	0x0030
        /*0024*/ 	.byte	0x00, 0xf0, 0x11, 0x00


	//----- nvinfo : EIATTR_KPARAM_INFO
	.align		4
.L_235:
        /*0028*/ 	.byte	0x04, 0x17
        /*002a*/ 	.short	(.L_237 - .L_236)
.L_236:
        /*002c*/ 	.word	0x00000000
        /*0030*/ 	.short	0x0005
        /*0032*/ 	.short	0x0028
        /*0034*/ 	.byte	0x00, 0xf5, 0x21, 0x00


	//----- nvinfo : EIATTR_KPARAM_INFO
	.align		4
.L_237:
        /*0038*/ 	.byte	0x04, 0x17
        /*003a*/ 	.short	(.L_239 - .L_238)
.L_238:
        /*003c*/ 	.word	0x00000000
        /*0040*/ 	.short	0x0004
        /*0042*/ 	.short	0x0020
        /*0044*/ 	.byte	0x00, 0xf5, 0x21, 0x00


	//----- nvinfo : EIATTR_KPARAM_INFO
	.align		4
.L_239:
        /*0048*/ 	.byte	0x04, 0x17
        /*004a*/ 	.short	(.L_241 - .L_240)
.L_240:
        /*004c*/ 	.word	0x00000000
        /*0050*/ 	.short	0x0003
        /*0052*/ 	.short	0x0018
        /*0054*/ 	.byte	0x00, 0xf5, 0x21, 0x00


	//----- nvinfo : EIATTR_KPARAM_INFO
	.align		4
.L_241:
        /*0058*/ 	.byte	0x04, 0x17
        /*005a*/ 	.short	(.L_243 - .L_242)
.L_242:
        /*005c*/ 	.word	0x00000000
        /*0060*/ 	.short	0x0002
        /*0062*/ 	.short	0x0010
        /*0064*/ 	.byte	0x00, 0xf5, 0x21, 0x00


	//----- nvinfo : EIATTR_KPARAM_INFO
	.align		4
.L_243:
        /*0068*/ 	.byte	0x04, 0x17
        /*006a*/ 	.short	(.L_245 - .L_244)
.L_244:
        /*006c*/ 	.word	0x00000000
        /*0070*/ 	.short	0x0001
        /*0072*/ 	.short	0x0008
        /*0074*/ 	.byte	0x00, 0xf5, 0x21, 0x00


	//----- nvinfo : EIATTR_KPARAM_INFO
	.align		4
.L_245:
        /*0078*/ 	.byte	0x04, 0x17
        /*007a*/ 	.short	(.L_247 - .L_246)
.L_246:
        /*007c*/ 	.word	0x00000000
        /*0080*/ 	.short	0x0000
        /*0082*/ 	.short	0x0000
        /*0084*/ 	.byte	0x00, 0xf5, 0x21, 0x00


	//----- nvinfo : EIATTR_SPARSE_MMA_MASK
	.align		4
.L_247:
        /*0088*/ 	.byte	0x03, 0x50
        /*008a*/ 	.short	0x0000


	//----- nvinfo : EIATTR_MAXREG_COUNT
	.align		4
        /*008c*/ 	.byte	0x03, 0x1b
        /*008e*/ 	.short	0x00ff


	//----- nvinfo : EIATTR_MERCURY_ISA_VERSION
	.align		4
        /*0090*/ 	.byte	0x03, 0x5f
        /*0092*/ 	.short	0x0101


	//----- nvinfo : EIATTR_VRC_CTA_INIT_COUNT
	.align		4
        /*0094*/ 	.byte	0x02, 0x4a
	.zero		1
	.zero		1


	//----- nvinfo : EIATTR_EXIT_INSTR_OFFSETS
	.align		4
        /*0098*/ 	.byte	0x04, 0x1c
        /*009a*/ 	.short	(.L_249 - .L_248)


	//   ....[0]....
.L_248:
        /*009c*/ 	.word	0x00000070


	//   ....[1]....
        /*00a0*/ 	.word	0x000002c0


	//----- nvinfo : EIATTR_CRS_STACK_SIZE
	.align		4
.L_249:
        /*00a4*/ 	.byte	0x04, 0x1e
        /*00a6*/ 	.short	(.L_251 - .L_250)
.L_250:
        /*00a8*/ 	.word	0x00000000


	//----- nvinfo : EIATTR_CBANK_PARAM_SIZE
	.align		4
.L_251:
        /*00ac*/ 	.byte	0x03, 0x19
        /*00ae*/ 	.short	0x0038


	//----- nvinfo : EIATTR_PARAM_CBANK
	.align		4
        /*00b0*/ 	.byte	0x04, 0x0a
        /*00b2*/ 	.short	(.L_253 - .L_252)
	.align		4
.L_252:
        /*00b4*/ 	.word	index@(.nv.constant0._Z5uu_vvPdS_S_S_S_S_ii)
        /*00b8*/ 	.short	0x0380
        /*00ba*/ 	.short	0x0038


	//----- nvinfo : EIATTR_SW_WAR
	.align		4
.L_253:
        /*00bc*/ 	.byte	0x04, 0x36
        /*00be*/ 	.short	(.L_255 - .L_254)
.L_254:
        /*00c0*/ 	.word	0x00000008
.L_255:


//--------------------- .nv.info._Z7uu1_vv1PdS_S_S_S_S_S_iii --------------------------
	.section	.nv.info._Z7uu1_vv1PdS_S_S_S_S_S_iii,"",@"SHT_CUDA_INFO"
	.sectionflags	@""
	.align	4


	//----- nvinfo : EIATTR_CUDA_API_VERSION
	.align		4
        /*0000*/ 	.byte	0x04, 0x37
        /*0002*/ 	.short	(.L_257 - .L_256)
.L_256:
        /*0004*/ 	.word	0x00000082


	//----- nvinfo : EIATTR_KPARAM_INFO
	.align		4
.L_257:
        /*0008*/ 	.byte	0x04, 0x17
        /*000a*/ 	.short	(.L_259 - .L_258)
.L_258:
        /*000c*/ 	.word	0x00000000
        /*0010*/ 	.short	0x0009
        /*0012*/ 	.short	0x0040
        /*0014*/ 	.byte	0x00, 0xf0, 0x11, 0x00


	//----- nvinfo : EIATTR_KPARAM_INFO
	.align		4
.L_259:
        /*0018*/ 	.byte	0x04, 0x17
        /*001a*/ 	.short	(.L_261 - .L_260)
.L_260:
        /*001c*/ 	.word	0x00000000
        /*0020*/ 	.short	0x0008
        /*0022*/ 	.short	0x003c
        /*0024*/ 	.byte	0x00, 0xf0, 0x11, 0x00


	//----- nvinfo : EIATTR_KPARAM_INFO
	.align		4
.L_261:
        /*0028*/ 	.byte	0x04, 0x17
        /*002a*/ 	.short	(.L_263 - .L_262)
.L_262:
        /*002c*/ 	.word	0x00000000
        /*0030*/ 	.short	0x0007
        /*0032*/ 	.short	0x0038
        /*0034*/ 	.byte	0x00, 0xf0, 0x11, 0x00


	//----- nvinfo : EIATTR_KPARAM_INFO
	.align		4
.L_263:
        /*0038*/ 	.byte	0x04, 0x17
        /*003a*/ 	.short	(.L_265 - .L_264)
.L_264:
        /*003c*/ 	.word	0x00000000
        /*0040*/ 	.short	0x0006
        /*0042*/ 	.short	0x0030
        /*0044*/ 	.byte	0x00, 0xf5, 0x21, 0x00


	//----- nvinfo : EIATTR_KPARAM_INFO
	.align		4
.L_265:
        /*0048*/ 	.byte	0x04, 0x17
        /*004a*/ 	.short	(.L_267 - .L_266)
.L_266:
        /*004c*/ 	.word	0x00000000
        /*0050*/ 	.short	0x0005
        /*0052*/ 	.short	0x0028
        /*0054*/ 	.byte	0x00, 0xf5, 0x21, 0x00


	//----- nvinfo : EIATTR_KPARAM_INFO
	.align		4
.L_267:
        /*0058*/ 	.byte	0x04, 0x17
        /*005a*/ 	.short	(.L_269 - .L_268)
.L_268:
        /*005c*/ 	.word	0x00000000
        /*0060*/ 	.short	0x0004
        /*0062*/ 	.short	0x0020
        /*0064*/ 	.byte	0x00, 0xf5, 0x21, 0x00


	//----- nvinfo : EIATTR_KPARAM_INFO
	.align		4
.L_269:
        /*0068*/ 	.byte	0x04, 0x17
        /*006a*/ 	.short	(.L_271 - .L_270)
.L_270:
        /*006c*/ 	.word	0x00000000
        /*0070*/ 	.short	0x0003
        /*0072*/ 	.short	0x0018
        /*0074*/ 	.byte	0x00, 0xf5, 0x21, 0x00


	//----- nvinfo : EIATTR_KPARAM_INFO
	.align		4
.L_271:
        /*0078*/ 	.byte	0x04, 0x17
        /*007a*/ 	.short	(.L_273 - .L_272)
.L_272:
        /*007c*/ 	.word	0x00000000
        /*0080*/ 	.short	0x0002
        /*0082*/ 	.short	0x0010
        /*0084*/ 	.byte	0x00, 0xf5, 0x21, 0x00


	//----- nvinfo : EIATTR_KPARAM_INFO
	.align		4
.L_273:
        /*0088*/ 	.byte	0x04, 0x17
        /*008a*/ 	.short	(.L_275 - .L_274)
.L_274:
        /*008c*/ 	.word	0x00000000
        /*0090*/ 	.short	0x0001
        /*0092*/ 	.short	0x0008
        /*0094*/ 	.byte	0x00, 0xf5, 0x21, 0x00


	//----- nvinfo : EIATTR_KPARAM_INFO
	.align		4
.L_275:
        /*0098*/ 	.byte	0x04, 0x17
        /*009a*/ 	.short	(.L_277 - .L_276)
.L_276:
        /*009c*/ 	.word	0x00000000
        /*00a0*/ 	.short	0x0000
        /*00a2*/ 	.short	0x0000
        /*00a4*/ 	.byte	0x00, 0xf5, 0x21, 0x00


	//----- nvinfo : EIATTR_SPARSE_MMA_MASK
	.align		4
.L_277:
        /*00a8*/ 	.byte	0x03, 0x50
        /*00aa*/ 	.short	0x0000


	//----- nvinfo : EIATTR_MAXREG_COUNT
	.align		4
        /*00ac*/ 	.byte	0x03, 0x1b
        /*00ae*/ 	.short	0x00ff


	//----- nvinfo : EIATTR_MERCURY_ISA_VERSION
	.align		4
        /*00b0*/ 	.byte	0x03, 0x5f
        /*00b2*/ 	.short	0x0101


	//----- nvinfo : EIATTR_VRC_CTA_INIT_COUNT
	.align		4
        /*00b4*/ 	.byte	0x02, 0x4a
	.zero		1
	.zero		1


	//----- nvinfo : EIATTR_EXIT_INSTR_OFFSETS
	.align		4
        /*00b8*/ 	.byte	0x04, 0x1c
        /*00ba*/ 	.short	(.L_279 - .L_278)


	//   ....[0]....
.L_278:
        /*00bc*/ 	.word	0x00000070


	//   ....[1]....
        /*00c0*/ 	.word	0x000009c0


	//----- nvinfo : EIATTR_CRS_STACK_SIZE
	.align		4
.L_279:
        /*00c4*/ 	.byte	0x04, 0x1e
        /*00c6*/ 	.short	(.L_281 - .L_280)
.L_280:
        /*00c8*/ 	.word	0x00000000


	//----- nvinfo : EIATTR_CBANK_PARAM_SIZE
	.align		4
.L_281:
        /*00cc*/ 	.byte	0x03, 0x19
        /*00ce*/ 	.short	0x0044


	//----- nvinfo : EIATTR_PARAM_CBANK
	.align		4
        /*00d0*/ 	.byte	0x04, 0x0a
        /*00d2*/ 	.short	(.L_283 - .L_282)
	.align		4
.L_282:
        /*00d4*/ 	.word	index@(.nv.constant0._Z7uu1_vv1PdS_S_S_S_S_S_iii)
        /*00d8*/ 	.short	0x0380
        /*00da*/ 	.short	0x0044


	//----- nvinfo : EIATTR_SW_WAR
	.align		4
.L_283:
        /*00dc*/ 	.byte	0x04, 0x36
        /*00de*/ 	.short	(.L_285 - .L_284)
.L_284:
        /*00e0*/ 	.word	0x00000008
.L_285:


//--------------------- .nv.info._Z5hm_hnPdS_S_iii --------------------------
	.section	.nv.info._Z5hm_hnPdS_S_iii,"",@"SHT_CUDA_INFO"
	.sectionflags	@""
	.align	4


	//----- nvinfo : EIATTR_CUDA_API_VERSION
	.align		4
        /*0000*/ 	.byte	0x04, 0x37
        /*0002*/ 	.short	(.L_287 - .L_286)
.L_286:
        /*0004*/ 	.word	0x00000082


	//----- nvinfo : EIATTR_KPARAM_INFO
	.align		4
.L_287:
        /*0008*/ 	.byte	0x04, 0x17
        /*000a*/ 	.short	(.L_289 - .L_288)
.L_288:
        /*000c*/ 	.word	0x00000000
        /*0010*/ 	.short	0x0005
        /*0012*/ 	.short	0x0020
        /*0014*/ 	.byte	0x00, 0xf0, 0x11, 0x00


	//----- nvinfo : EIATTR_KPARAM_INFO
	.align		4
.L_289:
        /*0018*/ 	.byte	0x04, 0x17
        /*001a*/ 	.short	(.L_291 - .L_290)
.L_290:
        /*001c*/ 	.word	0x00000000
        /*0020*/ 	.short	0x0004
        /*0022*/ 	.short	0x001c
        /*0024*/ 	.byte	0x00, 0xf0, 0x11, 0x00


	//----- nvinfo : EIATTR_KPARAM_INFO
	.align		4
.L_291:
        /*0028*/ 	.byte	0x04, 0x17
        /*002a*/ 	.short	(.L_293 - .L_292)
.L_292:
        /*002c*/ 	.word	0x00000000
        /*0030*/ 	.short	0x0003
        /*0032*/ 	.short	0x0018
        /*0034*/ 	.byte	0x00, 0xf0, 0x11, 0x00


	//----- nvinfo : EIATTR_KPARAM_INFO
	.align		4
.L_293:
        /*0038*/ 	.byte	0x04, 0x17
        /*003a*/ 	.short	(.L_295 - .L_294)
.L_294:
        /*003c*/ 	.word	0x00000000
        /*0040*/ 	.short	0x0002
        /*0042*/ 	.short	0x0010
        /*0044*/ 	.byte	0x00, 0xf5, 0x21, 0x00


	//----- nvinfo : EIATTR_KPARAM_INFO
	.align		4
.L_295:
        /*0048*/ 	.byte	0x04, 0x17
        /*004a*/ 	.short	(.L_297 - .L_296)
.L_296:
        /*004c*/ 	.word	0x00000000
        /*0050*/ 	.short	0x0001
        /*0052*/ 	.short	0x0008
        /*0054*/ 	.byte	0x00, 0xf5, 0x21, 0x00


	//----- nvinfo : EIATTR_KPARAM_INFO
	.align		4
.L_297:
        /*0058*/ 	.byte	0x04, 0x17
        /*005a*/ 	.short	(.L_299 - .L_298)
.L_298:
        /*005c*/ 	.word	0x00000000
        /*0060*/ 	.short	0x0000
        /*0062*/ 	.short	0x0000
        /*0064*/ 	.byte	0x00, 0xf5, 0x21, 0x00


	//----- nvinfo : EIATTR_SPARSE_MMA_MASK
	.align		4
.L_299:
        /*0068*/ 	.byte	0x03, 0x50
        /*006a*/ 	.short	0x0000


	//----- nvinfo : EIATTR_MAXREG_COUNT
	.align		4
        /*006c*/ 	.byte	0x03, 0x1b
        /*006e*/ 	.short	0x00ff


	//----- nvinfo : EIATTR_MERCURY_ISA_VERSION
	.align		4
        /*0070*/ 	.byte	0x03, 0x5f
        /*0072*/ 	.short	0x0101


	//----- nvinfo : EIATTR_VRC_CTA_INIT_COUNT
	.align		4
        /*0074*/ 	.byte	0x02, 0x4a
	.zero		1
	.zero		1


	//----- nvinfo : EIATTR_EXIT_INSTR_OFFSETS
	.align		4
        /*0078*/ 	.byte	0x04, 0x1c
        /*007a*/ 	.short	(.L_301 - .L_300)


	//   ....[0]....
.L_300:
        /*007c*/ 	.word	0x00000070


	//   ....[1]....
        /*0080*/ 	.word	0x00000570


	//----- nvinfo : EIATTR_CRS_STACK_SIZE
	.align		4
.L_301:
        /*0084*/ 	.byte	0x04, 0x1e
        /*0086*/ 	.short	(.L_303 - .L_302)
.L_302:
        /*0088*/ 	.word	0x00000000


	//----- nvinfo : EIATTR_CBANK_PARAM_SIZE
	.align		4
.L_303:
        /*008c*/ 	.byte	0x03, 0x19
        /*008e*/ 	.short	0x0024


	//----- nvinfo : EIATTR_PARAM_CBANK
	.align		4
        /*0090*/ 	.byte	0x04, 0x0a
        /*0092*/ 	.short	(.L_305 - .L_304)
	.align		4
.L_304:
        /*0094*/ 	.word	index@(.nv.constant0._Z5hm_hnPdS_S_iii)
        /*0098*/ 	.short	0x0380
        /*009a*/ 	.short	0x0024


	//----- nvinfo : EIATTR_SW_WAR
	.align		4
.L_305:
        /*009c*/ 	.byte	0x04, 0x36
        /*009e*/ 	.short	(.L_307 - .L_306)
.L_306:
        /*00a0*/ 	.word	0x00000008
.L_307:


//--------------------- .nv.info._Z4fluxPdddPiS_S0_S0_S_S_S_S_S_S_S_S_S_S_S_S_iiiddd --------------------------
	.section	.nv.info._Z4fluxPdddPiS_S0_S0_S_S_S_S_S_S_S_S_S_S_S_S_iiiddd,"",@"SHT_CUDA_INFO"
	.sectionflags	@""
	.align	4


	//----- nvinfo : EIATTR_CUDA_API_VERSION
	.align		4
        /*0000*/ 	.byte	0x04, 0x37
        /*0002*/ 	.short	(.L_309 - .L_308)
.L_308:
        /*0004*/ 	.word	0x00000082


	//----- nvinfo : EIATTR_KPARAM_INFO
	.align		4
.L_309:
        /*0008*/ 	.byte	0x04, 0x17
        /*000a*/ 	.short	(.L_311 - .L_310)
.L_310:
        /*000c*/ 	.word	0x00000000
        /*0010*/ 	.short	0x0018
        /*0012*/ 	.short	0x00b8
        /*0014*/ 	.byte	0x00, 0xf0, 0x21, 0x00


	//----- nvinfo : EIATTR_KPARAM_INFO
	.align		4
.L_311:
        /*0018*/ 	.byte	0x04, 0x17
        /*001a*/ 	.short	(.L_313 - .L_312)
.L_312:
        /*001c*/ 	.word	0x00000000
        /*0020*/ 	.short	0x0017
        /*0022*/ 	.short	0x00b0
        /*0024*/ 	.byte	0x00, 0xf0, 0x21, 0x00


	//----- nvinfo : EIATTR_KPARAM_INFO
	.align		4
.L_313:
        /*0028*/ 	.byte	0x04, 0x17
        /*002a*/ 	.short	(.L_315 - .L_314)
.L_314:
        /*002c*/ 	.word	0x00000000
        /*0030*/ 	.short	0x0016
        /*0032*/ 	.short	0x00a8
        /*0034*/ 	.byte	0x00, 0xf0, 0x21, 0x00


	//----- nvinfo : EIATTR_KPARAM_INFO
	.align		4
.L_315:
        /*0038*/ 	.byte	0x04, 0x17
        /*003a*/ 	.short	(.L_317 - .L_316)
.L_316:
        /*003c*/ 	.word	0x00000000
        /*0040*/ 	.short	0x0015
        /*0042*/ 	.short	0x00a0
        /*0044*/ 	.byte	0x00, 0xf0, 0x11, 0x00


	//----- nvinfo : EIATTR_KPARAM_INFO
	.align		4
.L_317:
        /*0048*/ 	.byte	0x04, 0x17
        /*004a*/ 	.short	(.L_319 - .L_318)
.L_318:
        /*004c*/ 	.word	0x00000000
        /*0050*/ 	.short	0x0014
        /*0052*/ 	.short	0x009c
        /*0054*/ 	.byte	0x00, 0xf0, 0x11, 0x00


	//----- nvinfo : EIATTR_KPARAM_INFO
	.align		4
.L_319:
        /*0058*/ 	.byte	0x04, 0x17
        /*005a*/ 	.short	(.L_321 - .L_320)
.L_320:
        /*005c*/ 	.word	0x00000000
        /*0060*/ 	.short	0x0013
        /*0062*/ 	.short	0x0098
        /*0064*/ 	.byte	0x00, 0xf0, 0x11, 0x00


	//----- nvinfo : EIATTR_KPARAM_INFO
	.align		4
.L_321:
        /*0068*/ 	.byte	0x04, 0x17
        /*006a*/ 	.short	(.L_323 - .L_322)
.L_322:
        /*006c*/ 	.word	0x00000000
        /*0070*/ 	.short	0x0012
        /*0072*/ 	.short	0x0090
        /*0074*/ 	.byte	0x00, 0xf5, 0x21, 0x00


	//----- nvinfo : EIATTR_KPARAM_INFO
	.align		4
.L_323:
        /*0078*/ 	.byte	0x04, 0x17
        /*007a*/ 	.short	(.L_325 - .L_324)
.L_324:
        /*007c*/ 	.word	0x00000000
        /*0080*/ 	.short	0x0011
        /*0082*/ 	.short	0x0088
        /*0084*/ 	.byte	0x00, 0xf5, 0x21, 0x00


	//----- nvinfo : EIATTR_KPARAM_INFO
	.align		4
.L_325:
        /*0088*/ 	.byte	0x04, 0x17
        /*008a*/ 	.short	(.L_327 - .L_326)
.L_326:
        /*008c*/ 	.word	0x00000000
        /*0090*/ 	.short	0x0010
        /*0092*/ 	.short	0x0080
        /*0094*/ 	.byte	0x00, 0xf5, 0x21, 0x00


	//----- nvinfo : EIATTR_KPARAM_INFO
	.align		4
.L_327:
        /*0098*/ 	.byte	0x04, 0x17
        /*009a*/ 	.short	(.L_329 - .L_328)
.L_328:
        /*009c*/ 	.word	0x00000000
        /*00a0*/ 	.short	0x000f
        /*00a2*/ 	.short	0x0078
        /*00a4*/ 	.byte	0x00, 0xf5, 0x21, 0x00


	//----- nvinfo : EIATTR_KPARAM_INFO
	.align		4
.L_329:
        /*00a8*/ 	.byte	0x04, 0x17
        /*00aa*/ 	.short	(.L_331 - .L_330)
.L_330:
        /*00ac*/ 	.word	0x00000000
        /*00b0*/ 	.short	0x000e
        /*00b2*/ 	.short	0x0070
        /*00b4*/ 	.byte	0x00, 0xf5, 0x21, 0x00


	//----- nvinfo : EIATTR_KPARAM_INFO
	.align		4
.L_331:
        /*00b8*/ 	.byte	0x04, 0x17
        /*00ba*/ 	.short	(.L_333 - .L_332)
.L_332:
        /*00bc*/ 	.word	0x00000000
        /*00c0*/ 	.short	0x000d
        /*00c2*/ 	.short	0x0068
        /*00c4*/ 	.byte	0x00, 0xf5, 0x21, 0x00


	//----- nvinfo : EIATTR_KPARAM_INFO
	.align		4
.L_333:
        /*00c8*/ 	.byte	0x04, 0x17
        /*00ca*/ 	.short	(.L_335 - .L_334)
.L_334:
        /*00cc*/ 	.word	0x00000000
        /*00d0*/ 	.short	0x000c
        /*00d2*/ 	.short	0x0060
        /*00d4*/ 	.byte	0x00, 0xf5, 0x21, 0x00


	//----- nvinfo : EIATTR_KPARAM_INFO
	.align		4
.L_335:
        /*00d8*/ 	.byte	0x04, 0x17
        /*00da*/ 	.short	(.L_337 - .L_336)
.L_336:
        /*00dc*/ 	.word	0x00000000
        /*00e0*/ 	.short	0x000b
        /*00e2*/ 	.short	0x0058
        /*00e4*/ 	.byte	0x00, 0xf5, 0x21, 0x00


	//----- nvinfo : EIATTR_KPARAM_INFO
	.align		4
.L_337:
        /*00e8*/ 	.byte	0x04, 0x17
        /*00ea*/ 	.short	(.L_339 - .L_338)
.L_338:
        /*00ec*/ 	.word	0x00000000
        /*00f0*/ 	.short	0x000a
        /*00f2*/ 	.short	0x0050
        /*00f4*/ 	.byte	0x00, 0xf5, 0x21, 0x00


	//----- nvinfo : EIATTR_KPARAM_INFO
	.align		4
.L_339:
        /*00f8*/ 	.byte	0x04, 0x17
        /*00fa*/ 	.short	(.L_341 - .L_340)
.L_340:
        /*00fc*/ 	.word	0x00000000
        /*0100*/ 	.short	0x0009
        /*0102*/ 	.short	0x0048
        /*0104*/ 	.byte	0x00, 0xf5, 0x21, 0x00


	//----- nvinfo : EIATTR_KPARAM_INFO
	.align		4
.L_341:
        /*0108*/ 	.byte	0x04, 0x17
        /*010a*/ 	.short	(.L_343 - .L_342)
.L_342:
        /*010c*/ 	.word	0x00000000
        /*0110*/ 	.short	0x0008
        /*0112*/ 	.short	0x0040
        /*0114*/ 	.byte	0x00, 0xf5, 0x21, 0x00


	//----- nvinfo : EIATTR_KPARAM_INFO
	.align		4
.L_343:
        /*0118*/ 	.byte	0x04, 0x17
        /*011a*/ 	.short	(.L_345 - .L_344)
.L_344:
        /*011c*/ 	.word	0x00000000
        /*0120*/ 	.short	0x0007
        /*0122*/ 	.short	0x0038
        /*0124*/ 	.byte	0x00, 0xf5, 0x21, 0x00


	//----- nvinfo : EIATTR_KPARAM_INFO
	.align		4
.L_345:
        /*0128*/ 	.byte	0x04, 0x17
        /*012a*/ 	.short	(.L_347 - .L_346)
.L_346:
        /*012c*/ 	.word	0x00000000
        /*0130*/ 	.short	0x0006
        /*0132*/ 	.short	0x0030
        /*0134*/ 	.byte	0x00, 0xf5, 0x21, 0x00


	//----- nvinfo : EIATTR_KPARAM_INFO
	.align		4
.L_347:
        /*0138*/ 	.byte	0x04, 0x17
        /*013a*/ 	.short	(.L_349 - .L_348)
.L_348:
        /*013c*/ 	.word	0x00000000
        /*0140*/ 	.short	0x0005
        /*0142*/ 	.short	0x0028
        /*0144*/ 	.byte	0x00, 0xf5, 0x21, 0x00


	//----- nvinfo : EIATTR_KPARAM_INFO
	.align		4
.L_349:
        /*0148*/ 	.byte	0x04, 0x17
        /*014a*/ 	.short	(.L_351 - .L_350)
.L_350:
        /*014c*/ 	.word	0x00000000
        /*0150*/ 	.short	0x0004
        /*0152*/ 	.short	0x0020
        /*0154*/ 	.byte	0x00, 0xf5, 0x21, 0x00


	//----- nvinfo : EIATTR_KPARAM_INFO
	.align		4
.L_351:
        /*0158*/ 	.byte	0x04, 0x17
        /*015a*/ 	.short	(.L_353 - .L_352)
.L_352:
        /*015c*/ 	.word	0x00000000
        /*0160*/ 	.short	0x0003
        /*0162*/ 	.short	0x0018
        /*0164*/ 	.byte	0x00, 0xf5, 0x21, 0x00


	//----- nvinfo : EIATTR_KPARAM_INFO
	.align		4
.L_353:
        /*0168*/ 	.byte	0x04, 0x17
        /*016a*/ 	.short	(.L_355 - .L_354)
.L_354:
        /*016c*/ 	.word	0x00000000
        /*0170*/ 	.short	0x0002
        /*0172*/ 	.short	0x0010
        /*0174*/ 	.byte	0x00, 0xf0, 0x21, 0x00


	//----- nvinfo : EIATTR_KPARAM_INFO
	.align		4
.L_355:
        /*0178*/ 	.byte	0x04, 0x17
        /*017a*/ 	.short	(.L_357 - .L_356)
.L_356:
        /*017c*/ 	.word	0x00000000
        /*0180*/ 	.short	0x0001
        /*0182*/ 	.short	0x0008
        /*0184*/ 	.byte	0x00, 0xf0, 0x21, 0x00


	//----- nvinfo : EIATTR_KPARAM_INFO
	.align		4
.L_357:
        /*0188*/ 	.byte	0x04, 0x17
        /*018a*/ 	.short	(.L_359 - .L_358)
.L_358:
        /*018c*/ 	.word	0x00000000
        /*0190*/ 	.short	0x0000
        /*0192*/ 	.short	0x0000
        /*0194*/ 	.byte	0x00, 0xf5, 0x21, 0x00


	//----- nvinfo : EIATTR_SPARSE_MMA_MASK
	.align		4
.L_359:
        /*0198*/ 	.byte	0x03, 0x50
        /*019a*/ 	.short	0x0000


	//----- nvinfo : EIATTR_MAXREG_COUNT
	.align		4
        /*019c*/ 	.byte	0x03, 0x1b
        /*019e*/ 	.short	0x00ff


	//----- nvinfo : EIATTR_MERCURY_ISA_VERSION
	.align		4
        /*01a0*/ 	.byte	0x03, 0x5f
        /*01a2*/ 	.short	0x0101


	//----- nvinfo : EIATTR_VRC_CTA_INIT_COUNT
	.align		4
        /*01a4*/ 	.byte	0x02, 0x4a
	.zero		1
	.zero		1


	//----- nvinfo : EIATTR_EXIT_INSTR_OFFSETS
	.align		4
        /*01a8*/ 	.byte	0x04, 0x1c
        /*01aa*/ 	.short	(.L_361 - .L_360)


	//   ....[0]....
.L_360:
        /*01ac*/ 	.word	0x00000070


	//   ....[1]....
        /*01b0*/ 	.word	0x00003b50


	//----- nvinfo : EIATTR_CRS_STACK_SIZE
	.align		4
.L_361:
        /*01b4*/ 	.byte	0x04, 0x1e
        /*01b6*/ 	.short	(.L_363 - .L_362)
.L_362:
        /*01b8*/ 	.word	0x00000000


	//----- nvinfo : EIATTR_CBANK_PARAM_SIZE
	.align		4
.L_363:
        /*01bc*/ 	.byte	0x03, 0x19
        /*01be*/ 	.short	0x00c0


	//----- nvinfo : EIATTR_PARAM_CBANK
	.align		4
        /*01c0*/ 	.byte	0x04, 0x0a
        /*01c2*/ 	.short	(.L_365 - .L_364)
	.align		4
.L_364:
        /*01c4*/ 	.word	index@(.nv.constant0._Z4fluxPdddPiS_S0_S0_S_S_S_S_S_S_S_S_S_S_S_S_iiiddd)
        /*01c8*/ 	.short	0x0380
        /*01ca*/ 	.short	0x00c0


	//----- nvinfo : EIATTR_SW_WAR
	.align		4
.L_365:
        /*01cc*/ 	.byte	0x04, 0x36
        /*01ce*/ 	.short	(.L_367 - .L_366)
.L_366:
        /*01d0*/ 	.word	0x00000008
.L_367:


//--------------------- .nv.info._Z8initialdiiPdPiS0_S0_S_S_S_id --------------------------
	.section	.nv.info._Z8initialdiiPdPiS0_S0_S_S_S_id,"",@"SHT_CUDA_INFO"
	.sectionflags	@""
	.align	4


	//----- nvinfo : EIATTR_CUDA_API_VERSION
	.align		4
        /*0000*/ 	.byte	0x04, 0x37
        /*0002*/ 	.short	(.L_369 - .L_368)
.L_368:
        /*0004*/ 	.word	0x00000082


	//----- nvinfo : EIATTR_KPARAM_INFO
	.align		4
.L_369:
        /*0008*/ 	.byte	0x04, 0x17
        /*000a*/ 	.short	(.L_371 - .L_370)
.L_370:
        /*000c*/ 	.word	0x00000000
        /*0010*/ 	.short	0x000a
        /*0012*/ 	.short	0x0048
        /*0014*/ 	.byte	0x00, 0xf0, 0x21, 0x00


	//----- nvinfo : EIATTR_KPARAM_INFO
	.align		4
.L_371:
        /*0018*/ 	.byte	0x04, 0x17
        /*001a*/ 	.short	(.L_373 - .L_372)
.L_372:
        /*001c*/ 	.word	0x00000000
        /*0020*/ 	.short	0x0009
        /*0022*/ 	.short	0x0040
        /*0024*/ 	.byte	0x00, 0xf0, 0x11, 0x00


	//----- nvinfo : EIATTR_KPARAM_INFO
	.align		4
.L_373:
        /*0028*/ 	.byte	0x04, 0x17
        /*002a*/ 	.short	(.L_375 - .L_374)
.L_374:
        /*002c*/ 	.word	0x00000000
        /*0030*/ 	.short	0x0008
        /*0032*/ 	.short	0x0038
        /*0034*/ 	.byte	0x00, 0xf5, 0x21, 0x00


	//----- nvinfo : EIATTR_KPARAM_INFO
	.align		4
.L_375:
        /*0038*/ 	.byte	0x04, 0x17
        /*003a*/ 	.short	(.L_377 - .L_376)
.L_376:
        /*003c*/ 	.word	0x00000000
        /*0040*/ 	.short	0x0007
        /*0042*/ 	.short	0x0030
        /*0044*/ 	.byte	0x00, 0xf5, 0x21, 0x00


	//----- nvinfo : EIATTR_KPARAM_INFO
	.align		4
.L_377:
        /*0048*/ 	.byte	0x04, 0x17
        /*004a*/ 	.short	(.L_379 - .L_378)
.L_378:
        /*004c*/ 	.word	0x00000000
        /*0050*/ 	.short	0x0006
        /*0052*/ 	.short	0x0028
        /*0054*/ 	.byte	0x00, 0xf5, 0x21, 0x00


	//----- nvinfo : EIATTR_KPARAM_INFO
	.align		4
.L_379:
        /*0058*/ 	.byte	0x04, 0x17
        /*005a*/ 	.short	(.L_381 - .L_380)
.L_380:
        /*005c*/ 	.word	0x00000000
        /*0060*/ 	.short	0x0005
        /*0062*/ 	.short	0x0020
        /*0064*/ 	.byte	0x00, 0xf5, 0x21, 0x00


	//----- nvinfo : EIATTR_KPARAM_INFO
	.align		4
.L_381:
        /*0068*/ 	.byte	0x04, 0x17
        /*006a*/ 	.short	(.L_383 - .L_382)
.L_382:
        /*006c*/ 	.word	0x00000000
        /*0070*/ 	.short	0x0004
        /*0072*/ 	.short	0x0018
        /*0074*/ 	.byte	0x00, 0xf5, 0x21, 0x00


	//----- nvinfo : EIATTR_KPARAM_INFO
	.align		4
.L_383:
        /*0078*/ 	.byte	0x04, 0x17
        /*007a*/ 	.short	(.L_385 - .L_384)
.L_384:
        /*007c*/ 	.word	0x00000000
        /*0080*/ 	.short	0x0003
        /*0082*/ 	.short	0x0010
        /*0084*/ 	.byte	0x00, 0xf5, 0x21, 0x00


	//----- nvinfo : EIATTR_KPARAM_INFO
	.align		4
.L_385:
        /*0088*/ 	.byte	0x04, 0x17
        /*008a*/ 	.short	(.L_387 - .L_386)
.L_386:
        /*008c*/ 	.word	0x00000000
        /*0090*/ 	.short	0x0002
        /*0092*/ 	.short	0x0008
        /*0094*/ 	.byte	0x00, 0xf5, 0x21, 0x00


	//----- nvinfo : EIATTR_KPARAM_INFO
	.align		4
.L_387:
        /*0098*/ 	.byte	0x04, 0x17
        /*009a*/ 	.short	(.L_389 - .L_388)
.L_388:
        /*009c*/ 	.word	0x00000000
        /*00a0*/ 	.short	0x0001
        /*00a2*/ 	.short	0x0004
        /*00a4*/ 	.byte	0x00, 0xf0, 0x11, 0x00


	//----- nvinfo : EIATTR_KPARAM_INFO
	.align		4
.L_389:
        /*00a8*/ 	.byte	0x04, 0x17
        /*00aa*/ 	.short	(.L_391 - .L_390)
.L_390:
        /*00ac*/ 	.word	0x00000000
        /*00b0*/ 	.short	0x0000
        /*00b2*/ 	.short	0x0000
        /*00b4*/ 	.byte	0x00, 0xf0, 0x11, 0x00


	//----- nvinfo : EIATTR_SPARSE_MMA_MASK
	.align		4
.L_391:
        /*00b8*/ 	.byte	0x03, 0x50
        /*00ba*/ 	.short	0x0000


	//----- nvinfo : EIATTR_MAXREG_COUNT
	.align		4
        /*00bc*/ 	.byte	0x03, 0x1b
        /*00be*/ 	.short	0x00ff


	//----- nvinfo : EIATTR_MERCURY_ISA_VERSION
	.align		4
        /*00c0*/ 	.byte	0x03, 0x5f
        /*00c2*/ 	.short	0x0101


	//----- nvinfo : EIATTR_VRC_CTA_INIT_COUNT
	.align		4
        /*00c4*/ 	.byte	0x02, 0x4a
	.zero		1
	.zero		1


	//----- nvinfo : EIATTR_EXIT_INSTR_OFFSETS
	.align		4
        /*00c8*/ 	.byte	0x04, 0x1c
        /*00ca*/ 	.short	(.L_393 - .L_392)


	//   ....[0]....
.L_392:
        /*00cc*/ 	.word	0x00000070


	//   ....[1]....
        /*00d0*/ 	.word	0x000007c0


	//----- nvinfo : EIATTR_CRS_STACK_SIZE
	.align		4
.L_393:
        /*00d4*/ 	.byte	0x04, 0x1e
        /*00d6*/ 	.short	(.L_395 - .L_394)
.L_394:
        /*00d8*/ 	.word	0x00000000


	//----- nvinfo : EIATTR_CBANK_PARAM_SIZE
	.align		4
.L_395:
        /*00dc*/ 	.byte	0x03, 0x19
        /*00de*/ 	.short	0x0050


	//----- nvinfo : EIATTR_PARAM_CBANK
	.align		4
        /*00e0*/ 	.byte	0x04, 0x0a
        /*00e2*/ 	.short	(.L_397 - .L_396)
	.align		4
.L_396:
        /*00e4*/ 	.word	index@(.nv.constant0._Z8initialdiiPdPiS0_S0_S_S_S_id)
        /*00e8*/ 	.short	0x0380
        /*00ea*/ 	.short	0x0050


	//----- nvinfo : EIATTR_SW_WAR
	.align		4
.L_397:
        /*00ec*/ 	.byte	0x04, 0x36
        /*00ee*/ 	.short	(.L_399 - .L_398)
.L_398:
        /*00f0*/ 	.word	0x00000008
.L_399:


//--------------------- .nv.info._Z8init_infiiPdS_PiS_id --------------------------
	.section	.nv.info._Z8init_infiiPdS_PiS_id,"",@"SHT_CUDA_INFO"
	.sectionflags	@""
	.align	4


	//----- nvinfo : EIATTR_CUDA_API_VERSION
	.align		4
        /*0000*/ 	.byte	0x04, 0x37
        /*0002*/ 	.short	(.L_401 - .L_400)
.L_400:
        /*0004*/ 	.word	0x00000082


	//----- nvinfo : EIATTR_KPARAM_INFO
	.align		4
.L_401:
        /*0008*/ 	.byte	0x04, 0x17
        /*000a*/ 	.short	(.L_403 - .L_402)
.L_402:
        /*000c*/ 	.word	0x00000000
        /*0010*/ 	.short	0x0007
        /*0012*/ 	.short	0x0030
        /*0014*/ 	.byte	0x00, 0xf0, 0x21, 0x00


	//----- nvinfo : EIATTR_KPARAM_INFO
	.align		4
.L_403:
        /*0018*/ 	.byte	0x04, 0x17
        /*001a*/ 	.short	(.L_405 - .L_404)
.L_404:
        /*001c*/ 	.word	0x00000000
        /*0020*/ 	.short	0x0006
        /*0022*/ 	.short	0x0028
        /*0024*/ 	.byte	0x00, 0xf0, 0x11, 0x00


	//----- nvinfo : EIATTR_KPARAM_INFO
	.align		4
.L_405:
        /*0028*/ 	.byte	0x04, 0x17
        /*002a*/ 	.short	(.L_407 - .L_406)
.L_406:
        /*002c*/ 	.word	0x00000000
        /*0030*/ 	.short	0x0005
        /*0032*/ 	.short	0x0020
        /*0034*/ 	.byte	0x00, 0xf5, 0x21, 0x00


	//----- nvinfo : EIATTR_KPARAM_INFO
	.align		4
.L_407:
        /*0038*/ 	.byte	0x04, 0x17
        /*003a*/ 	.short	(.L_409 - .L_408)
.L_408:
        /*003c*/ 	.word	0x00000000
        /*0040*/ 	.short	0x0004
        /*0042*/ 	.short	0x0018
        /*0044*/ 	.byte	0x00, 0xf5, 0x21, 0x00


	//----- nvinfo : EIATTR_KPARAM_INFO
	.align		4
.L_409:
        /*0048*/ 	.byte	0x04, 0x17
        /*004a*/ 	.short	(.L_411 - .L_410)
.L_410:
        /*004c*/ 	.word	0x00000000
        /*0050*/ 	.short	0x0003
        /*0052*/ 	.short	0x0010
        /*0054*/ 	.byte	0x00, 0xf5, 0x21, 0x00


	//----- nvinfo : EIATTR_KPARAM_INFO
	.align		4
.L_411:
        /*0058*/ 	.byte	0x04, 0x17
        /*005a*/ 	.short	(.L_413 - .L_412)
.L_412:
        /*005c*/ 	.word	0x00000000
        /*0060*/ 	.short	0x0002
        /*0062*/ 	.short	0x0008
        /*0064*/ 	.byte	0x00, 0xf5, 0x21, 0x00


	//----- nvinfo : EIATTR_KPARAM_INFO
	.align		4
.L_413:
        /*0068*/ 	.byte	0x04, 0x17
        /*006a*/ 	.short	(.L_415 - .L_414)
.L_414:
        /*006c*/ 	.word	0x00000000
        /*0070*/ 	.short	0x0001
        /*0072*/ 	.short	0x0004
        /*0074*/ 	.byte	0x00, 0xf0, 0x11, 0x00


	//----- nvinfo : EIATTR_KPARAM_INFO
	.align		4
.L_415:
        /*0078*/ 	.byte	0x04, 0x17
        /*007a*/ 	.short	(.L_417 - .L_416)
.L_416:
        /*007c*/ 	.word	0x00000000
        /*0080*/ 	.short	0x0000
        /*0082*/ 	.short	0x0000
        /*0084*/ 	.byte	0x00, 0xf0, 0x11, 0x00


	//----- nvinfo : EIATTR_SPARSE_MMA_MASK
	.align		4
.L_417:
        /*0088*/ 	.byte	0x03, 0x50
        /*008a*/ 	.short	0x0000


	//----- nvinfo : EIATTR_MAXREG_COUNT
	.align		4
        /*008c*/ 	.byte	0x03, 0x1b
        /*008e*/ 	.short	0x00ff


	//----- nvinfo : EIATTR_MERCURY_ISA_VERSION
	.align		4
        /*0090*/ 	.byte	0x03, 0x5f
        /*0092*/ 	.short	0x0101


	//----- nvinfo : EIATTR_VRC_CTA_INIT_COUNT
	.align		4
        /*0094*/ 	.byte	0x02, 0x4a
	.zero		1
	.zero		1


	//----- nvinfo : EIATTR_EXIT_INSTR_OFFSETS
	.align		4
        /*0098*/ 	.byte	0x04, 0x1c
        /*009a*/ 	.short	(.L_419 - .L_418)


	//   ....[0]....
.L_418:
        /*009c*/ 	.word	0x00000070


	//   ....[1]....
        /*00a0*/ 	.word	0x000001f0


	//----- nvinfo : EIATTR_CRS_STACK_SIZE
	.align		4
.L_419:
        /*00a4*/ 	.byte	0x04, 0x1e
        /*00a6*/ 	.short	(.L_421 - .L_420)
.L_420:
        /*00a8*/ 	.word	0x00000000


	//----- nvinfo : EIATTR_CBANK_PARAM_SIZE
	.align		4
.L_421:
        /*00ac*/ 	.byte	0x03, 0x19
        /*00ae*/ 	.short	0x0038


	//----- nvinfo : EIATTR_PARAM_CBANK
	.align		4
        /*00b0*/ 	.byte	0x04, 0x0a
        /*00b2*/ 	.short	(.L_423 - .L_422)
	.align		4
.L_422:
        /*00b4*/ 	.word	index@(.nv.constant0._Z8init_infiiPdS_PiS_id)
        /*00b8*/ 	.short	0x0380
        /*00ba*/ 	.short	0x0038


	//----- nvinfo : EIATTR_SW_WAR
	.align		4
.L_423:
        /*00bc*/ 	.byte	0x04, 0x36
        /*00be*/ 	.short	(.L_425 - .L_424)
.L_424:
        /*00c0*/ 	.word	0x00000008
.L_425:


//--------------------- .nv.callgraph             --------------------------
	.section	.nv.callgraph,"",@"SHT_CUDA_CALLGRAPH"
	.align	4
	.sectionentsize	8
	.align		4
        /*0000*/ 	.word	0x00000000
	.align		4
        /*0004*/ 	.word	0xffffffff
	.align		4
        /*0008*/ 	.word	0x00000000
	.align		4
        /*000c*/ 	.word	0xfffffffe
	.align		4
        /*0010*/ 	.word	0x00000000
	.align		4
        /*0014*/ 	.word	0xfffffffd
	.align		4
        /*0018*/ 	.word	0x00000000
	.align		4
        /*001c*/ 	.word	0xfffffffc


//--------------------- .text._Z11treat_erroriiPdPiS_S_S_i --------------------------
	.section	.text._Z11treat_erroriiPdPiS_S_S_i,"ax",@progbits
	.align	128
        .global         _Z11treat_erroriiPdPiS_S_S_i
        .type           _Z11treat_erroriiPdPiS_S_S_i,@function
        .size           _Z11treat_erroriiPdPiS_S_S_i,(.L_x_167 - _Z11treat_erroriiPdPiS_S_S_i)
        .other          _Z11treat_erroriiPdPiS_S_S_i,@"STO_CUDA_ENTRY STV_DEFAULT"
_Z11treat_erroriiPdPiS_S_S_i:
.text._Z11treat_erroriiPdPiS_S_S_i:
[----:B------:R-:W-:Y:S01]  /*0000*/  LDC R1, c[0x0][0x37c] ;  /* 0x0000df00ff017b82 */ /* 0x000fe20000000800 */
[----:B------:R-:W0:Y:S01]  /*0010*/  S2R R11, SR_CTAID.X ;  /* 0x00000000000b7919 */ /* 0x000e220000002500 */
[----:B------:R-:W0:Y:S01]  /*0020*/  LDCU UR4, c[0x0][0x360] ;  /* 0x00006c00ff0477ac */ /* 0x000e220008000800 */
[----:B------:R-:W0:Y:S01]  /*0030*/  S2R R0, SR_TID.X ;  /* 0x0000000000007919 */ /* 0x000e220000002100 */
[----:B------:R-:W1:Y:S01]  /*0040*/  LDCU UR5, c[0x0][0x3b0] ;  /* 0x00007600ff0577ac */ /* 0x000e620008000800 */
[----:B0-----:R-:W-:-:S05]  /*0050*/  IMAD R11, R11, UR4, R0 ;  /* 0x000000040b0b7c24 */ /* 0x001fca000f8e0200 */
[----:B-1----:R-:W-:-:S13]  /*0060*/  ISETP.GE.AND P0, PT, R11, UR5, PT ;  /* 0x000000050b007c0c */ /* 0x002fda000bf06270 */
[----:B------:R-:W-:Y:S05]  /*0070*/  @P0 EXIT ;  /* 0x000000000000094d */ /* 0x000fea0003800000 */
[----:B------:R-:W0:Y:S01]  /*0080*/  LDCU UR8, c[0x0][0x380] ;  /* 0x00007000ff0877ac */ /* 0x000e220008000800 */
[----:B------:R-:W1:Y:S01]  /*0090*/  LDC R0, c[0x0][0x380] ;  /* 0x0000e000ff007b82 */ /* 0x000e620000000800 */
[----:B------:R-:W2:Y:S01]  /*00a0*/  LDCU UR5, c[0x0][0x370] ;  /* 0x00006e00ff0577ac */ /* 0x000ea20008000800 */
[----:B------:R-:W3:Y:S06]  /*00b0*/  LDCU.64 UR6, c[0x0][0x358] ;  /* 0x00006b00ff0677ac */ /* 0x000eec0008000a00 */
[----:B------:R-:W4:Y:S01]  /*00c0*/  LDC R10, c[0x0][0x380] ;  /* 0x0000e000ff0a7b82 */ /* 0x000f220000000800 */
[----:B------:R-:W1:Y:S01]  /*00d0*/  LDCU UR12, c[0x0][0x3b0] ;  /* 0x00007600ff0c77ac */ /* 0x000e620008000800 */
[----:B------:R-:W1:Y:S06]  /*00e0*/  LDCU UR10, c[0x0][0x3b0] ;  /* 0x00007600ff0a77ac */ /* 0x000e6c0008000800 */
[----:B------:R-:W1:Y:S01]  /*00f0*/  LDC.64 R12, c[0x0][0x398] ;  /* 0x0000e600ff0c7b82 */ /* 0x000e620000000a00 */
[----:B0-----:R-:W-:Y:S01]  /*0100*/  UISETP.GT.AND UP0, UPT, UR8, -0x1, UPT ;  /* 0xffffffff0800788c */ /* 0x001fe2000bf04270 */
[----:B------:R-:W0:Y:S06]  /*0110*/  LDCU UR9, c[0x0][0x384] ;  /* 0x00007080ff0977ac */ /* 0x000e2c0008000800 */
[----:B------:R-:W0:Y:S01]  /*0120*/  LDC.64 R2, c[0x0][0x398] ;  /* 0x0000e600ff027b82 */ /* 0x000e220000000a00 */
[----:B------:R-:W0:Y:S01]  /*0130*/  LDCU UR11, c[0x0][0x384] ;  /* 0x00007080ff0b77ac */ /* 0x000e220008000800 */
[----:B--2---:R-:W-:-:S06]  /*0140*/  UIMAD UR4, UR4, UR5, URZ ;  /* 0x00000005040472a4 */ /* 0x004fcc000f8e02ff */
[----:B------:R-:W2:Y:S08]  /*0150*/  LDC.64 R14, c[0x0][0x390] ;  /* 0x0000e400ff0e7b82 */ /* 0x000eb00000000a00 */
[----:B------:R-:W0:Y:S08]  /*0160*/  LDC.64 R4, c[0x0][0x390] ;  /* 0x0000e400ff047b82 */ /* 0x000e300000000a00 */
[----:B------:R-:W0:Y:S08]  /*0170*/  LDC.64 R16, c[0x0][0x3a8] ;  /* 0x0000ea00ff107b82 */ /* 0x000e300000000a00 */
[----:B------:R-:W0:Y:S08]  /*0180*/  LDC.64 R6, c[0x0][0x3a8] ;  /* 0x0000ea00ff067b82 */ /* 0x000e300000000a00 */
[----:B------:R-:W0:Y:S08]  /*0190*/  LDC.64 R18, c[0x0][0x3a0] ;  /* 0x0000e800ff127b82 */ /* 0x000e300000000a00 */
[----:B------:R-:W0:Y:S01]  /*01a0*/  LDC.64 R8, c[0x0][0x3a0] ;  /* 0x0000e800ff087b82 */ /* 0x000e220000000a00 */
[----:B-1-34-:R-:W-:Y:S05]  /*01b0*/  BRA.U UP0, `(.L_x_0) ;  /* 0x0000000100e47547 */ /* 0x01afea000b800000 */
.L_x_5:
[----:B0-2---:R-:W-:-:S06]  /*01c0*/  IMAD.WIDE R2, R11, 0x4, R14 ;  /* 0x000000040b027825 */ /* 0x005fcc00078e020e */
[----:B------:R-:W2:Y:S01]  /*01d0*/  LDG.E R2, desc[UR6][R2.64] ;  /* 0x0000000602027981 */ /* 0x000ea2000c1e1900 */
[----:B------:R-:W-:Y:S01]  /*01e0*/  BSSY.RECONVERGENT B0, `(.L_x_1) ;  /* 0x0000032000007945 */ /* 0x000fe20003800200 */
[----:B--2---:R-:W-:-:S05]  /*01f0*/  VIADD R0, R2, 0xffffffff ;  /* 0xffffffff02007836 */ /* 0x004fca0000000000 */
[----:B------:R-:W-:-:S13]  /*0200*/  ISETP.GT.U32.AND P0, PT, R0, 0x1, PT ;  /* 0x000000010000780c */ /* 0x000fda0003f04070 */
[----:B------:R-:W-:Y:S05]  /*0210*/  @P0 BRA `(.L_x_2) ;  /* 0x0000000000b80947 */ /* 0x000fea0003800000 */
[----:B------:R-:W0:Y:S01]  /*0220*/  LDC.64 R4, c[0x0][0x388] ;  /* 0x0000e200ff047b82 */ /* 0x000e220000000a00 */
[----:B------:R-:W-:-:S06]  /*0230*/  IMAD.WIDE R2, R11, 0x8, R16 ;  /* 0x000000080b027825 */ /* 0x000fcc00078e0210 */
[----:B------:R-:W2:Y:S04]  /*0240*/  LDG.E.64 R2, desc[UR6][R2.64] ;  /* 0x0000000602027981 */ /* 0x000ea8000c1e1b00 */
[----:B0-----:R-:W2:Y:S02]  /*0250*/  LDG.E.64 R4, desc[UR6][R4.64] ;  /* 0x0000000604047981 */ /* 0x001ea4000c1e1b00 */
[----:B--2---:R-:W-:-:S14]  /*0260*/  DSETP.GEU.AND P0, PT, R2, R4, PT ;  /* 0x000000040200722a */ /* 0x004fdc0003f0e000 */
[----:B------:R-:W-:Y:S05]  /*0270*/  @P0 BRA `(.L_x_2) ;  /* 0x0000000000a00947 */ /* 0x000fea0003800000 */
[----:B------:R-:W-:Y:S01]  /*0280*/  IABS R5, R10 ;  /* 0x0000000a00057213 */ /* 0x000fe20000000000 */
[----:B------:R-:W-:Y:S03]  /*0290*/  BSSY.RECONVERGENT B1, `(.L_x_3) ;  /* 0x000001f000017945 */ /* 0x000fe60003800200 */
[----:B------:R-:W0:Y:S08]  /*02a0*/  I2F.RP R0, R5 ;  /* 0x0000000500007306 */ /* 0x000e300000209400 */
[----:B0-----:R-:W0:Y:S02]  /*02b0*/  MUFU.RCP R0, R0 ;  /* 0x0000000000007308 */ /* 0x001e240000001000 */
[----:B0-----:R-:W-:-:S06]  /*02c0*/  VIADD R2, R0, 0xffffffe ;  /* 0x0ffffffe00027836 */ /* 0x001fcc0000000000 */
[----:B------:R0:W1:Y:S02]  /*02d0*/  F2I.FTZ.U32.TRUNC.NTZ R3, R2 ;  /* 0x0000000200037305 */ /* 0x000064000021f000 */
[----:B0-----:R-:W-:Y:S01]  /*02e0*/  IMAD.MOV.U32 R2, RZ, RZ, RZ ;  /* 0x000000ffff027224 */ /* 0x001fe200078e00ff */
[----:B-1----:R-:W-:-:S05]  /*02f0*/  IADD3 R4, PT, PT, RZ, -R3, RZ ;  /* 0x80000003ff047210 */ /* 0x002fca0007ffe0ff */
[----:B------:R-:W-:Y:S01]  /*0300*/  IMAD R7, R4, R5, RZ ;  /* 0x0000000504077224 */ /* 0x000fe200078e02ff */
[----:B------:R-:W-:-:S03]  /*0310*/  IABS R4, R11 ;  /* 0x0000000b00047213 */ /* 0x000fc60000000000 */
[----:B------:R-:W-:-:S06]  /*0320*/  IMAD.HI.U32 R3, R3, R7, R2 ;  /* 0x0000000703037227 */ /* 0x000fcc00078e0002 */
[----:B------:R-:W-:-:S05]  /*0330*/  IMAD.HI.U32 R3, R3, R4, RZ ;  /* 0x0000000403037227 */ /* 0x000fca00078e00ff */
[----:B------:R-:W-:-:S05]  /*0340*/  IADD3 R0, PT, PT, -R3, RZ, RZ ;  /* 0x000000ff03007210 */ /* 0x000fca0007ffe1ff */
[----:B------:R-:W-:-:S05]  /*0350*/  IMAD R0, R5, R0, R4 ;  /* 0x0000000005007224 */ /* 0x000fca00078e0204 */
[----:B------:R-:W-:-:S13]  /*0360*/  ISETP.GT.U32.AND P2, PT, R5, R0, PT ;  /* 0x000000000500720c */ /* 0x000fda0003f44070 */
[----:B------:R-:W-:Y:S01]  /*0370*/  @!P2 IMAD.IADD R0, R0, 0x1, -R5 ;  /* 0x000000010000a824 */ /* 0x000fe200078e0a05 */
[----:B------:R-:W-:Y:S02]  /*0380*/  @!P2 IADD3 R3, PT, PT, R3, 0x1, RZ ;  /* 0x000000010303a810 */ /* 0x000fe40007ffe0ff */
[----:B------:R-:W-:Y:S02]  /*0390*/  ISETP.NE.AND P2, PT, R10, RZ, PT ;  /* 0x000000ff0a00720c */ /* 0x000fe40003f45270 */
[----:B------:R-:W-:Y:S01]  /*03a0*/  ISETP.GE.U32.AND P0, PT, R0, R5, PT ;  /* 0x000000050000720c */ /* 0x000fe20003f06070 */
[C---:B------:R-:W-:Y:S01]  /*03b0*/  IMAD.WIDE R4, R11.reuse, 0x8, R12 ;  /* 0x000000080b047825 */ /* 0x040fe200078e020c */
[----:B------:R-:W-:-:S04]  /*03c0*/  LOP3.LUT R0, R11, R10, RZ, 0x3c, !PT ;  /* 0x0000000a0b007212 */ /* 0x000fc800078e3cff */
[----:B------:R-:W-:-:S07]  /*03d0*/  ISETP.GE.AND P1, PT, R0, RZ, PT ;  /* 0x000000ff0000720c */ /* 0x000fce0003f26270 */
[----:B------:R-:W-:-:S06]  /*03e0*/  @P0 VIADD R3, R3, 0x1 ;  /* 0x0000000103030836 */ /* 0x000fcc0000000000 */
[----:B------:R-:W-:Y:S02]  /*03f0*/  @!P1 IADD3 R3, PT, PT, -R3, RZ, RZ ;  /* 0x000000ff03039210 */ /* 0x000fe40007ffe1ff */
[----:B------:R-:W-:-:S04]  /*0400*/  @!P2 LOP3.LUT R3, RZ, R10, RZ, 0x33, !PT ;  /* 0x0000000aff03a212 */ /* 0x000fc800078e33ff */
[----:B------:R-:W-:-:S13]  /*0410*/  ISETP.GE.AND P0, PT, R3, UR9, PT ;  /* 0x0000000903007c0c */ /* 0x000fda000bf06270 */
[----:B------:R-:W-:Y:S05]  /*0420*/  @P0 BRA `(.L_x_4) ;  /* 0x0000000000140947 */ /* 0x000fea0003800000 */
[----:B------:R-:W-:-:S04]  /*0430*/  IMAD.IADD R3, R11, 0x1, R10 ;  /* 0x000000010b037824 */ /* 0x000fc800078e020a */
[----:B------:R-:W-:-:S05]  /*0440*/  IMAD.WIDE R2, R3, 0x8, R12 ;  /* 0x0000000803027825 */ /* 0x000fca00078e020c */
[----:B------:R-:W2:Y:S02]  /*0450*/  LDG.E.64 R6, desc[UR6][R2.64] ;  /* 0x0000000602067981 */ /* 0x000ea4000c1e1b00 */
[----:B--2---:R-:W-:-:S14]  /*0460*/  DSETP.GT.AND P0, PT, R6, RZ, PT ;  /* 0x000000ff0600722a */ /* 0x004fdc0003f04000 */
[----:B------:R0:W-:Y:S02]  /*0470*/  @P0 STG.E.64 desc[UR6][R2.64], RZ ;  /* 0x000000ff02000986 */ /* 0x0001e4000c101b06 */
.L_x_4:
[----:B------:R-:W-:Y:S05]  /*0480*/  BSYNC.RECONVERGENT B1 ;  /* 0x0000000000017941 */ /* 0x000fea0003800200 */
.L_x_3:
[----:B0-----:R-:W2:Y:S01]  /*0490*/  LDG.E.64 R2, desc[UR6][R4.64] ;  /* 0x0000000604027981 */ /* 0x001ea2000c1e1b00 */
[----:B------:R-:W-:Y:S01]  /*04a0*/  IMAD.WIDE R6, R11, 0x8, R18 ;  /* 0x000000080b067825 */ /* 0x000fe200078e0212 */
[----:B--2---:R-:W-:-:S14]  /*04b0*/  DSETP.GEU.AND P0, PT, R2, RZ, PT ;  /* 0x000000ff0200722a */ /* 0x004fdc0003f0e000 */
[----:B------:R0:W-:Y:S04]  /*04c0*/  @!P0 STG.E.64 desc[UR6][R4.64], RZ ;  /* 0x000000ff04008986 */ /* 0x0001e8000c101b06 */
[----:B------:R-:W2:Y:S02]  /*04d0*/  LDG.E.64 R2, desc[UR6][R6.64] ;  /* 0x0000000606027981 */ /* 0x000ea4000c1e1b00 */
[----:B--2---:R-:W-:-:S14]  /*04e0*/  DSETP.GEU.AND P0, PT, R2, RZ, PT ;  /* 0x000000ff0200722a */ /* 0x004fdc0003f0e000 */
[----:B------:R0:W-:Y:S02]  /*04f0*/  @!P0 STG.E.64 desc[UR6][R6.64], RZ ;  /* 0x000000ff06008986 */ /* 0x0001e4000c101b06 */
.L_x_2:
[----:B------:R-:W-:Y:S05]  /*0500*/  BSYNC.RECONVERGENT B0 ;  /* 0x0000000000007941 */ /* 0x000fea0003800200 */
.L_x_1:
[----:B------:R-:W-:-:S04]  /*0510*/  IADD3 R11, PT, PT, R11, UR4, RZ ;  /* 0x000000040b0b7c10 */ /* 0x000fc8000fffe0ff */
[----:B------:R-:W-:-:S13]  /*0520*/  ISETP.GE.AND P0, PT, R11, UR10, PT ;  /* 0x0000000a0b007c0c */ /* 0x000fda000bf06270 */
[----:B------:R-:W-:Y:S05]  /*0530*/  @!P0 BRA `(.L_x_5) ;  /* 0xfffffffc00208947 */ /* 0x000fea000383ffff */
[----:B------:R-:W-:Y:S05]  /*0540*/  EXIT ;  /* 0x000000000000794d */ /* 0x000fea0003800000 */
.L_x_0:
[----:B0-----:R-:W-:-:S06]  /*0550*/  IMAD.WIDE R12, R11, 0x4, R4 ;  /* 0x000000040b0c7825 */ /* 0x001fcc00078e0204 */
[----:B------:R-:W3:Y:S01]  /*0560*/  LDG.E R12, desc[UR6][R12.64] ;  /* 0x000000060c0c7981 */ /* 0x000ee2000c1e1900 */
[----:B------:R-:W-:Y:S01]  /*0570*/  BSSY.RECONVERGENT B0, `(.L_x_6) ;  /* 0x0000036000007945 */ /* 0x000fe20003800200 */
[----:B---3--:R-:W-:-:S05]  /*0580*/  VIADD R10, R12, 0xffffffff ;  /* 0xffffffff0c0a7836 */ /* 0x008fca0000000000 */
[----:B------:R-:W-:-:S13]  /*0590*/  ISETP.GT.U32.AND P0, PT, R10, 0x1, PT ;  /* 0x000000010a00780c */ /* 0x000fda0003f04070 */
[----:B------:R-:W-:Y:S05]  /*05a0*/  @P0 BRA `(.L_x_7) ;  /* 0x0000000000c80947 */ /* 0x000fea0003800000 */
[----:B--2---:R-:W0:Y:S01]  /*05b0*/  LDC.64 R14, c[0x0][0x388] ;  /* 0x0000e200ff0e7b82 */ /* 0x004e220000000a00 */
[----:B------:R-:W-:-:S06]  /*05c0*/  IMAD.WIDE R12, R11, 0x8, R6 ;  /* 0x000000080b0c7825 */ /* 0x000fcc00078e0206 */
[----:B------:R-:W2:Y:S04]  /*05d0*/  LDG.E.64 R12, desc[UR6][R12.64] ;  /* 0x000000060c0c7981 */ /* 0x000ea8000c1e1b00 */
[----:B0-----:R-:W2:Y:S02]  /*05e0*/  LDG.E.64 R14, desc[UR6][R14.64] ;  /* 0x000000060e0e7981 */ /* 0x001ea4000c1e1b00 */
[----:B--2---:R-:W-:-:S14]  /*05f0*/  DSETP.GEU.AND P0, PT, R12, R14, PT ;  /* 0x0000000e0c00722a */ /* 0x004fdc0003f0e000 */
[----:B------:R-:W-:Y:S05]  /*0600*/  @P0 BRA `(.L_x_7) ;  /* 0x0000000000b00947 */ /* 0x000fea0003800000 */
[----:B------:R-:W-:Y:S01]  /*0610*/  IABS R15, R0 ;  /* 0x00000000000f7213 */ /* 0x000fe20000000000 */
[----:B------:R-:W-:Y:S01]  /*0620*/  BSSY.RECONVERGENT B1, `(.L_x_8) ;  /* 0x0000020000017945 */ /* 0x000fe20003800200 */
[----:B------:R-:W-:Y:S02]  /*0630*/  MOV R12, RZ ;  /* 0x000000ff000c7202 */ /* 0x000fe40000000f00 */
[----:B------:R-:W0:Y:S08]  /*0640*/  I2F.RP R14, R15 ;  /* 0x0000000f000e7306 */ /* 0x000e300000209400 */
[----:B0-----:R-:W0:Y:S02]  /*0650*/  MUFU.RCP R14, R14 ;  /* 0x0000000e000e7308 */ /* 0x001e240000001000 */
[----:B0-----:R-:W-:-:S06]  /*0660*/  IADD3 R16, PT, PT, R14, 0xffffffe, RZ ;  /* 0x0ffffffe0e107810 */ /* 0x001fcc0007ffe0ff */
[----:B------:R-:W0:Y:S02]  /*0670*/  F2I.FTZ.U32.TRUNC.NTZ R13, R16 ;  /* 0x00000010000d7305 */ /* 0x000e24000021f000 */
[----:B0-----:R-:W-:-:S04]  /*0680*/  IMAD.MOV R10, RZ, RZ, -R13 ;  /* 0x000000ffff0a7224 */ /* 0x001fc800078e0a0d */
[----:B------:R-:W-:Y:S01]  /*0690*/  IMAD R17, R10, R15, RZ ;  /* 0x0000000f0a117224 */ /* 0x000fe200078e02ff */
[----:B------:R-:W-:-:S03]  /*06a0*/  IABS R10, R11 ;  /* 0x0000000b000a7213 */ /* 0x000fc60000000000 */
[----:B------:R-:W-:-:S04]  /*06b0*/  IMAD.HI.U32 R17, R13, R17, R12 ;  /* 0x000000110d117227 */ /* 0x000fc800078e000c */
[----:B------:R-:W-:-:S04]  /*06c0*/  IMAD.MOV.U32 R12, RZ, RZ, R10 ;  /* 0x000000ffff0c7224 */ /* 0x000fc800078e000a */
[----:B------:R-:W-:-:S04]  /*06d0*/  IMAD.HI.U32 R10, R17, R12, RZ ;  /* 0x0000000c110a7227 */ /* 0x000fc800078e00ff */
[----:B------:R-:W-:Y:S01]  /*06e0*/  IMAD.WIDE R16, R11, 0x8, R2 ;  /* 0x000000080b107825 */ /* 0x000fe200078e0202 */
[----:B------:R-:W-:-:S05]  /*06f0*/  IADD3 R13, PT, PT, -R10, RZ, RZ ;  /* 0x000000ff0a0d7210 */ /* 0x000fca0007ffe1ff */
[----:B------:R-:W-:-:S05]  /*0700*/  IMAD R12, R15, R13, R12 ;  /* 0x0000000d0f0c7224 */ /* 0x000fca00078e020c */
[----:B------:R-:W-:-:S13]  /*0710*/  ISETP.GT.U32.AND P2, PT, R15, R12, PT ;  /* 0x0000000c0f00720c */ /* 0x000fda0003f44070 */
[----:B------:R-:W-:Y:S01]  /*0720*/  @!P2 IMAD.IADD R12, R12, 0x1, -R15 ;  /* 0x000000010c0ca824 */ /* 0x000fe200078e0a0f */
[----:B------:R-:W-:Y:S02]  /*0730*/  @!P2 IADD3 R10, PT, PT, R10, 0x1, RZ ;  /* 0x000000010a0aa810 */ /* 0x000fe40007ffe0ff */
[----:B------:R-:W-:Y:S02]  /*0740*/  ISETP.NE.AND P2, PT, R0, RZ, PT ;  /* 0x000000ff0000720c */ /* 0x000fe40003f45270 */
[----:B------:R-:W-:Y:S02]  /*0750*/  ISETP.GE.U32.AND P1, PT, R12, R15, PT ;  /* 0x0000000f0c00720c */ /* 0x000fe40003f26070 */
        /* <DEDUP_REMOVED lines=12> */
.L_x_9:
[----:B------:R-:W-:Y:S05]  /*0820*/  BSYNC.RECONVERGENT B1 ;  /* 0x0000000000017941 */ /* 0x000fea0003800200 */
.L_x_8:
[----:B0-----:R-:W2:Y:S01]  /*0830*/  LDG.E.64 R12, desc[UR6][R16.64] ;  /* 0x00000006100c7981 */ /* 0x001ea2000c1e1b00 */
[----:B------:R-:W-:Y:S01]  /*0840*/  IMAD.WIDE R18, R11, 0x8, R8 ;  /* 0x000000080b127825 */ /* 0x000fe200078e0208 */
[----:B--2---:R-:W-:-:S14]  /*0850*/  DSETP.GEU.AND P0, PT, R12, RZ, PT ;  /* 0x000000ff0c00722a */ /* 0x004fdc0003f0e000 */
[----:B------:R0:W-:Y:S04]  /*0860*/  @!P0 STG.E.64 desc[UR6][R16.64], RZ ;  /* 0x000000ff10008986 */ /* 0x0001e8000c101b06 */
[----:B------:R-:W2:Y:S04]  /*0870*/  LDG.E.64 R12, desc[UR6][R18.64+0x8] ;  /* 0x00000806120c7981 */ /* 0x000ea8000c1e1b00 */
[----:B------:R-:W3:Y:S01]  /*0880*/  LDG.E.64 R14, desc[UR6][R18.64] ;  /* 0x00000006120e7981 */ /* 0x000ee2000c1e1b00 */
[----:B--2---:R-:W-:Y:S02]  /*0890*/  DSETP.GT.AND P0, PT, R12, RZ, PT ;  /* 0x000000ff0c00722a */ /* 0x004fe40003f04000 */
[----:B---3--:R-:W-:-:S12]  /*08a0*/  DSETP.GEU.AND P1, PT, R14, RZ, PT ;  /* 0x000000ff0e00722a */ /* 0x008fd80003f2e000 */
[----:B------:R0:W-:Y:S04]  /*08b0*/  @P0 STG.E.64 desc[UR6][R18.64+0x8], RZ ;  /* 0x000008ff12000986 */ /* 0x0001e8000c101b06 */
[----:B------:R0:W-:Y:S02]  /*08c0*/  @!P1 STG.E.64 desc[UR6][R18.64], RZ ;  /* 0x000000ff12009986 */ /* 0x0001e4000c101b06 */
.L_x_7:
[----:B------:R-:W-:Y:S05]  /*08d0*/  BSYNC.RECONVERGENT B0 ;  /* 0x0000000000007941 */ /* 0x000fea0003800200 */
.L_x_6:
[----:B------:R-:W-:-:S04]  /*08e0*/  IADD3 R11, PT, PT, R11, UR4, RZ ;  /* 0x000000040b0b7c10 */ /* 0x000fc8000fffe0ff */
[----:B------:R-:W-:-:S13]  /*08f0*/  ISETP.GE.AND P0, PT, R11, UR12, PT ;  /* 0x0000000c0b007c0c */ /* 0x000fda000bf06270 */
[----:B------:R-:W-:Y:S05]  /*0900*/  @!P0 BRA `(.L_x_0) ;  /* 0xfffffffc00108947 */ /* 0x000fea000383ffff */
[----:B------:R-:W-:Y:S05]  /*0910*/  EXIT ;  /* 0x000000000000794d */ /* 0x000fea0003800000 */
.L_x_10:
[----:B------:R-:W-:-:S00]  /*0920*/  BRA `(.L_x_10) ;  /* 0xfffffffc00fc7947 */ /* 0x000fc0000383ffff */
[----:B------:R-:W-:-:S00]  /*0930*/  NOP ;  /* 0x0000000000007918 */ /* 0x000fc00000000000 */
        /* <DEDUP_REMOVED lines=12> */
.L_x_167:


//--------------------- .text._Z7forwardiiPdS_S_S_S_S_i --------------------------
	.section	.text._Z7forwardiiPdS_S_S_S_S_i,"ax",@progbits
	.align	128
        .global         _Z7forwardiiPdS_S_S_S_S_i
        .type           _Z7forwardiiPdS_S_S_S_S_i,@function
        .size           _Z7forwardiiPdS_S_S_S_S_i,(.L_x_168 - _Z7forwardiiPdS_S_S_S_S_i)
        .other          _Z7forwardiiPdS_S_S_S_S_i,@"STO_CUDA_ENTRY STV_DEFAULT"
_Z7forwardiiPdS_S_S_S_S_i:
.text._Z7forwardiiPdS_S_S_S_S_i:
        /* <DEDUP_REMOVED lines=8> */
[----:B------:R-:W0:Y:S01]  /*0080*/  LDC R0, c[0x0][0x380] ;  /* 0x0000e000ff007b82 */ /* 0x000e220000000800 */
[----:B------:R-:W1:Y:S01]  /*0090*/  LDCU UR5, c[0x0][0x370] ;  /* 0x00006e00ff0577ac */ /* 0x000e620008000800 */
[----:B------:R-:W2:Y:S06]  /*00a0*/  LDCU.64 UR6, c[0x0][0x358] ;  /* 0x00006b00ff0677ac */ /* 0x000eac0008000a00 */
[----:B------:R-:W3:Y:S01]  /*00b0*/  LDC R2, c[0x0][0x380] ;  /* 0x0000e000ff027b82 */ /* 0x000ee20000000800 */
[----:B------:R-:W4:Y:S01]  /*00c0*/  LDCU UR9, c[0x0][0x3b8] ;  /* 0x00007700ff0977ac */ /* 0x000f220008000800 */
[----:B------:R-:W0:Y:S06]  /*00d0*/  LDCU UR8, c[0x0][0x384] ;  /* 0x00007080ff0877ac */ /* 0x000e2c0008000800 */
[----:B------:R-:W2:Y:S01]  /*00e0*/  LDC.64 R6, c[0x0][0x388] ;  /* 0x0000e200ff067b82 */ /* 0x000ea20000000a00 */
[----:B-1----:R-:W-:Y:S01]  /*00f0*/  UIMAD UR4, UR4, UR5, URZ ;  /* 0x00000005040472a4 */ /* 0x002fe2000f8e02ff */
[----:B0-----:R-:W-:-:S06]  /*0100*/  IABS R0, R0 ;  /* 0x0000000000007213 */ /* 0x001fcc0000000000 */
[----:B------:R-:W0:Y:S01]  /*0110*/  LDC.64 R8, c[0x0][0x3b0] ;  /* 0x0000ec00ff087b82 */ /* 0x000e220000000a00 */
[----:B------:R-:W1:Y:S07]  /*0120*/  I2F.RP R3, R0 ;  /* 0x0000000000037306 */ /* 0x000e6e0000209400 */
[----:B------:R-:W0:Y:S08]  /*0130*/  LDC.64 R10, c[0x0][0x390] ;  /* 0x0000e400ff0a7b82 */ /* 0x000e300000000a00 */
[----:B------:R-:W0:Y:S01]  /*0140*/  LDC.64 R12, c[0x0][0x398] ;  /* 0x0000e600ff0c7b82 */ /* 0x000e220000000a00 */
[----:B-1----:R-:W1:Y:S07]  /*0150*/  MUFU.RCP R3, R3 ;  /* 0x0000000300037308 */ /* 0x002e6e0000001000 */
[----:B------:R-:W0:Y:S08]  /*0160*/  LDC.64 R14, c[0x0][0x3a0] ;  /* 0x0000e800ff0e7b82 */ /* 0x000e300000000a00 */
[----:B------:R-:W0:Y:S01]  /*0170*/  LDC.64 R16, c[0x0][0x3a8] ;  /* 0x0000ea00ff107b82 */ /* 0x000e220000000a00 */
[----:B-1----:R-:W-:-:S04]  /*0180*/  VIADD R4, R3, 0xffffffe ;  /* 0x0ffffffe03047836 */ /* 0x002fc80000000000 */
[----:B------:R1:W5:Y:S02]  /*0190*/  F2I.FTZ.U32.TRUNC.NTZ R5, R4 ;  /* 0x0000000400057305 */ /* 0x000364000021f000 */
[----:B-1----:R-:W-:Y:S02]  /*01a0*/  HFMA2 R4, -RZ, RZ, 0, 0 ;  /* 0x00000000ff047431 */ /* 0x002fe400000001ff */
[----:B-----5:R-:W-:-:S04]  /*01b0*/  IMAD.MOV R3, RZ, RZ, -R5 ;  /* 0x000000ffff037224 */ /* 0x020fc800078e0a05 */
[----:B------:R-:W-:-:S04]  /*01c0*/  IMAD R3, R3, R0, RZ ;  /* 0x0000000003037224 */ /* 0x000fc800078e02ff */
[----:B------:R-:W-:-:S04]  /*01d0*/  IMAD.HI.U32 R3, R5, R3, R4 ;  /* 0x0000000305037227 */ /* 0x000fc800078e0004 */
[----:B--234-:R-:W-:-:S07]  /*01e0*/  IMAD.MOV.U32 R5, RZ, RZ, R18 ;  /* 0x000000ffff057224 */ /* 0x01cfce00078e0012 */
.L_x_13:
[----:B01----:R-:W-:-:S05]  /*01f0*/  IMAD.WIDE R18, R5, 0x8, R10 ;  /* 0x0000000805127825 */ /* 0x003fca00078e020a */
[----:B------:R-:W2:Y:S01]  /*0200*/  LDG.E.64 R24, desc[UR6][R18.64] ;  /* 0x0000000612187981 */ /* 0x000ea2000c1e1b00 */
[----:B------:R-:W-:-:S04]  /*0210*/  IMAD.WIDE R20, R5, 0x8, R6 ;  /* 0x0000000805147825 */ /* 0x000fc800078e0206 */
[----:B------:R-:W-:Y:S01]  /*0220*/  IMAD.WIDE R22, R5, 0x8, R14 ;  /* 0x0000000805167825 */ /* 0x000fe200078e020e */
[----:B------:R-:W-:-:S05]  /*0230*/  IABS R26, R5 ;  /* 0x00000005001a7213 */ /* 0x000fca0000000000 */
[----:B------:R-:W-:Y:S01]  /*0240*/  IMAD.HI.U32 R4, R3, R26, RZ ;  /* 0x0000001a03047227 */ /* 0x000fe200078e00ff */
[----:B------:R-:W-:-:S04]  /*0250*/  IABS R28, R2 ;  /* 0x00000002001c7213 */ /* 0x000fc80000000000 */
[----:B------:R-:W-:-:S05]  /*0260*/  IADD3 R27, PT, PT, -R4, RZ, RZ ;  /* 0x000000ff041b7210 */ /* 0x000fca0007ffe1ff */
[----:B------:R-:W-:Y:S01]  /*0270*/  IMAD R27, R28, R27, R26 ;  /* 0x0000001b1c1b7224 */ /* 0x000fe200078e021a */
[----:B--2---:R0:W-:Y:S04]  /*0280*/  STG.E.64 desc[UR6][R20.64], R24 ;  /* 0x0000001814007986 */ /* 0x0041e8000c101b06 */
[----:B------:R-:W2:Y:S01]  /*0290*/  LDG.E.64 R22, desc[UR6][R22.64] ;  /* 0x0000000616167981 */ /* 0x000ea2000c1e1b00 */
[----:B------:R-:W-:Y:S01]  /*02a0*/  ISETP.GT.U32.AND P2, PT, R0, R27, PT ;  /* 0x0000001b0000720c */ /* 0x000fe20003f44070 */
[----:B0-----:R-:W-:-:S12]  /*02b0*/  IMAD.WIDE R24, R5, 0x8, R12 ;  /* 0x0000000805187825 */ /* 0x001fd800078e020c */
[----:B------:R-:W-:Y:S02]  /*02c0*/  @!P2 IMAD.IADD R27, R27, 0x1, -R28 ;  /* 0x000000011b1ba824 */ /* 0x000fe400078e0a1c */
[----:B------:R-:W-:Y:S01]  /*02d0*/  IMAD.WIDE R28, R5, 0x8, R8 ;  /* 0x00000008051c7825 */ /* 0x000fe200078e0208 */
[----:B--2---:R0:W-:Y:S05]  /*02e0*/  STG.E.64 desc[UR6][R24.64], R22 ;  /* 0x0000001618007986 */ /* 0x0041ea000c101b06 */
[----:B------:R-:W2:Y:S01]  /*02f0*/  LDG.E.64 R28, desc[UR6][R28.64] ;  /* 0x000000061c1c7981 */ /* 0x000ea2000c1e1b00 */
[----:B------:R-:W-:Y:S01]  /*0300*/  ISETP.GE.U32.AND P0, PT, R27, R0, PT ;  /* 0x000000001b00720c */ /* 0x000fe20003f06070 */
[----:B------:R-:W-:Y:S01]  /*0310*/  BSSY.RECONVERGENT B0, `(.L_x_11) ;  /* 0x0000010000007945 */ /* 0x000fe20003800200 */
[----:B------:R-:W-:-:S02]  /*0320*/  LOP3.LUT R26, R5, R2, RZ, 0x3c, !PT ;  /* 0x00000002051a7212 */ /* 0x000fc400078e3cff */
[----:B------:R-:W-:Y:S02]  /*0330*/  @!P2 IADD3 R4, PT, PT, R4, 0x1, RZ ;  /* 0x000000010404a810 */ /* 0x000fe40007ffe0ff */
[----:B------:R-:W-:Y:S02]  /*0340*/  ISETP.GE.AND P1, PT, R26, RZ, PT ;  /* 0x000000ff1a00720c */ /* 0x000fe40003f26270 */
[----:B------:R-:W-:Y:S01]  /*0350*/  ISETP.NE.AND P2, PT, R2, RZ, PT ;  /* 0x000000ff0200720c */ /* 0x000fe20003f45270 */
[C---:B0-----:R-:W-:Y:S01]  /*0360*/  IMAD.WIDE R22, R5.reuse, 0x8, R16 ;  /* 0x0000000805167825 */ /* 0x041fe200078e0210 */
[----:B------:R-:W-:-:S03]  /*0370*/  IADD3 R5, PT, PT, R5, UR4, RZ ;  /* 0x0000000405057c10 */ /* 0x000fc6000fffe0ff */
[----:B------:R-:W-:-:S06]  /*0380*/  @P0 VIADD R4, R4, 0x1 ;  /* 0x0000000104040836 */ /* 0x000fcc0000000000 */
[----:B------:R-:W-:Y:S02]  /*0390*/  @!P1 IADD3 R4, PT, PT, -R4, RZ, RZ ;  /* 0x000000ff04049210 */ /* 0x000fe40007ffe1ff */
[----:B------:R-:W-:Y:S02]  /*03a0*/  @!P2 LOP3.LUT R4, RZ, R2, RZ, 0x33, !PT ;  /* 0x00000002ff04a212 */ /* 0x000fe400078e33ff */
[----:B------:R-:W-:Y:S02]  /*03b0*/  ISETP.GE.AND P1, PT, R5, UR9, PT ;  /* 0x0000000905007c0c */ /* 0x000fe4000bf26270 */
[----:B------:R-:W-:Y:S01]  /*03c0*/  ISETP.NE.AND P0, PT, R4, UR8, PT ;  /* 0x0000000804007c0c */ /* 0x000fe2000bf05270 */
[----:B--2---:R0:W-:-:S12]  /*03d0*/  STG.E.64 desc[UR6][R22.64], R28 ;  /* 0x0000001c16007986 */ /* 0x0041d8000c101b06 */
[----:B------:R-:W-:Y:S05]  /*03e0*/  @P0 BRA `(.L_x_12) ;  /* 0x0000000000080947 */ /* 0x000fea0003800000 */
[----:B------:R-:W2:Y:S04]  /*03f0*/  LDG.E.64 R18, desc[UR6][R18.64] ;  /* 0x0000000612127981 */ /* 0x000ea8000c1e1b00 */
[----:B--2---:R1:W-:Y:S02]  /*0400*/  STG.E.64 desc[UR6][R20.64], R18 ;  /* 0x0000001214007986 */ /* 0x0043e4000c101b06 */
.L_x_12:
[----:B------:R-:W-:Y:S05]  /*0410*/  BSYNC.RECONVERGENT B0 ;  /* 0x0000000000007941 */ /* 0x000fea0003800200 */
.L_x_11:
[----:B------:R-:W-:Y:S05]  /*0420*/  @!P1 BRA `(.L_x_13) ;  /* 0xfffffffc00709947 */ /* 0x000fea000383ffff */
[----:B------:R-:W-:Y:S05]  /*0430*/  EXIT ;  /* 0x000000000000794d */ /* 0x000fea0003800000 */
.L_x_14:
        /* <DEDUP_REMOVED lines=12> */
.L_x_168:


//--------------------- .text._Z10continuitydiiddPdS_S_S_S_S_S_ddddPii --------------------------
	.section	.text._Z10continuitydiiddPdS_S_S_S_S_S_ddddPii,"ax",@progbits
	.align	128
        .global         _Z10continuitydiiddPdS_S_S_S_S_S_ddddPii
        .type           _Z10continuitydiiddPdS_S_S_S_S_S_ddddPii,@function
        .size           _Z10continuitydiiddPdS_S_S_S_S_S_ddddPii,(.L_x_161 - _Z10continuitydiiddPdS_S_S_S_S_S_ddddPii)
        .other          _Z10continuitydiiddPdS_S_S_S_S_S_ddddPii,@"STO_CUDA_ENTRY STV_DEFAULT"
_Z10continuitydiiddPdS_S_S_S_S_S_ddddPii:
.text._Z10continuitydiiddPdS_S_S_S_S_S_ddddPii:
        /* <DEDUP_REMOVED lines=8> */
[----:B------:R-:W0:Y:S01]  /*0080*/  LDC.64 R22, c[0x0][0x3e0] ;  /* 0x0000f800ff167b82 */ /* 0x000e220000000a00 */
[----:B------:R-:W0:Y:S01]  /*0090*/  LDCU.64 UR8, c[0x0][0x3d8] ;  /* 0x00007b00ff0877ac */ /* 0x000e220008000a00 */
[----:B------:R-:W1:Y:S06]  /*00a0*/  LDCU UR5, c[0x0][0x370] ;  /* 0x00006e00ff0577ac */ /* 0x000e6c0008000800 */
[----:B------:R-:W2:Y:S01]  /*00b0*/  LDC.64 R10, c[0x0][0x3c0] ;  /* 0x0000f000ff0a7b82 */ /* 0x000ea20000000a00 */
[----:B------:R-:W3:Y:S01]  /*00c0*/  LDCU.64 UR6, c[0x0][0x358] ;  /* 0x00006b00ff0677ac */ /* 0x000ee20008000a00 */
[----:B------:R-:W4:Y:S06]  /*00d0*/  LDCU UR15, c[0x0][0x400] ;  /* 0x00008000ff0f77ac */ /* 0x000f2c0008000800 */
[----:B------:R-:W2:Y:S01]  /*00e0*/  LDC.64 R12, c[0x0][0x3c8] ;  /* 0x0000f200ff0c7b82 */ /* 0x000ea20000000a00 */
[----:B------:R-:W0:Y:S01]  /*00f0*/  LDCU.64 UR10, c[0x0][0x3f0] ;  /* 0x00007e00ff0a77ac */ /* 0x000e220008000a00 */
[----:B------:R-:W0:Y:S06]  /*0100*/  LDCU UR12, c[0x0][0x388] ;  /* 0x00007100ff0c77ac */ /* 0x000e2c0008000800 */
[----:B------:R-:W2:Y:S01]  /*0110*/  LDC.64 R14, c[0x0][0x390] ;  /* 0x0000e400ff0e7b82 */ /* 0x000ea20000000a00 */
[----:B0-----:R-:W-:Y:S01]  /*0120*/  DADD R22, R22, UR8 ;  /* 0x0000000816167e29 */ /* 0x001fe20008000000 */
[----:B------:R-:W0:Y:S01]  /*0130*/  LDCU UR13, c[0x0][0x394] ;  /* 0x00007280ff0d77ac */ /* 0x000e220008000800 */
[----:B------:R-:W0:Y:S05]  /*0140*/  LDCU UR14, c[0x0][0x39c] ;  /* 0x00007380ff0e77ac */ /* 0x000e2a0008000800 */
[----:B------:R-:W0:Y:S01]  /*0150*/  LDC.64 R16, c[0x0][0x3d0] ;  /* 0x0000f400ff107b82 */ /* 0x000e220000000a00 */
[----:B------:R-:W0:Y:S01]  /*0160*/  LDCU.64 UR16, c[0x0][0x380] ;  /* 0x00007000ff1077ac */ /* 0x000e220008000a00 */
[----:B-1----:R-:W-:-:S06]  /*0170*/  UIMAD UR4, UR4, UR5, URZ ;  /* 0x00000005040472a4 */ /* 0x002fcc000f8e02ff */
[----:B------:R-:W1:Y:S08]  /*0180*/  LDC.64 R18, c[0x0][0x398] ;  /* 0x0000e600ff127b82 */ /* 0x000e700000000a00 */
[----:B---34-:R-:W0:Y:S02]  /*0190*/  LDC.64 R20, c[0x0][0x3f8] ;  /* 0x0000fe00ff147b82 */ /* 0x018e240000000a00 */
.L_x_19:
[----:B--23--:R-:W-:-:S06]  /*01a0*/  IMAD.WIDE R24, R4, 0x8, R10 ;  /* 0x0000000804187825 */ /* 0x00cfcc00078e020a */
[----:B------:R-:W2:Y:S01]  /*01b0*/  LDG.E.64 R24, desc[UR6][R24.64] ;  /* 0x0000000618187981 */ /* 0x000ea2000c1e1b00 */
[C---:B------:R-:W-:Y:S02]  /*01c0*/  VIADD R7, R4.reuse, UR12 ;  /* 0x0000000c04077c36 */ /* 0x040fe40008000000 */
[----:B------:R-:W-:-:S04]  /*01d0*/  IMAD.WIDE R8, R4, 0x8, R12 ;  /* 0x0000000804087825 */ /* 0x000fc800078e020c */
[----:B------:R-:W-:Y:S02]  /*01e0*/  IMAD.WIDE R6, R7, 0x8, R12 ;  /* 0x0000000807067825 */ /* 0x000fe400078e020c */
[----:B------:R-:W3:Y:S04]  /*01f0*/  LDG.E.64 R8, desc[UR6][R8.64] ;  /* 0x0000000608087981 */ /* 0x000ee8000c1e1b00 */
[----:B------:R-:W3:Y:S01]  /*0200*/  LDG.E.64 R6, desc[UR6][R6.64] ;  /* 0x0000000606067981 */ /* 0x000ee2000c1e1b00 */
[----:B0-----:R-:W0:Y:S01]  /*0210*/  MUFU.RCP64H R29, UR13 ;  /* 0x0000000d001d7d08 */ /* 0x001e220008001800 */
[----:B------:R-:W-:Y:S01]  /*0220*/  IMAD.MOV.U32 R28, RZ, RZ, 0x1 ;  /* 0x00000001ff1c7424 */ /* 0x000fe200078e00ff */
[----:B------:R-:W-:-:S05]  /*0230*/  CS2R R26, SRZ ;  /* 0x00000000001a7805 */ /* 0x000fca000001ff00 */
[----:B0-----:R-:W-:-:S08]  /*0240*/  DFMA R30, R28, -R14, 1 ;  /* 0x3ff000001c1e742b */ /* 0x001fd0000000080e */
[----:B------:R-:W-:-:S08]  /*0250*/  DFMA R30, R30, R30, R30 ;  /* 0x0000001e1e1e722b */ /* 0x000fd0000000001e */
[----:B------:R-:W-:-:S08]  /*0260*/  DFMA R30, R28, R30, R28 ;  /* 0x0000001e1c1e722b */ /* 0x000fd0000000001c */
[----:B------:R-:W-:-:S08]  /*0270*/  DFMA R28, R30, -R14, 1 ;  /* 0x3ff000001e1c742b */ /* 0x000fd0000000080e */
[----:B------:R-:W-:Y:S01]  /*0280*/  DFMA R28, R30, R28, R30 ;  /* 0x0000001c1e1c722b */ /* 0x000fe2000000001e */
[----:B------:R-:W-:Y:S01]  /*0290*/  BSSY.RECONVERGENT B0, `(.L_x_15) ;  /* 0x0000019000007945 */ /* 0x000fe20003800200 */
[----:B--2---:R-:W-:-:S14]  /*02a0*/  DSETP.GT.AND P0, PT, R24, UR10, PT ;  /* 0x0000000a18007e2a */ /* 0x004fdc000bf04000 */
[----:B------:R-:W0:Y:S01]  /*02b0*/  @P0 LDC.64 R2, c[0x0][0x3a8] ;  /* 0x0000ea00ff020b82 */ /* 0x000e220000000a00 */
[----:B---3--:R-:W-:-:S08]  /*02c0*/  DADD R32, R6, -R8 ;  /* 0x0000000006207229 */ /* 0x008fd00000000808 */
[----:B------:R-:W-:Y:S01]  /*02d0*/  DMUL R8, R32, R28 ;  /* 0x0000001c20087228 */ /* 0x000fe20000000000 */
[----:B------:R-:W-:Y:S02]  /*02e0*/  IMAD.MOV.U32 R6, RZ, RZ, R22 ;  /* 0x000000ffff067224 */ /* 0x000fe400078e0016 */
[----:B------:R-:W-:Y:S01]  /*02f0*/  IMAD.MOV.U32 R7, RZ, RZ, R23 ;  /* 0x000000ffff077224 */ /* 0x000fe200078e0017 */
[----:B0-----:R0:W5:Y:S05]  /*0300*/  @P0 LDG.E.64 R26, desc[UR6][R2.64] ;  /* 0x00000006021a0981 */ /* 0x00116a000c1e1b00 */
[----:B------:R-:W2:Y:S01]  /*0310*/  @P0 LDC.64 R6, c[0x0][0x3e8] ;  /* 0x0000fa00ff060b82 */ /* 0x000ea20000000a00 */
[----:B------:R-:W-:Y:S01]  /*0320*/  FSETP.GEU.AND P1, PT, |R33|, 6.5827683646048100446e-37, PT ;  /* 0x036000002100780b */ /* 0x000fe20003f2e200 */
[----:B0-----:R-:W-:-:S08]  /*0330*/  DFMA R2, R8, -R14, R32 ;  /* 0x8000000e0802722b */ /* 0x001fd00000000020 */
[----:B------:R-:W-:Y:S02]  /*0340*/  DFMA R2, R28, R2, R8 ;  /* 0x000000021c02722b */ /* 0x000fe40000000008 */
[----:B--2---:R-:W-:-:S08]  /*0350*/  DADD R28, -R6, 1 ;  /* 0x3ff00000061c7429 */ /* 0x004fd00000000100 */
[----:B------:R-:W-:-:S05]  /*0360*/  FFMA R0, RZ, UR13, R3 ;  /* 0x0000000dff007c23 */ /* 0x000fca0008000003 */
[----:B------:R-:W-:-:S13]  /*0370*/  FSETP.GT.AND P0, PT, |R0|, 1.469367938527859385e-39, PT ;  /* 0x001000000000780b */ /* 0x000fda0003f04200 */
[----:B------:R-:W-:Y:S05]  /*0380*/  @P0 BRA P1, `(.L_x_16) ;  /* 0x0000000000240947 */ /* 0x000fea0000800000 */
[----:B------:R-:W0:Y:S01]  /*0390*/  LDCU.64 UR8, c[0x0][0x390] ;  /* 0x00007200ff0877ac */ /* 0x000e220008000a00 */
[----:B------:R-:W-:Y:S01]  /*03a0*/  IMAD.MOV.U32 R34, RZ, RZ, R32 ;  /* 0x000000ffff227224 */ /* 0x000fe200078e0020 */
[----:B------:R-:W-:Y:S01]  /*03b0*/  MOV R0, 0x400 ;  /* 0x0000040000007802 */ /* 0x000fe20000000f00 */
[----:B------:R-:W-:Y:S02]  /*03c0*/  IMAD.MOV.U32 R35, RZ, RZ, R33 ;  /* 0x000000ffff237224 */ /* 0x000fe400078e0021 */
[----:B0-----:R-:W-:Y:S02]  /*03d0*/  IMAD.U32 R32, RZ, RZ, UR8 ;  /* 0x00000008ff207e24 */ /* 0x001fe4000f8e00ff */
[----:B------:R-:W-:-:S07]  /*03e0*/  IMAD.U32 R33, RZ, RZ, UR9 ;  /* 0x00000009ff217e24 */ /* 0x000fce000f8e00ff */
[----:B-1---5:R-:W-:Y:S05]  /*03f0*/  CALL.REL.NOINC `($__internal_0_$__cuda_sm20_div_rn_f64_full) ;  /* 0x0000000000f87944 */ /* 0x022fea0003c00000 */
[----:B------:R-:W-:Y:S02]  /*0400*/  IMAD.MOV.U32 R2, RZ, RZ, R5 ;  /* 0x000000ffff027224 */ /* 0x000fe400078e0005 */
[----:B------:R-:W-:-:S07]  /*0410*/  IMAD.MOV.U32 R3, RZ, RZ, R8 ;  /* 0x000000ffff037224 */ /* 0x000fce00078e0008 */
.L_x_16:
[----:B------:R-:W-:Y:S05]  /*0420*/  BSYNC.RECONVERGENT B0 ;  /* 0x0000000000007941 */ /* 0x000fea0003800200 */
.L_x_15:
[----:B------:R-:W-:-:S05]  /*0430*/  IMAD.WIDE R6, R4, 0x8, R16 ;  /* 0x0000000804067825 */ /* 0x000fca00078e0210 */
[----:B------:R-:W2:Y:S04]  /*0440*/  LDG.E.64 R8, desc[UR6][R6.64+0x8] ;  /* 0x0000080606087981 */ /* 0x000ea8000c1e1b00 */
[----:B------:R-:W2:Y:S01]  /*0450*/  LDG.E.64 R30, desc[UR6][R6.64] ;  /* 0x00000006061e7981 */ /* 0x000ea2000c1e1b00 */
[----:B------:R-:W1:Y:S01]  /*0460*/  MUFU.RCP64H R33, UR14 ;  /* 0x0000000e00217d08 */ /* 0x000e620008001800 */
[----:B------:R-:W-:Y:S01]  /*0470*/  IMAD.MOV.U32 R32, RZ, RZ, 0x1 ;  /* 0x00000001ff207424 */ /* 0x000fe200078e00ff */
[----:B------:R-:W-:Y:S05]  /*0480*/  BSSY.RECONVERGENT B0, `(.L_x_17) ;  /* 0x0000017000007945 */ /* 0x000fea0003800200 */
[----:B-1----:R-:W-:-:S08]  /*0490*/  DFMA R34, R32, -R18, 1 ;  /* 0x3ff000002022742b */ /* 0x002fd00000000812 */
[----:B------:R-:W-:-:S08]  /*04a0*/  DFMA R34, R34, R34, R34 ;  /* 0x000000222222722b */ /* 0x000fd00000000022 */
[----:B------:R-:W-:-:S08]  /*04b0*/  DFMA R34, R32, R34, R32 ;  /* 0x000000222022722b */ /* 0x000fd00000000020 */
[----:B------:R-:W-:-:S08]  /*04c0*/  DFMA R32, R34, -R18, 1 ;  /* 0x3ff000002220742b */ /* 0x000fd00000000812 */
[----:B------:R-:W-:Y:S02]  /*04d0*/  DFMA R32, R34, R32, R34 ;  /* 0x000000202220722b */ /* 0x000fe40000000022 */
[----:B--2---:R-:W-:-:S08]  /*04e0*/  DADD R36, R8, -R30 ;  /* 0x0000000008247229 */ /* 0x004fd0000000081e */
[----:B------:R-:W-:Y:S02]  /*04f0*/  DMUL R8, R36, R32 ;  /* 0x0000002024087228 */ /* 0x000fe40000000000 */
[----:B------:R-:W-:-:S06]  /*0500*/  FSETP.GEU.AND P1, PT, |R37|, 6.5827683646048100446e-37, PT ;  /* 0x036000002500780b */ /* 0x000fcc0003f2e200 */
[----:B------:R-:W-:-:S08]  /*0510*/  DFMA R30, R8, -R18, R36 ;  /* 0x80000012081e722b */ /* 0x000fd00000000024 */
[----:B------:R-:W-:-:S10]  /*0520*/  DFMA R6, R32, R30, R8 ;  /* 0x0000001e2006722b */ /* 0x000fd40000000008 */
        /* <DEDUP_REMOVED lines=9> */
[----:B-----5:R-:W-:Y:S05]  /*05c0*/  CALL.REL.NOINC `($__internal_0_$__cuda_sm20_div_rn_f64_full) ;  /* 0x0000000000847944 */ /* 0x020fea0003c00000 */
[----:B------:R-:W-:Y:S02]  /*05d0*/  IMAD.MOV.U32 R6, RZ, RZ, R5 ;  /* 0x000000ffff067224 */ /* 0x000fe400078e0005 */
[----:B------:R-:W-:-:S07]  /*05e0*/  IMAD.MOV.U32 R7, RZ, RZ, R8 ;  /* 0x000000ffff077224 */ /* 0x000fce00078e0008 */
.L_x_18:
[----:B------:R-:W-:Y:S05]  /*05f0*/  BSYNC.RECONVERGENT B0 ;  /* 0x0000000000007941 */ /* 0x000fea0003800200 */
.L_x_17:
[----:B------:R-:W0:Y:S08]  /*0600*/  LDC.64 R8, c[0x0][0x3b0] ;  /* 0x0000ec00ff087b82 */ /* 0x000e300000000a00 */
[----:B------:R-:W1:Y:S01]  /*0610*/  LDC.64 R30, c[0x0][0x3a0] ;  /* 0x0000e800ff1e7b82 */ /* 0x000e620000000a00 */
[----:B0-----:R-:W-:-:S06]  /*0620*/  IMAD.WIDE R8, R4, 0x8, R8 ;  /* 0x0000000804087825 */ /* 0x001fcc00078e0208 */
[----:B------:R-:W2:Y:S04]  /*0630*/  LDG.E.64 R8, desc[UR6][R8.64] ;  /* 0x0000000608087981 */ /* 0x000ea8000c1e1b00 */
[----:B-1----:R-:W3:Y:S01]  /*0640*/  LDG.E.64 R30, desc[UR6][R30.64] ;  /* 0x000000061e1e7981 */ /* 0x002ee2000c1e1b00 */
[----:B------:R-:W-:Y:S01]  /*0650*/  DADD R2, R6, R2 ;  /* 0x0000000006027229 */ /* 0x000fe20000000002 */
[----:B------:R-:W-:Y:S02]  /*0660*/  IMAD.MOV.U32 R0, RZ, RZ, RZ ;  /* 0x000000ffff007224 */ /* 0x000fe400078e00ff */
[----:B------:R-:W-:-:S05]  /*0670*/  IMAD.MOV.U32 R6, RZ, RZ, RZ ;  /* 0x000000ffff067224 */ /* 0x000fca00078e00ff */
[----:B--2---:R-:W-:Y:S01]  /*0680*/  DADD R2, R2, -R8 ;  /* 0x0000000002027229 */ /* 0x004fe20000000808 */
[----:B------:R-:W-:-:S07]  /*0690*/  IMAD.WIDE R8, R4, 0x4, R20 ;  /* 0x0000000404087825 */ /* 0x000fce00078e0214 */
[----:B---3--:R-:W-:-:S08]  /*06a0*/  DFMA R2, -R28, R30, R2 ;  /* 0x0000001e1c02722b */ /* 0x008fd00000000102 */
[----:B-----5:R-:W-:Y:S01]  /*06b0*/  DADD R2, R2, R26 ;  /* 0x0000000002027229 */ /* 0x020fe2000000001a */
[----:B------:R-:W0:Y:S07]  /*06c0*/  LDC.64 R26, c[0x0][0x3b8] ;  /* 0x0000ee00ff1a7b82 */ /* 0x000e2e0000000a00 */
[----:B------:R-:W-:-:S08]  /*06d0*/  DFMA R2, -R2, UR16, R24 ;  /* 0x0000001002027c2b */ /* 0x000fd00008000118 */
[----:B------:R-:W-:Y:S02]  /*06e0*/  DSETP.MAX.AND P0, P1, RZ, R2, PT ;  /* 0x00000002ff00722a */ /* 0x000fe4000390f000 */
[----:B------:R-:W-:-:S04]  /*06f0*/  IMAD.MOV.U32 R5, RZ, RZ, R3 ;  /* 0x000000ffff057224 */ /* 0x000fc800078e0003 */
[----:B------:R-:W-:Y:S02]  /*0700*/  SEL R6, R6, R2, P0 ;  /* 0x0000000206067207 */ /* 0x000fe40000000000 */
[----:B------:R-:W-:Y:S01]  /*0710*/  FSEL R7, R0, R5, P0 ;  /* 0x0000000500077208 */ /* 0x000fe20000000000 */
[----:B0-----:R-:W-:-:S05]  /*0720*/  IMAD.WIDE R2, R4, 0x8, R26 ;  /* 0x0000000804027825 */ /* 0x001fca00078e021a */
[----:B------:R-:W-:-:S05]  /*0730*/  @P1 LOP3.LUT R7, R5, 0x80000, RZ, 0xfc, !PT ;  /* 0x0008000005071812 */ /* 0x000fca00078efcff */
[----:B------:R3:W-:Y:S04]  /*0740*/  STG.E.64 desc[UR6][R2.64], R6 ;  /* 0x0000000602007986 */ /* 0x0007e8000c101b06 */
[----:B------:R-:W2:Y:S01]  /*0750*/  LDG.E R8, desc[UR6][R8.64] ;  /* 0x0000000608087981 */ /* 0x000ea2000c1e1900 */
[----:B------:R-:W-:Y:S01]  /*0760*/  VIADD R4, R4, UR4 ;  /* 0x0000000404047c36 */ /* 0x000fe20008000000 */
[----:B--2---:R-:W-:-:S04]  /*0770*/  ISETP.NE.AND P0, PT, R8, RZ, PT ;  /* 0x000000ff0800720c */ /* 0x004fc80003f05270 */
[----:B------:R-:W-:Y:S02]  /*0780*/  FSEL R24, R6, RZ, P0 ;  /* 0x000000ff06187208 */ /* 0x000fe40000000000 */
[----:B------:R-:W-:Y:S02]  /*0790*/  FSEL R25, R7, RZ, P0 ;  /* 0x000000ff07197208 */ /* 0x000fe40000000000 */
[----:B------:R-:W-:-:S03]  /*07a0*/  ISETP.GE.AND P0, PT, R4, UR15, PT ;  /* 0x0000000f04007c0c */ /* 0x000fc6000bf06270 */
[----:B------:R3:W-:Y:S10]  /*07b0*/  STG.E.64 desc[UR6][R2.64], R24 ;  /* 0x0000001802007986 */ /* 0x0007f4000c101b06 */
[----:B------:R-:W-:Y:S05]  /*07c0*/  @!P0 BRA `(.L_x_19) ;  /* 0xfffffff800748947 */ /* 0x000fea000383ffff */
[----:B------:R-:W-:Y:S05]  /*07d0*/  EXIT ;  /* 0x000000000000794d */ /* 0x000fea0003800000 */
        .weak           $__internal_0_$__cuda_sm20_div_rn_f64_full
        .type           $__internal_0_$__cuda_sm20_div_rn_f64_full,@function
        .size           $__internal_0_$__cuda_sm20_div_rn_f64_full,(.L_x_161 - $__internal_0_$__cuda_sm20_div_rn_f64_full)
$__internal_0_$__cuda_sm20_div_rn_f64_full:
[C---:B------:R-:W-:Y:S01]  /*07e0*/  FSETP.GEU.AND P0, PT, |R33|.reuse, 1.469367938527859385e-39, PT ;  /* 0x001000002100780b */ /* 0x040fe20003f0e200 */
[----:B------:R-:W-:Y:S01]  /*07f0*/  IMAD.MOV.U32 R36, RZ, RZ, 0x1 ;  /* 0x00000001ff247424 */ /* 0x000fe200078e00ff */
[----:B------:R-:W-:Y:S01]  /*0800*/  LOP3.LUT R30, R33, 0x800fffff, RZ, 0xc0, !PT ;  /* 0x800fffff211e7812 */ /* 0x000fe200078ec0ff */
[----:B------:R-:W-:Y:S01]  /*0810*/  BSSY.RECONVERGENT B1, `(.L_x_20) ;  /* 0x0000054000017945 */ /* 0x000fe20003800200 */
[C---:B------:R-:W-:Y:S02]  /*0820*/  FSETP.GEU.AND P2, PT, |R35|.reuse, 1.469367938527859385e-39, PT ;  /* 0x001000002300780b */ /* 0x040fe40003f4e200 */
[----:B------:R-:W-:Y:S01]  /*0830*/  LOP3.LUT R31, R30, 0x3ff00000, RZ, 0xfc, !PT ;  /* 0x3ff000001e1f7812 */ /* 0x000fe200078efcff */
[----:B------:R-:W-:Y:S01]  /*0840*/  IMAD.MOV.U32 R30, RZ, RZ, R32 ;  /* 0x000000ffff1e7224 */ /* 0x000fe200078e0020 */
[----:B------:R-:W-:Y:S02]  /*0850*/  LOP3.LUT R5, R35, 0x7ff00000, RZ, 0xc0, !PT ;  /* 0x7ff0000023057812 */ /* 0x000fe400078ec0ff */
[----:B------:R-:W-:-:S03]  /*0860*/  LOP3.LUT R42, R33, 0x7ff00000, RZ, 0xc0, !PT ;  /* 0x7ff00000212a7812 */ /* 0x000fc600078ec0ff */
[----:B------:R-:W-:Y:S01]  /*0870*/  @!P0 DMUL R30, R32, 8.98846567431157953865e+307 ;  /* 0x7fe00000201e8828 */ /* 0x000fe20000000000 */
[----:B------:R-:W-:-:S03]  /*0880*/  ISETP.GE.U32.AND P1, PT, R5, R42, PT ;  /* 0x0000002a0500720c */ /* 0x000fc60003f26070 */
[----:B------:R-:W-:Y:S01]  /*0890*/  @!P2 LOP3.LUT R6, R33, 0x7ff00000, RZ, 0xc0, !PT ;  /* 0x7ff000002106a812 */ /* 0x000fe200078ec0ff */
[----:B------:R-:W-:Y:S01]  /*08a0*/  @!P2 IMAD.MOV.U32 R40, RZ, RZ, RZ ;  /* 0x000000ffff28a224 */ /* 0x000fe200078e00ff */
[----:B------:R-:W0:Y:S02]  /*08b0*/  MUFU.RCP64H R37, R31 ;  /* 0x0000001f00257308 */ /* 0x000e240000001800 */
[----:B------:R-:W-:Y:S02]  /*08c0*/  @!P2 ISETP.GE.U32.AND P3, PT, R5, R6, PT ;  /* 0x000000060500a20c */ /* 0x000fe40003f66070 */
[----:B------:R-:W-:Y:S02]  /*08d0*/  MOV R6, 0x1ca00000 ;  /* 0x1ca0000000067802 */ /* 0x000fe40000000f00 */
[----:B------:R-:W-:Y:S02]  /*08e0*/  @!P0 LOP3.LUT R42, R31, 0x7ff00000, RZ, 0xc0, !PT ;  /* 0x7ff000001f2a8812 */ /* 0x000fe400078ec0ff */
[----:B------:R-:W-:-:S04]  /*08f0*/  @!P2 SEL R7, R6, 0x63400000, !P3 ;  /* 0x634000000607a807 */ /* 0x000fc80005800000 */
[----:B------:R-:W-:-:S04]  /*0900*/  @!P2 LOP3.LUT R7, R7, 0x80000000, R35, 0xf8, !PT ;  /* 0x800000000707a812 */ /* 0x000fc800078ef823 */
[----:B------:R-:W-:Y:S01]  /*0910*/  @!P2 LOP3.LUT R41, R7, 0x100000, RZ, 0xfc, !PT ;  /* 0x001000000729a812 */ /* 0x000fe200078efcff */
[----:B0-----:R-:W-:-:S08]  /*0920*/  DFMA R8, R36, -R30, 1 ;  /* 0x3ff000002408742b */ /* 0x001fd0000000081e */
[----:B------:R-:W-:-:S08]  /*0930*/  DFMA R8, R8, R8, R8 ;  /* 0x000000080808722b */ /* 0x000fd00000000008 */
[----:B------:R-:W-:Y:S01]  /*0940*/  DFMA R36, R36, R8, R36 ;  /* 0x000000082424722b */ /* 0x000fe20000000024 */
[----:B------:R-:W-:Y:S01]  /*0950*/  SEL R9, R6, 0x63400000, !P1 ;  /* 0x6340000006097807 */ /* 0x000fe20004800000 */
[----:B------:R-:W-:-:S03]  /*0960*/  IMAD.MOV.U32 R8, RZ, RZ, R34 ;  /* 0x000000ffff087224 */ /* 0x000fc600078e0022 */
[----:B------:R-:W-:-:S03]  /*0970*/  LOP3.LUT R9, R9, 0x800fffff, R35, 0xf8, !PT ;  /* 0x800fffff09097812 */ /* 0x000fc600078ef823 */
[----:B------:R-:W-:-:S03]  /*0980*/  DFMA R38, R36, -R30, 1 ;  /* 0x3ff000002426742b */ /* 0x000fc6000000081e */
[----:B------:R-:W-:-:S05]  /*0990*/  @!P2 DFMA R8, R8, 2, -R40 ;  /* 0x400000000808a82b */ /* 0x000fca0000000828 */
[----:B------:R-:W-:-:S08]  /*09a0*/  DFMA R36, R36, R38, R36 ;  /* 0x000000262424722b */ /* 0x000fd00000000024 */
[----:B------:R-:W-:-:S08]  /*09b0*/  DMUL R38, R36, R8 ;  /* 0x0000000824267228 */ /* 0x000fd00000000000 */
[----:B------:R-:W-:-:S08]  /*09c0*/  DFMA R40, R38, -R30, R8 ;  /* 0x8000001e2628722b */ /* 0x000fd00000000008 */
[----:B------:R-:W-:Y:S01]  /*09d0*/  DFMA R40, R36, R40, R38 ;  /* 0x000000282428722b */ /* 0x000fe20000000026 */
[----:B------:R-:W-:Y:S01]  /*09e0*/  IMAD.MOV.U32 R37, RZ, RZ, R5 ;  /* 0x000000ffff257224 */ /* 0x000fe200078e0005 */
[----:B------:R-:W-:Y:S01]  /*09f0*/  @!P2 LOP3.LUT R37, R9, 0x7ff00000, RZ, 0xc0, !PT ;  /* 0x7ff000000925a812 */ /* 0x000fe200078ec0ff */
[----:B------:R-:W-:-:S04]  /*0a00*/  VIADD R36, R42, 0xffffffff ;  /* 0xffffffff2a247836 */ /* 0x000fc80000000000 */
[----:B------:R-:W-:-:S05]  /*0a10*/  VIADD R7, R37, 0xffffffff ;  /* 0xffffffff25077836 */ /* 0x000fca0000000000 */
[----:B------:R-:W-:-:S04]  /*0a20*/  ISETP.GT.U32.AND P0, PT, R7, 0x7feffffe, PT ;  /* 0x7feffffe0700780c */ /* 0x000fc80003f04070 */
[----:B------:R-:W-:-:S13]  /*0a30*/  ISETP.GT.U32.OR P0, PT, R36, 0x7feffffe, P0 ;  /* 0x7feffffe2400780c */ /* 0x000fda0000704470 */
[----:B------:R-:W-:Y:S05]  /*0a40*/  @P0 BRA `(.L_x_21) ;  /* 0x00000000006c0947 */ /* 0x000fea0003800000 */
[----:B------:R-:W-:-:S04]  /*0a50*/  LOP3.LUT R34, R33, 0x7ff00000, RZ, 0xc0, !PT ;  /* 0x7ff0000021227812 */ /* 0x000fc800078ec0ff */
[CC--:B------:R-:W-:Y:S02]  /*0a60*/  VIADDMNMX R7, R5.reuse, -R34.reuse, 0xb9600000, !PT ;  /* 0xb960000005077446 */ /* 0x0c0fe40007800922 */
[----:B------:R-:W-:Y:S01]  /*0a70*/  ISETP.GE.U32.AND P0, PT, R5, R34, PT ;  /* 0x000000220500720c */ /* 0x000fe20003f06070 */
[----:B------:R-:W-:Y:S01]  /*0a80*/  IMAD.MOV.U32 R34, RZ, RZ, RZ ;  /* 0x000000ffff227224 */ /* 0x000fe200078e00ff */
[----:B------:R-:W-:Y:S02]  /*0a90*/  VIMNMX R5, PT, PT, R7, 0x46a00000, PT ;  /* 0x46a0000007057848 */ /* 0x000fe40003fe0100 */
[----:B------:R-:W-:-:S05]  /*0aa0*/  SEL R6, R6, 0x63400000, !P0 ;  /* 0x6340000006067807 */ /* 0x000fca0004000000 */
[----:B------:R-:W-:-:S04]  /*0ab0*/  IMAD.IADD R5, R5, 0x1, -R6 ;  /* 0x0000000105057824 */ /* 0x000fc800078e0a06 */
[----:B------:R-:W-:-:S06]  /*0ac0*/  VIADD R35, R5, 0x7fe00000 ;  /* 0x7fe0000005237836 */ /* 0x000fcc0000000000 */
[----:B------:R-:W-:-:S10]  /*0ad0*/  DMUL R6, R40, R34 ;  /* 0x0000002228067228 */ /* 0x000fd40000000000 */
[----:B------:R-:W-:-:S13]  /*0ae0*/  FSETP.GTU.AND P0, PT, |R7|, 1.469367938527859385e-39, PT ;  /* 0x001000000700780b */ /* 0x000fda0003f0c200 */
[----:B------:R-:W-:Y:S05]  /*0af0*/  @P0 BRA `(.L_x_22) ;  /* 0x0000000000940947 */ /* 0x000fea0003800000 */
[----:B------:R-:W-:Y:S01]  /*0b00*/  DFMA R8, R40, -R30, R8 ;  /* 0x8000001e2808722b */ /* 0x000fe20000000008 */
[----:B------:R-:W-:-:S09]  /*0b10*/  IMAD.MOV.U32 R34, RZ, RZ, RZ ;  /* 0x000000ffff227224 */ /* 0x000fd200078e00ff */
[C---:B------:R-:W-:Y:S02]  /*0b20*/  FSETP.NEU.AND P0, PT, R9.reuse, RZ, PT ;  /* 0x000000ff0900720b */ /* 0x040fe40003f0d000 */
[----:B------:R-:W-:-:S04]  /*0b30*/  LOP3.LUT R33, R9, 0x80000000, R33, 0x48, !PT ;  /* 0x8000000009217812 */ /* 0x000fc800078e4821 */
[----:B------:R-:W-:-:S07]  /*0b40*/  LOP3.LUT R35, R33, R35, RZ, 0xfc, !PT ;  /* 0x0000002321237212 */ /* 0x000fce00078efcff */
[----:B------:R-:W-:Y:S05]  /*0b50*/  @!P0 BRA `(.L_x_22) ;  /* 0x00000000007c8947 */ /* 0x000fea0003800000 */
[----:B------:R-:W-:Y:S01]  /*0b60*/  IMAD.MOV R9, RZ, RZ, -R5 ;  /* 0x000000ffff097224 */ /* 0x000fe200078e0a05 */
[----:B------:R-:W-:Y:S01]  /*0b70*/  DMUL.RP R34, R40, R34 ;  /* 0x0000002228227228 */ /* 0x000fe20000008000 */
[----:B------:R-:W-:Y:S01]  /*0b80*/  IMAD.MOV.U32 R8, RZ, RZ, RZ ;  /* 0x000000ffff087224 */ /* 0x000fe200078e00ff */
[----:B------:R-:W-:-:S05]  /*0b90*/  IADD3 R5, PT, PT, -R5, -0x43300000, RZ ;  /* 0xbcd0000005057810 */ /* 0x000fca0007ffe1ff */
[----:B------:R-:W-:-:S03]  /*0ba0*/  DFMA R8, R6, -R8, R40 ;  /* 0x800000080608722b */ /* 0x000fc60000000028 */
[----:B------:R-:W-:-:S07]  /*0bb0*/  LOP3.LUT R33, R35, R33, RZ, 0x3c, !PT ;  /* 0x0000002123217212 */ /* 0x000fce00078e3cff */
[----:B------:R-:W-:-:S04]  /*0bc0*/  FSETP.NEU.AND P0, PT, |R9|, R5, PT ;  /* 0x000000050900720b */ /* 0x000fc80003f0d200 */
[----:B------:R-:W-:Y:S02]  /*0bd0*/  FSEL R6, R34, R6, !P0 ;  /* 0x0000000622067208 */ /* 0x000fe40004000000 */
[----:B------:R-:W-:Y:S01]  /*0be0*/  FSEL R7, R33, R7, !P0 ;  /* 0x0000000721077208 */ /* 0x000fe20004000000 */
[----:B------:R-:W-:Y:S06]  /*0bf0*/  BRA `(.L_x_22) ;  /* 0x0000000000547947 */ /* 0x000fec0003800000 */
.L_x_21:
[----:B------:R-:W-:-:S14]  /*0c00*/  DSETP.NAN.AND P0, PT, R34, R34, PT ;  /* 0x000000222200722a */ /* 0x000fdc0003f08000 */
[----:B------:R-:W-:Y:S05]  /*0c10*/  @P0 BRA `(.L_x_23) ;  /* 0x0000000000440947 */ /* 0x000fea0003800000 */
[----:B------:R-:W-:-:S14]  /*0c20*/  DSETP.NAN.AND P0, PT, R32, R32, PT ;  /* 0x000000202000722a */ /* 0x000fdc0003f08000 */
[----:B------:R-:W-:Y:S05]  /*0c30*/  @P0 BRA `(.L_x_24) ;  /* 0x0000000000300947 */ /* 0x000fea0003800000 */
[----:B------:R-:W-:Y:S01]  /*0c40*/  ISETP.NE.AND P0, PT, R37, R42, PT ;  /* 0x0000002a2500720c */ /* 0x000fe20003f05270 */
[----:B------:R-:W-:Y:S01]  /*0c50*/  IMAD.MOV.U32 R7, RZ, RZ, -0x80000 ;  /* 0xfff80000ff077424 */ /* 0x000fe200078e00ff */
[----:B------:R-:W-:-:S11]  /*0c60*/  MOV R6, 0x0 ;  /* 0x0000000000067802 */ /* 0x000fd60000000f00 */
[----:B------:R-:W-:Y:S05]  /*0c70*/  @!P0 BRA `(.L_x_22) ;  /* 0x0000000000348947 */ /* 0x000fea0003800000 */
[----:B------:R-:W-:Y:S02]  /*0c80*/  ISETP.NE.AND P0, PT, R37, 0x7ff00000, PT ;  /* 0x7ff000002500780c */ /* 0x000fe40003f05270 */
[----:B------:R-:W-:Y:S02]  /*0c90*/  LOP3.LUT R7, R35, 0x80000000, R33, 0x48, !PT ;  /* 0x8000000023077812 */ /* 0x000fe400078e4821 */
[----:B------:R-:W-:-:S13]  /*0ca0*/  ISETP.EQ.OR P0, PT, R42, RZ, !P0 ;  /* 0x000000ff2a00720c */ /* 0x000fda0004702670 */
[----:B------:R-:W-:Y:S01]  /*0cb0*/  @P0 LOP3.LUT R5, R7, 0x7ff00000, RZ, 0xfc, !PT ;  /* 0x7ff0000007050812 */ /* 0x000fe200078efcff */
[----:B------:R-:W-:Y:S02]  /*0cc0*/  @!P0 IMAD.MOV.U32 R6, RZ, RZ, RZ ;  /* 0x000000ffff068224 */ /* 0x000fe400078e00ff */
[----:B------:R-:W-:Y:S02]  /*0cd0*/  @P0 IMAD.MOV.U32 R6, RZ, RZ, RZ ;  /* 0x000000ffff060224 */ /* 0x000fe400078e00ff */
[----:B------:R-:W-:Y:S01]  /*0ce0*/  @P0 IMAD.MOV.U32 R7, RZ, RZ, R5 ;  /* 0x000000ffff070224 */ /* 0x000fe200078e0005 */
[----:B------:R-:W-:Y:S06]  /*0cf0*/  BRA `(.L_x_22) ;  /* 0x0000000000147947 */ /* 0x000fec0003800000 */
.L_x_24:
[----:B------:R-:W-:Y:S01]  /*0d00*/  LOP3.LUT R7, R33, 0x80000, RZ, 0xfc, !PT ;  /* 0x0008000021077812 */ /* 0x000fe200078efcff */
[----:B------:R-:W-:Y:S01]  /*0d10*/  IMAD.MOV.U32 R6, RZ, RZ, R32 ;  /* 0x000000ffff067224 */ /* 0x000fe200078e0020 */
[----:B------:R-:W-:Y:S06]  /*0d20*/  BRA `(.L_x_22) ;  /* 0x0000000000087947 */ /* 0x000fec0003800000 */
.L_x_23:
[----:B------:R-:W-:Y:S01]  /*0d30*/  LOP3.LUT R7, R35, 0x80000, RZ, 0xfc, !PT ;  /* 0x0008000023077812 */ /* 0x000fe200078efcff */
[----:B------:R-:W-:-:S07]  /*0d40*/  IMAD.MOV.U32 R6, RZ, RZ, R34 ;  /* 0x000000ffff067224 */ /* 0x000fce00078e0022 */
.L_x_22:
[----:B------:R-:W-:Y:S05]  /*0d50*/  BSYNC.RECONVERGENT B1 ;  /* 0x0000000000017941 */ /* 0x000fea0003800200 */
.L_x_20:
[----:B------:R-:W-:Y:S02]  /*0d60*/  IMAD.MOV.U32 R5, RZ, RZ, R6 ;  /* 0x000000ffff057224 */ /* 0x000fe400078e0006 */
[----:B------:R-:W-:Y:S02]  /*0d70*/  IMAD.MOV.U32 R8, RZ, RZ, R7 ;  /* 0x000000ffff087224 */ /* 0x000fe400078e0007 */
[----:B------:R-:W-:Y:S02]  /*0d80*/  IMAD.MOV.U32 R6, RZ, RZ, R0 ;  /* 0x000000ffff067224 */ /* 0x000fe400078e0000 */
[----:B------:R-:W-:-:S04]  /*0d90*/  IMAD.MOV.U32 R7, RZ, RZ, 0x0 ;  /* 0x00000000ff077424 */ /* 0x000fc800078e00ff */
[----:B------:R-:W-:Y:S05]  /*0da0*/  RET.REL.NODEC R6 `(_Z10continuitydiiddPdS_S_S_S_S_S_ddddPii) ;  /* 0xfffffff006947950 */ /* 0x000fea0003c3ffff */
.L_x_25:
        /* <DEDUP_REMOVED lines=13> */
.L_x_161:


//--------------------- .text._Z20gpu_evaporation_calcdPdS_S_S_S_S_di --------------------------
	.section	.text._Z20gpu_evaporation_calcdPdS_S_S_S_S_di,"ax",@progbits
	.align	128
        .global         _Z20gpu_evaporation_calcdPdS_S_S_S_S_di
        .type           _Z20gpu_evaporation_calcdPdS_S_S_S_S_di,@function
        .size           _Z20gpu_evaporation_calcdPdS_S_S_S_S_di,(.L_x_162 - _Z20gpu_evaporation_calcdPdS_S_S_S_S_di)
        .other          _Z20gpu_evaporation_calcdPdS_S_S_S_S_di,@"STO_CUDA_ENTRY STV_DEFAULT"
_Z20gpu_evaporation_calcdPdS_S_S_S_S_di:
.text._Z20gpu_evaporation_calcdPdS_S_S_S_S_di:
        /* <DEDUP_REMOVED lines=9> */
[----:B------:R-:W1:Y:S01]  /*0090*/  LDCU UR5, c[0x0][0x370] ;  /* 0x00006e00ff0577ac */ /* 0x000e620008000800 */
[----:B------:R-:W2:Y:S06]  /*00a0*/  LDCU.64 UR6, c[0x0][0x358] ;  /* 0x00006b00ff0677ac */ /* 0x000eac0008000a00 */
[----:B------:R-:W3:Y:S01]  /*00b0*/  LDC.64 R4, c[0x0][0x388] ;  /* 0x0000e200ff047b82 */ /* 0x000ee20000000a00 */
[----:B------:R-:W4:Y:S07]  /*00c0*/  LDCU UR12, c[0x0][0x3c0] ;  /* 0x00007800ff0c77ac */ /* 0x000f2e0008000800 */
[----:B------:R-:W2:Y:S01]  /*00d0*/  LDC.64 R6, c[0x0][0x3a0] ;  /* 0x0000e800ff067b82 */ /* 0x000ea20000000a00 */
[----:B-1----:R-:W-:-:S07]  /*00e0*/  UIMAD UR4, UR4, UR5, URZ ;  /* 0x00000005040472a4 */ /* 0x002fce000f8e02ff */
[----:B------:R-:W1:Y:S01]  /*00f0*/  LDC.64 R8, c[0x0][0x3a8] ;  /* 0x0000ea00ff087b82 */ /* 0x000e620000000a00 */
[----:B0-----:R-:W-:-:S07]  /*0100*/  DADD R18, -R18, 1 ;  /* 0x3ff0000012127429 */ /* 0x001fce0000000100 */
[----:B------:R-:W0:Y:S08]  /*0110*/  LDC.64 R10, c[0x0][0x390] ;  /* 0x0000e400ff0a7b82 */ /* 0x000e300000000a00 */
[----:B------:R-:W0:Y:S08]  /*0120*/  LDC.64 R12, c[0x0][0x398] ;  /* 0x0000e600ff0c7b82 */ /* 0x000e300000000a00 */
[----:B------:R-:W0:Y:S08]  /*0130*/  LDC.64 R14, c[0x0][0x3b0] ;  /* 0x0000ec00ff0e7b82 */ /* 0x000e300000000a00 */
[----:B-1234-:R-:W0:Y:S02]  /*0140*/  LDC.64 R16, c[0x0][0x3b8] ;  /* 0x0000ee00ff107b82 */ /* 0x01ee240000000a00 */
.L_x_30:
[----:B0-----:R-:W-:-:S06]  /*0150*/  IMAD.WIDE R22, R31, 0x8, R10 ;  /* 0x000000081f167825 */ /* 0x001fcc00078e020a */
[----:B------:R-:W2:Y:S01]  /*0160*/  LDG.E.64 R22, desc[UR6][R22.64] ;  /* 0x0000000616167981 */ /* 0x000ea2000c1e1b00 */
[----:B-1----:R-:W-:-:S04]  /*0170*/  IMAD.WIDE R20, R31, 0x8, R12 ;  /* 0x000000081f147825 */ /* 0x002fc800078e020c */
[----:B------:R-:W-:Y:S01]  /*0180*/  IMAD.WIDE R2, R31, 0x8, R4 ;  /* 0x000000081f027825 */ /* 0x000fe200078e0204 */
[----:B--2---:R-:W-:-:S07]  /*0190*/  DMUL R24, R18, R22 ;  /* 0x0000001612187228 */ /* 0x004fce0000000000 */
[----:B------:R0:W-:Y:S04]  /*01a0*/  STG.E.64 desc[UR6][R20.64], R24 ;  /* 0x0000001814007986 */ /* 0x0001e8000c101b06 */
[----:B------:R-:W2:Y:S01]  /*01b0*/  LDG.E.64 R26, desc[UR6][R2.64] ;  /* 0x00000006021a7981 */ /* 0x000ea2000c1e1b00 */
[----:B------:R-:W-:Y:S01]  /*01c0*/  IMAD.MOV.U32 R28, RZ, RZ, 0x1b9b66f9 ;  /* 0x1b9b66f9ff1c7424 */ /* 0x000fe200078e00ff */
[----:B------:R-:W-:Y:S01]  /*01d0*/  UMOV UR8, 0xb6573f82 ;  /* 0xb6573f8200087882 */ /* 0x000fe20000000000 */
[----:B------:R-:W-:Y:S01]  /*01e0*/  IMAD.MOV.U32 R29, RZ, RZ, 0x408f3ed3 ;  /* 0x408f3ed3ff1d7424 */ /* 0x000fe200078e00ff */
[----:B------:R-:W-:Y:S01]  /*01f0*/  UMOV UR9, 0x3fb0326a ;  /* 0x3fb0326a00097882 */ /* 0x000fe20000000000 */
[----:B------:R-:W-:Y:S01]  /*0200*/  UMOV UR10, 0xf65564ea ;  /* 0xf65564ea000a7882 */ /* 0x000fe20000000000 */
[----:B------:R-:W-:-:S03]  /*0210*/  UMOV UR11, 0x3f8174f0 ;  /* 0x3f8174f0000b7882 */ /* 0x000fc60000000000 */
[C---:B--2---:R-:W-:Y:S01]  /*0220*/  DFMA R28, R26.reuse, UR8, R28 ;  /* 0x000000081a1c7c2b */ /* 0x044fe2000800001c */
[----:B------:R-:W-:Y:S01]  /*0230*/  UMOV UR8, 0xec6bda34 ;  /* 0xec6bda3400087882 */ /* 0x000fe20000000000 */
[C---:B------:R-:W-:Y:S01]  /*0240*/  DMUL R22, R26.reuse, -UR10 ;  /* 0x8000000a1a167c28 */ /* 0x040fe20008000000 */
[----:B------:R-:W-:Y:S01]  /*0250*/  UMOV UR9, 0x3f123388 ;  /* 0x3f12338800097882 */ /* 0x000fe20000000000 */
[----:B------:R-:W-:Y:S01]  /*0260*/  UMOV UR10, 0x91d7b1a6 ;  /* 0x91d7b1a6000a7882 */ /* 0x000fe20000000000 */
[----:B------:R-:W-:Y:S01]  /*0270*/  UMOV UR11, 0x3e99a4cc ;  /* 0x3e99a4cc000b7882 */ /* 0x000fe20000000000 */
[C---:B------:R-:W-:Y:S02]  /*0280*/  DMUL R32, R26.reuse, UR8 ;  /* 0x000000081a207c28 */ /* 0x040fe40008000000 */
[C---:B------:R-:W-:Y:S02]  /*0290*/  DMUL R34, R26.reuse, -UR10 ;  /* 0x8000000a1a227c28 */ /* 0x040fe40008000000 */
[----:B------:R-:W-:-:S04]  /*02a0*/  DFMA R22, R26, R22, R28 ;  /* 0x000000161a16722b */ /* 0x000fc8000000001c */
[C---:B------:R-:W-:Y:S02]  /*02b0*/  DMUL R32, R26.reuse, R32 ;  /* 0x000000201a207228 */ /* 0x040fe40000000000 */
[----:B------:R-:W-:-:S06]  /*02c0*/  DMUL R34, R26, R34 ;  /* 0x000000221a227228 */ /* 0x000fcc0000000000 */
[C---:B------:R-:W-:Y:S02]  /*02d0*/  DFMA R22, R26.reuse, R32, R22 ;  /* 0x000000201a16722b */ /* 0x040fe40000000016 */
[----:B------:R-:W-:-:S08]  /*02e0*/  DMUL R34, R26, R34 ;  /* 0x000000221a227228 */ /* 0x000fd00000000000 */
[----:B------:R-:W-:Y:S01]  /*02f0*/  DFMA R34, R26, R34, R22 ;  /* 0x000000221a22722b */ /* 0x000fe20000000016 */
[----:B------:R-:W-:-:S06]  /*0300*/  IMAD.WIDE R22, R31, 0x8, R6 ;  /* 0x000000081f167825 */ /* 0x000fcc00078e0206 */
[----:B------:R1:W-:Y:S04]  /*0310*/  STG.E.64 desc[UR6][R22.64], R34 ;  /* 0x0000002216007986 */ /* 0x0003e8000c101b06 */
[----:B0-----:R-:W2:Y:S01]  /*0320*/  LDG.E.64 R24, desc[UR6][R2.64] ;  /* 0x0000000602187981 */ /* 0x001ea2000c1e1b00 */
[----:B------:R-:W-:Y:S01]  /*0330*/  UMOV UR8, 0x66666666 ;  /* 0x6666666600087882 */ /* 0x000fe20000000000 */
[----:B------:R-:W-:Y:S01]  /*0340*/  UMOV UR9, 0x40711266 ;  /* 0x4071126600097882 */ /* 0x000fe20000000000 */
[----:B------:R-:W-:Y:S01]  /*0350*/  IMAD.MOV.U32 R28, RZ, RZ, 0x1 ;  /* 0x00000001ff1c7424 */ /* 0x000fe200078e00ff */
[----:B------:R-:W-:Y:S01]  /*0360*/  BSSY.RECONVERGENT B0, `(.L_x_26) ;  /* 0x000001d000007945 */ /* 0x000fe20003800200 */
[----:B--2---:R-:W-:Y:S01]  /*0370*/  DADD R24, R24, UR8 ;  /* 0x0000000818187e29 */ /* 0x004fe20008000000 */
[----:B------:R-:W-:Y:S01]  /*0380*/  UMOV UR8, 0xe147ae14 ;  /* 0xe147ae1400087882 */ /* 0x000fe20000000000 */
[----:B------:R-:W-:-:S06]  /*0390*/  UMOV UR9, 0x4040f47a ;  /* 0x4040f47a00097882 */ /* 0x000fcc0000000000 */
[----:B------:R-:W-:Y:S02]  /*03a0*/  DADD R26, R24, -UR8 ;  /* 0x80000008181a7e29 */ /* 0x000fe40008000000 */
[----:B------:R-:W-:-:S04]  /*03b0*/  FSETP.GEU.AND P2, PT, |R25|, 6.5827683646048100446e-37, PT ;  /* 0x036000001900780b */ /* 0x000fc80003f4e200 */
[----:B------:R-:W0:Y:S02]  /*03c0*/  MUFU.RCP64H R29, R27 ;  /* 0x0000001b001d7308 */ /* 0x000e240000001800 */
[----:B0-----:R-:W-:-:S08]  /*03d0*/  DFMA R32, -R26, R28, 1 ;  /* 0x3ff000001a20742b */ /* 0x001fd0000000011c */
[----:B------:R-:W-:-:S08]  /*03e0*/  DFMA R32, R32, R32, R32 ;  /* 0x000000202020722b */ /* 0x000fd00000000020 */
[----:B------:R-:W-:-:S08]  /*03f0*/  DFMA R32, R28, R32, R28 ;  /* 0x000000201c20722b */ /* 0x000fd0000000001c */
[----:B------:R-:W-:-:S08]  /*0400*/  DFMA R28, -R26, R32, 1 ;  /* 0x3ff000001a1c742b */ /* 0x000fd00000000120 */
[----:B------:R-:W-:-:S08]  /*0410*/  DFMA R28, R32, R28, R32 ;  /* 0x0000001c201c722b */ /* 0x000fd00000000020 */
[----:B------:R-:W-:-:S08]  /*0420*/  DMUL R2, R24, R28 ;  /* 0x0000001c18027228 */ /* 0x000fd00000000000 */
[----:B------:R-:W-:-:S08]  /*0430*/  DFMA R32, -R26, R2, R24 ;  /* 0x000000021a20722b */ /* 0x000fd00000000118 */
[----:B------:R-:W-:Y:S01]  /*0440*/  DFMA R2, R28, R32, R2 ;  /* 0x000000201c02722b */ /* 0x000fe20000000002 */
[----:B------:R-:W-:Y:S02]  /*0450*/  IMAD.MOV.U32 R33, RZ, RZ, R31 ;  /* 0x000000ffff217224 */ /* 0x000fe400078e001f */
[----:B------:R-:W-:-:S05]  /*0460*/  VIADD R31, R31, UR4 ;  /* 0x000000041f1f7c36 */ /* 0x000fca0008000000 */
[----:B------:R-:W-:Y:S02]  /*0470*/  ISETP.GE.AND P1, PT, R31, UR12, PT ;  /* 0x0000000c1f007c0c */ /* 0x000fe4000bf26270 */
[----:B------:R-:W-:-:S05]  /*0480*/  FFMA R0, RZ, R27, R3 ;  /* 0x0000001bff007223 */ /* 0x000fca0000000003 */
[----:B------:R-:W-:-:S13]  /*0490*/  FSETP.GT.AND P0, PT, |R0|, 1.469367938527859385e-39, PT ;  /* 0x001000000000780b */ /* 0x000fda0003f04200 */
[----:B-1----:R-:W-:Y:S05]  /*04a0*/  @P0 BRA P2, `(.L_x_27) ;  /* 0x0000000000200947 */ /* 0x002fea0001000000 */
[----:B------:R-:W-:Y:S01]  /*04b0*/  IMAD.MOV.U32 R0, RZ, RZ, R24 ;  /* 0x000000ffff007224 */ /* 0x000fe200078e0018 */
[----:B------:R-:W-:Y:S01]  /*04c0*/  MOV R32, 0x510 ;  /* 0x0000051000207802 */ /* 0x000fe20000000f00 */
[----:B------:R-:W-:Y:S02]  /*04d0*/  IMAD.MOV.U32 R29, RZ, RZ, R25 ;  /* 0x000000ffff1d7224 */ /* 0x000fe400078e0019 */
[----:B------:R-:W-:Y:S02]  /*04e0*/  IMAD.MOV.U32 R24, RZ, RZ, R26 ;  /* 0x000000ffff187224 */ /* 0x000fe400078e001a */
[----:B------:R-:W-:-:S07]  /*04f0*/  IMAD.MOV.U32 R25, RZ, RZ, R27 ;  /* 0x000000ffff197224 */ /* 0x000fce00078e001b */
[----:B------:R-:W-:Y:S05]  /*0500*/  CALL.REL.NOINC `($__internal_1_$__cuda_sm20_div_rn_f64_full) ;  /* 0x0000000000b07944 */ /* 0x000fea0003c00000 */
[----:B------:R-:W-:Y:S02]  /*0510*/  IMAD.MOV.U32 R2, RZ, RZ, R34 ;  /* 0x000000ffff027224 */ /* 0x000fe400078e0022 */
[----:B------:R-:W-:-:S07]  /*0520*/  IMAD.MOV.U32 R3, RZ, RZ, R35 ;  /* 0x000000ffff037224 */ /* 0x000fce00078e0023 */
.L_x_27:
[----:B------:R-:W-:Y:S05]  /*0530*/  BSYNC.RECONVERGENT B0 ;  /* 0x0000000000007941 */ /* 0x000fea0003800200 */
.L_x_26:
[----:B------:R-:W-:Y:S01]  /*0540*/  DMUL R2, R2, R2 ;  /* 0x0000000202027228 */ /* 0x000fe20000000000 */
[----:B------:R-:W-:Y:S01]  /*0550*/  UMOV UR8, 0x1ceaf252 ;  /* 0x1ceaf25200087882 */ /* 0x000fe20000000000 */
[----:B------:R-:W-:Y:S01]  /*0560*/  UMOV UR9, 0x3ffeb203 ;  /* 0x3ffeb20300097882 */ /* 0x000fe20000000000 */
[----:B------:R-:W-:-:S05]  /*0570*/  IMAD.WIDE R26, R33, 0x8, R8 ;  /* 0x00000008211a7825 */ /* 0x000fca00078e0208 */
[----:B------:R-:W-:-:S08]  /*0580*/  DMUL R2, R2, UR8 ;  /* 0x0000000802027c28 */ /* 0x000fd00008000000 */
[----:B------:R-:W-:-:S07]  /*0590*/  DMUL R2, R2, 1000000 ;  /* 0x412e848002027828 */ /* 0x000fce0000000000 */
[----:B------:R0:W-:Y:S04]  /*05a0*/  STG.E.64 desc[UR6][R26.64], R2 ;  /* 0x000000021a007986 */ /* 0x0001e8000c101b06 */
[----:B------:R-:W2:Y:S04]  /*05b0*/  LDG.E.64 R24, desc[UR6][R22.64] ;  /* 0x0000000616187981 */ /* 0x000ea8000c1e1b00 */
[----:B------:R-:W3:Y:S01]  /*05c0*/  LDG.E.64 R20, desc[UR6][R20.64] ;  /* 0x0000000614147981 */ /* 0x000ee2000c1e1b00 */
[----:B------:R-:W-:Y:S01]  /*05d0*/  IMAD.MOV.U32 R28, RZ, RZ, 0x1 ;  /* 0x00000001ff1c7424 */ /* 0x000fe200078e00ff */
[----:B------:R-:W-:Y:S01]  /*05e0*/  BSSY.RECONVERGENT B0, `(.L_x_28) ;  /* 0x0000015000007945 */ /* 0x000fe20003800200 */
[----:B--2---:R-:W-:Y:S01]  /*05f0*/  DMUL R24, R2, R24 ;  /* 0x0000001802187228 */ /* 0x004fe20000000000 */
[----:B---3--:R-:W-:-:S05]  /*0600*/  FSETP.GEU.AND P2, PT, |R21|, 6.5827683646048100446e-37, PT ;  /* 0x036000001500780b */ /* 0x008fca0003f4e200 */
[----:B------:R-:W1:Y:S02]  /*0610*/  MUFU.RCP64H R29, R25 ;  /* 0x00000019001d7308 */ /* 0x000e640000001800 */
[----:B-1----:R-:W-:-:S08]  /*0620*/  DFMA R34, -R24, R28, 1 ;  /* 0x3ff000001822742b */ /* 0x002fd0000000011c */
[----:B------:R-:W-:-:S08]  /*0630*/  DFMA R34, R34, R34, R34 ;  /* 0x000000222222722b */ /* 0x000fd00000000022 */
[----:B------:R-:W-:-:S08]  /*0640*/  DFMA R34, R28, R34, R28 ;  /* 0x000000221c22722b */ /* 0x000fd0000000001c */
[----:B------:R-:W-:-:S08]  /*0650*/  DFMA R28, -R24, R34, 1 ;  /* 0x3ff00000181c742b */ /* 0x000fd00000000122 */
[----:B------:R-:W-:-:S08]  /*0660*/  DFMA R28, R34, R28, R34 ;  /* 0x0000001c221c722b */ /* 0x000fd00000000022 */
[----:B0-----:R-:W-:-:S08]  /*0670*/  DMUL R2, R20, R28 ;  /* 0x0000001c14027228 */ /* 0x001fd00000000000 */
[----:B------:R-:W-:-:S08]  /*0680*/  DFMA R22, -R24, R2, R20 ;  /* 0x000000021816722b */ /* 0x000fd00000000114 */
[----:B------:R-:W-:-:S10]  /*0690*/  DFMA R2, R28, R22, R2 ;  /* 0x000000161c02722b */ /* 0x000fd40000000002 */
[----:B------:R-:W-:-:S05]  /*06a0*/  FFMA R0, RZ, R25, R3 ;  /* 0x00000019ff007223 */ /* 0x000fca0000000003 */
[----:B------:R-:W-:-:S13]  /*06b0*/  FSETP.GT.AND P0, PT, |R0|, 1.469367938527859385e-39, PT ;  /* 0x001000000000780b */ /* 0x000fda0003f04200 */
[----:B------:R-:W-:Y:S05]  /*06c0*/  @P0 BRA P2, `(.L_x_29) ;  /* 0x0000000000180947 */ /* 0x000fea0001000000 */
[----:B------:R-:W-:Y:S01]  /*06d0*/  IMAD.MOV.U32 R0, RZ, RZ, R20 ;  /* 0x000000ffff007224 */ /* 0x000fe200078e0014 */
[----:B------:R-:W-:Y:S01]  /*06e0*/  MOV R32, 0x710 ;  /* 0x0000071000207802 */ /* 0x000fe20000000f00 */
[----:B------:R-:W-:-:S07]  /*06f0*/  IMAD.MOV.U32 R29, RZ, RZ, R21 ;  /* 0x000000ffff1d7224 */ /* 0x000fce00078e0015 */
[----:B------:R-:W-:Y:S05]  /*0700*/  CALL.REL.NOINC `($__internal_1_$__cuda_sm20_div_rn_f64_full) ;  /* 0x0000000000307944 */ /* 0x000fea0003c00000 */
[----:B------:R-:W-:Y:S02]  /*0710*/  IMAD.MOV.U32 R2, RZ, RZ, R34 ;  /* 0x000000ffff027224 */ /* 0x000fe400078e0022 */
[----:B------:R-:W-:-:S07]  /*0720*/  IMAD.MOV.U32 R3, RZ, RZ, R35 ;  /* 0x000000ffff037224 */ /* 0x000fce00078e0023 */
.L_x_29:
[----:B------:R-:W-:Y:S05]  /*0730*/  BSYNC.RECONVERGENT B0 ;  /* 0x0000000000007941 */ /* 0x000fea0003800200 */
.L_x_28:
[----:B------:R-:W-:-:S08]  /*0740*/  DMUL R2, R2, R16 ;  /* 0x0000001002027228 */ /* 0x000fd00000000000 */
[----:B------:R-:W-:-:S08]  /*0750*/  DMUL R2, R2, 1000 ;  /* 0x408f400002027828 */ /* 0x000fd00000000000 */
[----:B------:R-:W-:-:S06]  /*0760*/  DSETP.GEU.AND P0, PT, R2, RZ, PT ;  /* 0x000000ff0200722a */ /* 0x000fcc0003f0e000 */
[----:B------:R-:W-:Y:S02]  /*0770*/  FSEL R20, R2, RZ, P0 ;  /* 0x000000ff02147208 */ /* 0x000fe40000000000 */
[----:B------:R-:W-:Y:S01]  /*0780*/  FSEL R21, R3, RZ, P0 ;  /* 0x000000ff03157208 */ /* 0x000fe20000000000 */
[----:B------:R-:W-:-:S05]  /*0790*/  IMAD.WIDE R2, R33, 0x8, R14 ;  /* 0x0000000821027825 */ /* 0x000fca00078e020e */
[----:B------:R1:W-:Y:S01]  /*07a0*/  STG.E.64 desc[UR6][R2.64], R20 ;  /* 0x0000001402007986 */ /* 0x0003e2000c101b06 */
[----:B------:R-:W-:Y:S05]  /*07b0*/  @!P1 BRA `(.L_x_30) ;  /* 0xfffffff800649947 */ /* 0x000fea000383ffff */
[----:B------:R-:W-:Y:S05]  /*07c0*/  EXIT ;  /* 0x000000000000794d */ /* 0x000fea0003800000 */
        .weak           $__internal_1_$__cuda_sm20_div_rn_f64_full
        .type           $__internal_1_$__cuda_sm20_div_rn_f64_full,@function
        .size           $__internal_1_$__cuda_sm20_div_rn_f64_full,(.L_x_162 - $__internal_1_$__cuda_sm20_div_rn_f64_full)
$__internal_1_$__cuda_sm20_div_rn_f64_full:
[C---:B------:R-:W-:Y:S01]  /*07d0*/  FSETP.GEU.AND P0, PT, |R25|.reuse, 1.469367938527859385e-39, PT ;  /* 0x001000001900780b */ /* 0x040fe20003f0e200 */
[----:B------:R-:W-:Y:S01]  /*07e0*/  IMAD.MOV.U32 R27, RZ, RZ, R29 ;  /* 0x000000ffff1b7224 */ /* 0x000fe200078e001d */
[C---:B------:R-:W-:Y:S01]  /*07f0*/  LOP3.LUT R2, R25.reuse, 0x800fffff, RZ, 0xc0, !PT ;  /* 0x800fffff19027812 */ /* 0x040fe200078ec0ff */
[----:B------:R-:W-:Y:S01]  /*0800*/  IMAD.MOV.U32 R34, RZ, RZ, 0x1 ;  /* 0x00000001ff227424 */ /* 0x000fe200078e00ff */
[----:B------:R-:W-:Y:S01]  /*0810*/  LOP3.LUT R41, R25, 0x7ff00000, RZ, 0xc0, !PT ;  /* 0x7ff0000019297812 */ /* 0x000fe200078ec0ff */
[----:B------:R-:W-:Y:S01]  /*0820*/  IMAD.MOV.U32 R26, RZ, RZ, R0 ;  /* 0x000000ffff1a7224 */ /* 0x000fe200078e0000 */
[----:B------:R-:W-:Y:S01]  /*0830*/  LOP3.LUT R3, R2, 0x3ff00000, RZ, 0xfc, !PT ;  /* 0x3ff0000002037812 */ /* 0x000fe200078efcff */
[----:B------:R-:W-:Y:S01]  /*0840*/  IMAD.MOV.U32 R2, RZ, RZ, R24 ;  /* 0x000000ffff027224 */ /* 0x000fe200078e0018 */
[C---:B------:R-:W-:Y:S01]  /*0850*/  FSETP.GEU.AND P3, PT, |R27|.reuse, 1.469367938527859385e-39, PT ;  /* 0x001000001b00780b */ /* 0x040fe20003f6e200 */
[----:B------:R-:W-:Y:S01]  /*0860*/  BSSY.RECONVERGENT B1, `(.L_x_31) ;  /* 0x0000050000017945 */ /* 0x000fe20003800200 */
[----:B------:R-:W-:-:S02]  /*0870*/  LOP3.LUT R30, R27, 0x7ff00000, RZ, 0xc0, !PT ;  /* 0x7ff000001b1e7812 */ /* 0x000fc400078ec0ff */
[----:B------:R-:W-:Y:S01]  /*0880*/  MOV R0, 0x1ca00000 ;  /* 0x1ca0000000007802 */ /* 0x000fe20000000f00 */
[----:B------:R-:W-:Y:S01]  /*0890*/  @!P0 DMUL R2, R24, 8.98846567431157953865e+307 ;  /* 0x7fe0000018028828 */ /* 0x000fe20000000000 */
[----:B------:R-:W-:Y:S01]  /*08a0*/  ISETP.GE.U32.AND P2, PT, R30, R41, PT ;  /* 0x000000291e00720c */ /* 0x000fe20003f46070 */
[----:B------:R-:W-:-:S04]  /*08b0*/  IMAD.MOV.U32 R40, RZ, RZ, R30 ;  /* 0x000000ffff287224 */ /* 0x000fc800078e001e */
[----:B------:R-:W0:Y:S02]  /*08c0*/  MUFU.RCP64H R35, R3 ;  /* 0x0000000300237308 */ /* 0x000e240000001800 */
[----:B------:R-:W-:Y:S01]  /*08d0*/  @!P3 LOP3.LUT R37, R25, 0x7ff00000, RZ, 0xc0, !PT ;  /* 0x7ff000001925b812 */ /* 0x000fe200078ec0ff */
[----:B------:R-:W-:Y:S01]  /*08e0*/  @!P3 IMAD.MOV.U32 R36, RZ, RZ, RZ ;  /* 0x000000ffff24b224 */ /* 0x000fe200078e00ff */
[----:B------:R-:W-:Y:S02]  /*08f0*/  @!P0 LOP3.LUT R41, R3, 0x7ff00000, RZ, 0xc0, !PT ;  /* 0x7ff0000003298812 */ /* 0x000fe400078ec0ff */
[----:B------:R-:W-:-:S03]  /*0900*/  @!P3 ISETP.GE.U32.AND P4, PT, R30, R37, PT ;  /* 0x000000251e00b20c */ /* 0x000fc60003f86070 */
[----:B------:R-:W-:Y:S01]  /*0910*/  VIADD R42, R41, 0xffffffff ;  /* 0xffffffff292a7836 */ /* 0x000fe20000000000 */
[----:B------:R-:W-:-:S04]  /*0920*/  @!P3 SEL R37, R0, 0x63400000, !P4 ;  /* 0x634000000025b807 */ /* 0x000fc80006000000 */
[----:B------:R-:W-:Y:S01]  /*0930*/  @!P3 LOP3.LUT R37, R37, 0x80000000, R27, 0xf8, !PT ;  /* 0x800000002525b812 */ /* 0x000fe200078ef81b */
[----:B0-----:R-:W-:-:S03]  /*0940*/  DFMA R28, R34, -R2, 1 ;  /* 0x3ff00000221c742b */ /* 0x001fc60000000802 */
[----:B------:R-:W-:-:S05]  /*0950*/  @!P3 LOP3.LUT R37, R37, 0x100000, RZ, 0xfc, !PT ;  /* 0x001000002525b812 */ /* 0x000fca00078efcff */
[----:B------:R-:W-:-:S08]  /*0960*/  DFMA R28, R28, R28, R28 ;  /* 0x0000001c1c1c722b */ /* 0x000fd0000000001c */
[----:B------:R-:W-:Y:S01]  /*0970*/  DFMA R34, R34, R28, R34 ;  /* 0x0000001c2222722b */ /* 0x000fe20000000022 */
[----:B------:R-:W-:Y:S01]  /*0980*/  SEL R29, R0, 0x63400000, !P2 ;  /* 0x63400000001d7807 */ /* 0x000fe20005000000 */
[----:B------:R-:W-:-:S03]  /*0990*/  IMAD.MOV.U32 R28, RZ, RZ, R26 ;  /* 0x000000ffff1c7224 */ /* 0x000fc600078e001a */
[----:B------:R-:W-:-:S03]  /*09a0*/  LOP3.LUT R29, R29, 0x800fffff, R27, 0xf8, !PT ;  /* 0x800fffff1d1d7812 */ /* 0x000fc600078ef81b */
[----:B------:R-:W-:-:S03]  /*09b0*/  DFMA R38, R34, -R2, 1 ;  /* 0x3ff000002226742b */ /* 0x000fc60000000802 */
[----:B------:R-:W-:-:S05]  /*09c0*/  @!P3 DFMA R28, R28, 2, -R36 ;  /* 0x400000001c1cb82b */ /* 0x000fca0000000824 */
[----:B------:R-:W-:-:S05]  /*09d0*/  DFMA R38, R34, R38, R34 ;  /* 0x000000262226722b */ /* 0x000fca0000000022 */
[----:B------:R-:W-:-:S03]  /*09e0*/  @!P3 LOP3.LUT R40, R29, 0x7ff00000, RZ, 0xc0, !PT ;  /* 0x7ff000001d28b812 */ /* 0x000fc600078ec0ff */
[----:B------:R-:W-:Y:S02]  /*09f0*/  DMUL R34, R38, R28 ;  /* 0x0000001c26227228 */ /* 0x000fe40000000000 */
[----:B------:R-:W-:-:S05]  /*0a00*/  VIADD R36, R40, 0xffffffff ;  /* 0xffffffff28247836 */ /* 0x000fca0000000000 */
[----:B------:R-:W-:Y:S01]  /*0a10*/  ISETP.GT.U32.AND P0, PT, R36, 0x7feffffe, PT ;  /* 0x7feffffe2400780c */ /* 0x000fe20003f04070 */
[----:B------:R-:W-:-:S03]  /*0a20*/  DFMA R36, R34, -R2, R28 ;  /* 0x800000022224722b */ /* 0x000fc6000000001c */
[----:B------:R-:W-:-:S05]  /*0a30*/  ISETP.GT.U32.OR P0, PT, R42, 0x7feffffe, P0 ;  /* 0x7feffffe2a00780c */ /* 0x000fca0000704470 */
[----:B------:R-:W-:-:S08]  /*0a40*/  DFMA R36, R38, R36, R34 ;  /* 0x000000242624722b */ /* 0x000fd00000000022 */
[----:B------:R-:W-:Y:S05]  /*0a50*/  @P0 BRA `(.L_x_32) ;  /* 0x00000000006c0947 */ /* 0x000fea0003800000 */
[----:B------:R-:W-:-:S04]  /*0a60*/  LOP3.LUT R27, R25, 0x7ff00000, RZ, 0xc0, !PT ;  /* 0x7ff00000191b7812 */ /* 0x000fc800078ec0ff */
[CC--:B------:R-:W-:Y:S02]  /*0a70*/  VIADDMNMX R26, R30.reuse, -R27.reuse, 0xb9600000, !PT ;  /* 0xb96000001e1a7446 */ /* 0x0c0fe4000780091b */
[----:B------:R-:W-:Y:S02]  /*0a80*/  ISETP.GE.U32.AND P0, PT, R30, R27, PT ;  /* 0x0000001b1e00720c */ /* 0x000fe40003f06070 */
[----:B------:R-:W-:Y:S02]  /*0a90*/  VIMNMX R26, PT, PT, R26, 0x46a00000, PT ;  /* 0x46a000001a1a7848 */ /* 0x000fe40003fe0100 */
[----:B------:R-:W-:-:S05]  /*0aa0*/  SEL R27, R0, 0x63400000, !P0 ;  /* 0x63400000001b7807 */ /* 0x000fca0004000000 */
[----:B------:R-:W-:Y:S02]  /*0ab0*/  IMAD.IADD R0, R26, 0x1, -R27 ;  /* 0x000000011a007824 */ /* 0x000fe400078e0a1b */
[----:B------:R-:W-:Y:S02]  /*0ac0*/  IMAD.MOV.U32 R26, RZ, RZ, RZ ;  /* 0x000000ffff1a7224 */ /* 0x000fe400078e00ff */
        /* <DEDUP_REMOVED lines=11> */
[----:B------:R-:W-:Y:S01]  /*0b80*/  MOV R2, RZ ;  /* 0x000000ff00027202 */ /* 0x000fe20000000f00 */
[----:B------:R-:W-:-:S05]  /*0b90*/  DMUL.RP R26, R36, R26 ;  /* 0x0000001a241a7228 */ /* 0x000fca0000008000 */
[----:B------:R-:W-:-:S05]  /*0ba0*/  DFMA R2, R34, -R2, R36 ;  /* 0x800000022202722b */ /* 0x000fca0000000024 */
[----:B------:R-:W-:Y:S02]  /*0bb0*/  LOP3.LUT R25, R27, R25, RZ, 0x3c, !PT ;  /* 0x000000191b197212 */ /* 0x000fe400078e3cff */
[----:B------:R-:W-:-:S04]  /*0bc0*/  IADD3 R2, PT, PT, -R0, -0x43300000, RZ ;  /* 0xbcd0000000027810 */ /* 0x000fc80007ffe1ff */
[----:B------:R-:W-:-:S04]  /*0bd0*/  FSETP.NEU.AND P0, PT, |R3|, R2, PT ;  /* 0x000000020300720b */ /* 0x000fc80003f0d200 */
[----:B------:R-:W-:Y:S02]  /*0be0*/  FSEL R34, R26, R34, !P0 ;  /* 0x000000221a227208 */ /* 0x000fe40004000000 */
[----:B------:R-:W-:Y:S01]  /*0bf0*/  FSEL R35, R25, R35, !P0 ;  /* 0x0000002319237208 */ /* 0x000fe20004000000 */
[----:B------:R-:W-:Y:S06]  /*0c00*/  BRA `(.L_x_33) ;  /* 0x0000000000547947 */ /* 0x000fec0003800000 */
.L_x_32:
[----:B------:R-:W-:-:S14]  /*0c10*/  DSETP.NAN.AND P0, PT, R26, R26, PT ;  /* 0x0000001a1a00722a */ /* 0x000fdc0003f08000 */
[----:B------:R-:W-:Y:S05]  /*0c20*/  @P0 BRA `(.L_x_34) ;  /* 0x0000000000440947 */ /* 0x000fea0003800000 */
[----:B------:R-:W-:-:S14]  /*0c30*/  DSETP.NAN.AND P0, PT, R24, R24, PT ;  /* 0x000000181800722a */ /* 0x000fdc0003f08000 */
[----:B------:R-:W-:Y:S05]  /*0c40*/  @P0 BRA `(.L_x_35) ;  /* 0x0000000000300947 */ /* 0x000fea0003800000 */
[----:B------:R-:W-:Y:S01]  /*0c50*/  ISETP.NE.AND P0, PT, R40, R41, PT ;  /* 0x000000292800720c */ /* 0x000fe20003f05270 */
[----:B------:R-:W-:Y:S02]  /*0c60*/  IMAD.MOV.U32 R34, RZ, RZ, 0x0 ;  /* 0x00000000ff227424 */ /* 0x000fe400078e00ff */
[----:B------:R-:W-:-:S10]  /*0c70*/  IMAD.MOV.U32 R35, RZ, RZ, -0x80000 ;  /* 0xfff80000ff237424 */ /* 0x000fd400078e00ff */
        /* <DEDUP_REMOVED lines=9> */
.L_x_35:
[----:B------:R-:W-:Y:S01]  /*0d10*/  LOP3.LUT R35, R25, 0x80000, RZ, 0xfc, !PT ;  /* 0x0008000019237812 */ /* 0x000fe200078efcff */
[----:B------:R-:W-:Y:S01]  /*0d20*/  IMAD.MOV.U32 R34, RZ, RZ, R24 ;  /* 0x000000ffff227224 */ /* 0x000fe200078e0018 */
[----:B------:R-:W-:Y:S06]  /*0d30*/  BRA `(.L_x_33) ;  /* 0x0000000000087947 */ /* 0x000fec0003800000 */
.L_x_34:
[----:B------:R-:W-:Y:S01]  /*0d40*/  LOP3.LUT R35, R27, 0x80000, RZ, 0xfc, !PT ;  /* 0x000800001b237812 */ /* 0x000fe200078efcff */
[----:B------:R-:W-:-:S07]  /*0d50*/  IMAD.MOV.U32 R34, RZ, RZ, R26 ;  /* 0x000000ffff227224 */ /* 0x000fce00078e001a */
.L_x_33:
[----:B------:R-:W-:Y:S05]  /*0d60*/  BSYNC.RECONVERGENT B1 ;  /* 0x0000000000017941 */ /* 0x000fea0003800200 */
.L_x_31:
[----:B------:R-:W-:Y:S02]  /*0d70*/  IMAD.MOV.U32 R2, RZ, RZ, R32 ;  /* 0x000000ffff027224 */ /* 0x000fe400078e0020 */
[----:B------:R-:W-:-:S04]  /*0d80*/  IMAD.MOV.U32 R3, RZ, RZ, 0x0 ;  /* 0x00000000ff037424 */ /* 0x000fc800078e00ff */
[----:B------:R-:W-:Y:S05]  /*0d90*/  RET.REL.NODEC R2 `(_Z20gpu_evaporation_calcdPdS_S_S_S_S_di) ;  /* 0xfffffff002987950 */ /* 0x000fea0003c3ffff */
.L_x_36:
        /* <DEDUP_REMOVED lines=14> */
.L_x_162:


//--------------------- .text._Z7uua_vvaPdS_S_S_iii --------------------------
	.section	.text._Z7uua_vvaPdS_S_S_iii,"ax",@progbits
	.align	128
        .global         _Z7uua_vvaPdS_S_S_iii
        .type           _Z7uua_vvaPdS_S_S_iii,@function
        .size           _Z7uua_vvaPdS_S_S_iii,(.L_x_171 - _Z7uua_vvaPdS_S_S_iii)
        .other          _Z7uua_vvaPdS_S_S_iii,@"STO_CUDA_ENTRY STV_DEFAULT"
_Z7uua_vvaPdS_S_S_iii:
.text._Z7uua_vvaPdS_S_S_iii:
        /* <DEDUP_REMOVED lines=18> */
[----:B------:R-:W1:Y:S08]  /*0120*/  I2F.RP R7, R0 ;  /* 0x0000000000077306 */ /* 0x000e700000209400 */
[----:B-1----:R-:W1:Y:S02]  /*0130*/  MUFU.RCP R7, R7 ;  /* 0x0000000700077308 */ /* 0x002e640000001000 */
[----:B-1----:R-:W-:-:S06]  /*0140*/  IADD3 R8, PT, PT, R7, 0xffffffe, RZ ;  /* 0x0ffffffe07087810 */ /* 0x002fcc0007ffe0ff */
[----:B------:R1:W5:Y:S02]  /*0150*/  F2I.FTZ.U32.TRUNC.NTZ R9, R8 ;  /* 0x0000000800097305 */ /* 0x000364000021f000 */
[----:B-1----:R-:W-:Y:S01]  /*0160*/  IMAD.MOV.U32 R8, RZ, RZ, RZ ;  /* 0x000000ffff087224 */ /* 0x002fe200078e00ff */
[----:B-----5:R-:W-:-:S05]  /*0170*/  IADD3 R7, PT, PT, RZ, -R9, RZ ;  /* 0x80000009ff077210 */ /* 0x020fca0007ffe0ff */
[----:B------:R-:W-:-:S04]  /*0180*/  IMAD R7, R7, R0, RZ ;  /* 0x0000000007077224 */ /* 0x000fc800078e02ff */
[----:B------:R-:W-:Y:S01]  /*0190*/  IMAD.HI.U32 R7, R9, R7, R8 ;  /* 0x0000000709077227 */ /* 0x000fe200078e0008 */
[----:B0-234-:R-:W-:-:S07]  /*01a0*/  MOV R9, R10 ;  /* 0x0000000a00097202 */ /* 0x01dfce0000000f00 */
.L_x_39:
[----:B0-2---:R-:W-:Y:S02]  /*01b0*/  IABS R10, R9 ;  /* 0x00000009000a7213 */ /* 0x005fe40000000000 */
[----:B------:R-:W-:-:S03]  /*01c0*/  IABS R12, R6 ;  /* 0x00000006000c7213 */ /* 0x000fc60000000000 */
[----:B------:R-:W-:-:S04]  /*01d0*/  IMAD.HI.U32 R8, R7, R10, RZ ;  /* 0x0000000a07087227 */ /* 0x000fc800078e00ff */
[----:B------:R-:W-:-:S04]  /*01e0*/  IMAD.MOV R11, RZ, RZ, -R8 ;  /* 0x000000ffff0b7224 */ /* 0x000fc800078e0a08 */
[----:B------:R-:W-:Y:S01]  /*01f0*/  IMAD R11, R12, R11, R10 ;  /* 0x0000000b0c0b7224 */ /* 0x000fe200078e020a */
[----:B------:R-:W-:-:S04]  /*0200*/  LOP3.LUT R10, R9, R6, RZ, 0x3c, !PT ;  /* 0x00000006090a7212 */ /* 0x000fc800078e3cff */
[----:B------:R-:W-:Y:S02]  /*0210*/  ISETP.GT.U32.AND P2, PT, R0, R11, PT ;  /* 0x0000000b0000720c */ /* 0x000fe40003f44070 */
[----:B------:R-:W-:-:S11]  /*0220*/  ISETP.GE.AND P1, PT, R10, RZ, PT ;  /* 0x000000ff0a00720c */ /* 0x000fd60003f26270 */
[----:B------:R-:W-:Y:S01]  /*0230*/  @!P2 IADD3 R11, PT, PT, R11, -R12, RZ ;  /* 0x8000000c0b0ba210 */ /* 0x000fe20007ffe0ff */
[----:B------:R-:W-:Y:S01]  /*0240*/  @!P2 VIADD R8, R8, 0x1 ;  /* 0x000000010808a836 */ /* 0x000fe20000000000 */
[----:B------:R-:W-:Y:S02]  /*0250*/  ISETP.NE.AND P2, PT, R6, RZ, PT ;  /* 0x000000ff0600720c */ /* 0x000fe40003f45270 */
[----:B------:R-:W-:-:S13]  /*0260*/  ISETP.GE.U32.AND P0, PT, R11, R0, PT ;  /* 0x000000000b00720c */ /* 0x000fda0003f06070 */
[----:B------:R-:W-:-:S04]  /*0270*/  @P0 IADD3 R8, PT, PT, R8, 0x1, RZ ;  /* 0x0000000108080810 */ /* 0x000fc80007ffe0ff */
[----:B------:R-:W-:Y:S02]  /*0280*/  @!P1 IADD3 R8, PT, PT, -R8, RZ, RZ ;  /* 0x000000ff08089210 */ /* 0x000fe40007ffe1ff */
[----:B------:R-:W-:-:S05]  /*0290*/  @!P2 LOP3.LUT R8, RZ, R6, RZ, 0x33, !PT ;  /* 0x00000006ff08a212 */ /* 0x000fca00078e33ff */
[----:B------:R-:W-:-:S04]  /*02a0*/  IMAD.MOV R10, RZ, RZ, -R8 ;  /* 0x000000ffff0a7224 */ /* 0x000fc800078e0a08 */
[----:B------:R-:W-:-:S05]  /*02b0*/  IMAD R10, R6, R10, R9 ;  /* 0x0000000a060a7224 */ /* 0x000fca00078e0209 */
[----:B------:R-:W-:-:S13]  /*02c0*/  ISETP.GE.AND P0, PT, R10, 0x1, PT ;  /* 0x000000010a00780c */ /* 0x000fda0003f06270 */
[----:B------:R-:W0:Y:S02]  /*02d0*/  @P0 LDC.64 R20, c[0x0][0x380] ;  /* 0x0000e000ff140b82 */ /* 0x000e240000000a00 */
[----:B0-----:R-:W-:-:S05]  /*02e0*/  @P0 IMAD.WIDE R20, R9, 0x8, R20 ;  /* 0x0000000809140825 */ /* 0x001fca00078e0214 */
[----:B------:R-:W2:Y:S01]  /*02f0*/  @P0 LDG.E.64 R16, desc[UR6][R20.64] ;  /* 0x0000000614100981 */ /* 0x000ea2000c1e1b00 */
[----:B------:R-:W-:-:S03]  /*0300*/  @P0 IMAD.WIDE R22, R6, 0x8, R20 ;  /* 0x0000000806160825 */ /* 0x000fc600078e0214 */
[----:B------:R0:W3:Y:S04]  /*0310*/  @P0 LDG.E.64 R12, desc[UR6][R20.64+-0x8] ;  /* 0xfffff806140c0981 */ /* 0x0000e8000c1e1b00 */
[----:B------:R-:W2:Y:S04]  /*0320*/  @P0 LDG.E.64 R18, desc[UR6][R22.64] ;  /* 0x0000000616120981 */ /* 0x000ea8000c1e1b00 */
[----:B------:R-:W4:Y:S01]  /*0330*/  @P0 LDG.E.64 R14, desc[UR6][R22.64+-0x8] ;  /* 0xfffff806160e0981 */ /* 0x000f22000c1e1b00 */
[----:B------:R-:W-:-:S13]  /*0340*/  ISETP.GE.AND P1, PT, R8, 0x1, PT ;  /* 0x000000010800780c */ /* 0x000fda0003f26270 */
[----:B0-----:R-:W-:Y:S01]  /*0350*/  @P1 IADD3 R21, PT, PT, R9, -R6, RZ ;  /* 0x8000000609151210 */ /* 0x001fe20007ffe0ff */
[----:B--2---:R-:W-:Y:S01]  /*0360*/  @P0 DADD R24, R16, R18 ;  /* 0x0000000010180229 */ /* 0x004fe20000000012 */
[----:B------:R-:W0:Y:S08]  /*0370*/  @P0 LDC.64 R18, c[0x0][0x390] ;  /* 0x0000e400ff120b82 */ /* 0x000e300000000a00 */
[----:B------:R-:W1:Y:S01]  /*0380*/  @P1 LDC.64 R16, c[0x0][0x388] ;  /* 0x0000e200ff101b82 */ /* 0x000e620000000a00 */
[----:B---3--:R-:W-:-:S08]  /*0390*/  @P0 DADD R12, R24, R12 ;  /* 0x00000000180c0229 */ /* 0x008fd0000000000c */
[----:B----4-:R-:W-:-:S08]  /*03a0*/  @P0 DADD R12, R12, R14 ;  /* 0x000000000c0c0229 */ /* 0x010fd0000000000e */
[----:B------:R-:W-:Y:S01]  /*03b0*/  @P0 DMUL R24, R12, 0.25 ;  /* 0x3fd000000c180828 */ /* 0x000fe20000000000 */
[----:B0-----:R-:W-:-:S04]  /*03c0*/  @P0 IMAD.WIDE R26, R9, 0x8, R18 ;  /* 0x00000008091a0825 */ /* 0x001fc800078e0212 */
[--C-:B-1----:R-:W-:Y:S02]  /*03d0*/  @P1 IMAD.WIDE R28, R9, 0x8, R16.reuse ;  /* 0x00000008091c1825 */ /* 0x102fe400078e0210 */
[----:B------:R-:W-:Y:S04]  /*03e0*/  @P0 STG.E.64 desc[UR6][R26.64], R24 ;  /* 0x000000181a000986 */ /* 0x000fe8000c101b06 */
[----:B------:R-:W2:Y:S01]  /*03f0*/  @P1 LDG.E.64 R12, desc[UR6][R28.64] ;  /* 0x000000061c0c1981 */ /* 0x000ea2000c1e1b00 */
[----:B------:R-:W-:-:S03]  /*0400*/  @P1 IMAD.WIDE R20, R21, 0x8, R16 ;  /* 0x0000000815141825 */ /* 0x000fc600078e0210 */
[----:B------:R-:W2:Y:S04]  /*0410*/  @P1 LDG.E.64 R18, desc[UR6][R28.64+0x8] ;  /* 0x000008061c121981 */ /* 0x000ea8000c1e1b00 */
[----:B------:R-:W3:Y:S04]  /*0420*/  @P1 LDG.E.64 R14, desc[UR6][R20.64] ;  /* 0x00000006140e1981 */ /* 0x000ee8000c1e1b00 */
[----:B------:R0:W4:Y:S01]  /*0430*/  @P1 LDG.E.64 R16, desc[UR6][R20.64+0x8] ;  /* 0x0000080614101981 */ /* 0x000122000c1e1b00 */
[----:B------:R-:W-:-:S13]  /*0440*/  ISETP.NE.AND P0, PT, R10, RZ, PT ;  /* 0x000000ff0a00720c */ /* 0x000fda0003f05270 */
[----:B------:R-:W1:Y:S08]  /*0450*/  @!P0 LDC.64 R10, c[0x0][0x380] ;  /* 0x0000e000ff0a8b82 */ /* 0x000e700000000a00 */
[----:B0-----:R-:W0:Y:S01]  /*0460*/  @!P0 LDC.64 R20, c[0x0][0x390] ;  /* 0x0000e400ff148b82 */ /* 0x001e220000000a00 */
[----:B--2---:R-:W-:-:S07]  /*0470*/  @P1 DADD R18, R12, R18 ;  /* 0x000000000c121229 */ /* 0x004fce0000000012 */
[----:B------:R-:W2:Y:S01]  /*0480*/  @P1 LDC.64 R12, c[0x0][0x398] ;  /* 0x0000e600ff0c1b82 */ /* 0x000ea20000000a00 */
[----:B---3--:R-:W-:Y:S01]  /*0490*/  @P1 DADD R14, R18, R14 ;  /* 0x00000000120e1229 */ /* 0x008fe2000000000e */
[----:B-1----:R-:W-:-:S07]  /*04a0*/  @!P0 IMAD.WIDE R18, R9, 0x8, R10 ;  /* 0x0000000809128825 */ /* 0x002fce00078e020a */
[----:B----4-:R-:W-:Y:S01]  /*04b0*/  @P1 DADD R14, R14, R16 ;  /* 0x000000000e0e1229 */ /* 0x010fe20000000010 */
[----:B------:R-:W-:-:S07]  /*04c0*/  @!P0 IMAD.WIDE R16, R6, 0x8, R18 ;  /* 0x0000000806108825 */ /* 0x000fce00078e0212 */
[----:B------:R-:W-:Y:S01]  /*04d0*/  @P1 DMUL R14, R14, 0.25 ;  /* 0x3fd000000e0e1828 */ /* 0x000fe20000000000 */
[----:B--2---:R-:W-:-:S06]  /*04e0*/  @P1 IMAD.WIDE R12, R9, 0x8, R12 ;  /* 0x00000008090c1825 */ /* 0x004fcc00078e020c */
[----:B------:R1:W-:Y:S04]  /*04f0*/  @P1 STG.E.64 desc[UR6][R12.64], R14 ;  /* 0x0000000e0c001986 */ /* 0x0003e8000c101b06 */
[----:B------:R-:W2:Y:S04]  /*0500*/  @!P0 LDG.E.64 R10, desc[UR6][R18.64] ;  /* 0x00000006120a8981 */ /* 0x000ea8000c1e1b00 */
[----:B------:R-:W2:Y:S01]  /*0510*/  @!P0 LDG.E.64 R16, desc[UR6][R16.64] ;  /* 0x0000000610108981 */ /* 0x000ea2000c1e1b00 */
[----:B------:R-:W-:-:S13]  /*0520*/  ISETP.NE.AND P1, PT, R8, RZ, PT ;  /* 0x000000ff0800720c */ /* 0x000fda0003f25270 */
[----:B------:R-:W3:Y:S01]  /*0530*/  @!P1 LDC.64 R22, c[0x0][0x388] ;  /* 0x0000e200ff169b82 */ /* 0x000ee20000000a00 */
[----:B0-----:R-:W-:-:S04]  /*0540*/  @!P0 IMAD.WIDE R20, R9, 0x8, R20 ;  /* 0x0000000809148825 */ /* 0x001fc800078e0214 */
[----:B---3--:R-:W-:Y:S01]  /*0550*/  @!P1 IMAD.WIDE R22, R9, 0x8, R22 ;  /* 0x0000000809169825 */ /* 0x008fe200078e0216 */
[----:B--2---:R-:W-:Y:S02]  /*0560*/  @!P0 DADD R10, R10, R16 ;  /* 0x000000000a0a8229 */ /* 0x004fe40000000010 */
[----:B------:R-:W0:Y:S06]  /*0570*/  @!P1 LDC.64 R16, c[0x0][0x398] ;  /* 0x0000e600ff109b82 */ /* 0x000e2c0000000a00 */
[----:B------:R-:W-:-:S07]  /*0580*/  @!P0 DMUL R10, R10, 0.5 ;  /* 0x3fe000000a0a8828 */ /* 0x000fce0000000000 */
[----:B------:R2:W-:Y:S04]  /*0590*/  @!P0 STG.E.64 desc[UR6][R20.64], R10 ;  /* 0x0000000a14008986 */ /* 0x0005e8000c101b06 */
[----:B-1----:R-:W3:Y:S04]  /*05a0*/  @!P1 LDG.E.64 R12, desc[UR6][R22.64] ;  /* 0x00000006160c9981 */ /* 0x002ee8000c1e1b00 */
[----:B------:R-:W3:Y:S01]  /*05b0*/  @!P1 LDG.E.64 R14, desc[UR6][R22.64+0x8] ;  /* 0x00000806160e9981 */ /* 0x000ee2000c1e1b00 */
[----:B0-----:R-:W-:Y:S01]  /*05c0*/  @!P1 IMAD.WIDE R16, R9, 0x8, R16 ;  /* 0x0000000809109825 */ /* 0x001fe200078e0210 */
[----:B------:R-:W-:Y:S01]  /*05d0*/  ISETP.NE.AND P0, PT, R8, UR8, PT ;  /* 0x0000000808007c0c */ /* 0x000fe2000bf05270 */
[----:B------:R-:W-:Y:S01]  /*05e0*/  BSSY.RECONVERGENT B0, `(.L_x_37) ;  /* 0x000000c000007945 */ /* 0x000fe20003800200 */
[----:B---3--:R-:W-:-:S08]  /*05f0*/  @!P1 DADD R12, R12, R14 ;  /* 0x000000000c0c9229 */ /* 0x008fd0000000000e */
[----:B------:R-:W-:-:S07]  /*0600*/  @!P1 DMUL R12, R12, 0.5 ;  /* 0x3fe000000c0c9828 */ /* 0x000fce0000000000 */
[----:B------:R2:W-:Y:S01]  /*0610*/  @!P1 STG.E.64 desc[UR6][R16.64], R12 ;  /* 0x0000000c10009986 */ /* 0x0005e2000c101b06 */
[----:B------:R-:W-:Y:S05]  /*0620*/  @P0 BRA `(.L_x_38) ;  /* 0x00000000001c0947 */ /* 0x000fea0003800000 */
[----:B------:R-:W-:-:S05]  /*0630*/  IMAD.WIDE R14, R9, 0x8, R2 ;  /* 0x00000008090e7825 */ /* 0x000fca00078e0202 */
[----:B--2---:R-:W2:Y:S04]  /*0640*/  LDG.E.64 R10, desc[UR6][R14.64] ;  /* 0x000000060e0a7981 */ /* 0x004ea8000c1e1b00 */
[----:B------:R-:W2:Y:S02]  /*0650*/  LDG.E.64 R12, desc[UR6][R14.64+0x8] ;  /* 0x000008060e0c7981 */ /* 0x000ea4000c1e1b00 */
[----:B--2---:R-:W-:Y:S01]  /*0660*/  DADD R10, R10, R12 ;  /* 0x000000000a0a7229 */ /* 0x004fe2000000000c */
[----:B------:R-:W-:-:S07]  /*0670*/  IMAD.WIDE R12, R9, 0x8, R4 ;  /* 0x00000008090c7825 */ /* 0x000fce00078e0204 */
[----:B------:R-:W-:-:S07]  /*0680*/  DMUL R10, R10, 0.5 ;  /* 0x3fe000000a0a7828 */ /* 0x000fce0000000000 */
[----:B------:R0:W-:Y:S04]  /*0690*/  STG.E.64 desc[UR6][R12.64], R10 ;  /* 0x0000000a0c007986 */ /* 0x0001e8000c101b06 */
.L_x_38:
[----:B------:R-:W-:Y:S05]  /*06a0*/  BSYNC.RECONVERGENT B0 ;  /* 0x0000000000007941 */ /* 0x000fea0003800200 */
.L_x_37:
[----:B------:R-:W-:-:S04]  /*06b0*/  IADD3 R9, PT, PT, R9, UR4, RZ ;  /* 0x0000000409097c10 */ /* 0x000fc8000fffe0ff */
[----:B------:R-:W-:-:S13]  /*06c0*/  ISETP.GE.AND P0, PT, R9, UR9, PT ;  /* 0x0000000909007c0c */ /* 0x000fda000bf06270 */
[----:B------:R-:W-:Y:S05]  /*06d0*/  @!P0 BRA `(.L_x_39) ;  /* 0xfffffff800b48947 */ /* 0x000fea000383ffff */
[----:B------:R-:W-:Y:S05]  /*06e0*/  EXIT ;  /* 0x000000000000794d */ /* 0x000fea0003800000 */
.L_x_40:
        /* <DEDUP_REMOVED lines=9> */
.L_x_171:


//--------------------- .text._Z5uu_vvPdS_S_S_S_S_ii --------------------------
	.section	.text._Z5uu_vvPdS_S_S_S_S_ii,"ax",@progbits
	.align	128
        .global         _Z5uu_vvPdS_S_S_S_S_ii
        .type           _Z5uu_vvPdS_S_S_S_S_ii,@function
        .size           _Z5uu_vvPdS_S_S_S_S_ii,(.L_x_172 - _Z5uu_vvPdS_S_S_S_S_ii)
        .other          _Z5uu_vvPdS_S_S_S_S_ii,@"STO_CUDA_ENTRY STV_DEFAULT"
_Z5uu_vvPdS_S_S_S_S_ii:
.text._Z5uu_vvPdS_S_S_S_S_ii:
        /* <DEDUP_REMOVED lines=13> */
[----:B------:R-:W0:Y:S01]  /*00d0*/  LDC.64 R6, c[0x0][0x3a0] ;  /* 0x0000e800ff067b82 */ /* 0x000e220000000a00 */
[----:B-1----:R-:W-:-:S07]  /*00e0*/  UIMAD UR4, UR4, UR5, URZ ;  /* 0x00000005040472a4 */ /* 0x002fce000f8e02ff */
[----:B--2---:R-:W1:Y:S05]  /*00f0*/  LDC.64 R8, c[0x0][0x3a8] ;  /* 0x0000ea00ff087b82 */ /* 0x004e6a0000000a00 */
.L_x_41:
[----:B---3--:R-:W-:Y:S01]  /*0100*/  IMAD.WIDE R12, R11, 0x8, R4 ;  /* 0x000000080b0c7825 */ /* 0x008fe200078e0204 */
[----:B0-----:R-:W2:Y:S01]  /*0110*/  LDG.E.64 R14, desc[UR6][R2.64] ;  /* 0x00000006020e7981 */ /* 0x001ea2000c1e1b00 */
[----:B------:R-:W0:Y:S04]  /*0120*/  LDC.64 R20, c[0x0][0x398] ;  /* 0x0000e600ff147b82 */ /* 0x000e280000000a00 */
[----:B------:R-:W2:Y:S02]  /*0130*/  LDG.E.64 R12, desc[UR6][R12.64] ;  /* 0x000000060c0c7981 */ /* 0x000ea4000c1e1b00 */
[----:B--2---:R-:W-:Y:S02]  /*0140*/  DSETP.GE.AND P0, PT, R12, R14, PT ;  /* 0x0000000e0c00722a */ /* 0x004fe40003f06000 */
[----:B------:R-:W2:-:S12]  /*0150*/  LDC.64 R14, c[0x0][0x390] ;  /* 0x0000e400ff0e7b82 */ /* 0x000e980000000a00 */
[----:B------:R-:W3:Y:S01]  /*0160*/  @P0 LDC R0, c[0x0][0x3b4] ;  /* 0x0000ed00ff000b82 */ /* 0x000ee20000000800 */
[----:B--2---:R-:W-:-:S06]  /*0170*/  @P0 IMAD.WIDE R16, R11, 0x8, R14 ;  /* 0x000000080b100825 */ /* 0x004fcc00078e020e */
[----:B------:R-:W2:Y:S01]  /*0180*/  @P0 LDG.E.64 R16, desc[UR6][R16.64] ;  /* 0x0000000610100981 */ /* 0x000ea2000c1e1b00 */
[----:B---3--:R-:W-:-:S05]  /*0190*/  @P0 IADD3 R19, PT, PT, R11, R0, RZ ;  /* 0x000000000b130210 */ /* 0x008fca0007ffe0ff */
[----:B------:R-:W-:-:S06]  /*01a0*/  @P0 IMAD.WIDE R14, R19, 0x8, R14 ;  /* 0x00000008130e0825 */ /* 0x000fcc00078e020e */
[----:B------:R-:W2:Y:S01]  /*01b0*/  @P0 LDG.E.64 R14, desc[UR6][R14.64] ;  /* 0x000000060e0e0981 */ /* 0x000ea2000c1e1b00 */
[----:B------:R-:W-:-:S04]  /*01c0*/  IMAD.WIDE R12, R11, 0x8, R6 ;  /* 0x000000080b0c7825 */ /* 0x000fc800078e0206 */
[----:B0-----:R-:W-:Y:S01]  /*01d0*/  @P0 IMAD.WIDE R20, R11, 0x8, R20 ;  /* 0x000000080b140825 */ /* 0x001fe200078e0214 */
[----:B--2---:R-:W-:-:S08]  /*01e0*/  @P0 DADD R18, R14, R16 ;  /* 0x000000000e120229 */ /* 0x004fd00000000010 */
[----:B------:R-:W-:-:S07]  /*01f0*/  @P0 DMUL R18, R18, 0.5 ;  /* 0x3fe0000012120828 */ /* 0x000fce0000000000 */
[----:B------:R2:W-:Y:S04]  /*0200*/  @P0 STG.E.64 desc[UR6][R12.64], R18 ;  /* 0x000000120c000986 */ /* 0x0005e8000c101b06 */
[----:B------:R-:W3:Y:S04]  /*0210*/  @P0 LDG.E.64 R22, desc[UR6][R20.64+0x8] ;  /* 0x0000080614160981 */ /* 0x000ee8000c1e1b00 */
[----:B------:R-:W3:Y:S01]  /*0220*/  @P0 LDG.E.64 R24, desc[UR6][R20.64] ;  /* 0x0000000614180981 */ /* 0x000ee2000c1e1b00 */
[C---:B-1----:R-:W-:Y:S01]  /*0230*/  IMAD.WIDE R14, R11.reuse, 0x8, R8 ;  /* 0x000000080b0e7825 */ /* 0x042fe200078e0208 */
[----:B------:R-:W-:Y:S01]  /*0240*/  IADD3 R11, PT, PT, R11, UR4, RZ ;  /* 0x000000040b0b7c10 */ /* 0x000fe2000fffe0ff */
[----:B---3--:R-:W-:-:S08]  /*0250*/  @P0 DADD R22, R22, R24 ;  /* 0x0000000016160229 */ /* 0x008fd00000000018 */
[----:B------:R-:W-:-:S07]  /*0260*/  @P0 DMUL R22, R22, 0.5 ;  /* 0x3fe0000016160828 */ /* 0x000fce0000000000 */
[----:B------:R2:W-:Y:S04]  /*0270*/  @P0 STG.E.64 desc[UR6][R14.64], R22 ;  /* 0x000000160e000986 */ /* 0x0005e8000c101b06 */
[----:B------:R2:W-:Y:S04]  /*0280*/  @!P0 STG.E.64 desc[UR6][R12.64], RZ ;  /* 0x000000ff0c008986 */ /* 0x0005e8000c101b06 */
[----:B------:R2:W-:Y:S01]  /*0290*/  @!P0 STG.E.64 desc[UR6][R14.64], RZ ;  /* 0x000000ff0e008986 */ /* 0x0005e2000c101b06 */
[----:B----4-:R-:W-:-:S13]  /*02a0*/  ISETP.GE.AND P0, PT, R11, UR8, PT ;  /* 0x000000080b007c0c */ /* 0x010fda000bf06270 */
[----:B--2---:R-:W-:Y:S05]  /*02b0*/  @!P0 BRA `(.L_x_41) ;  /* 0xfffffffc00908947 */ /* 0x004fea000383ffff */
[----:B------:R-:W-:Y:S05]  /*02c0*/  EXIT ;  /* 0x000000000000794d */ /* 0x000fea0003800000 */
.L_x_42:
        /* <DEDUP_REMOVED lines=11> */
.L_x_172:


//--------------------- .text._Z7uu1_vv1PdS_S_S_S_S_S_iii --------------------------
	.section	.text._Z7uu1_vv1PdS_S_S_S_S_S_iii,"ax",@progbits
	.align	128
        .global         _Z7uu1_vv1PdS_S_S_S_S_S_iii
        .type           _Z7uu1_vv1PdS_S_S_S_S_S_iii,@function
        .size           _Z7uu1_vv1PdS_S_S_S_S_S_iii,(.L_x_163 - _Z7uu1_vv1PdS_S_S_S_S_S_iii)
        .other          _Z7uu1_vv1PdS_S_S_S_S_S_iii,@"STO_CUDA_ENTRY STV_DEFAULT"
_Z7uu1_vv1PdS_S_S_S_S_S_iii:
.text._Z7uu1_vv1PdS_S_S_S_S_S_iii:
        /* <DEDUP_REMOVED lines=11> */
[----:B------:R-:W3:Y:S01]  /*00b0*/  LDC.64 R16, c[0x0][0x3a8] ;  /* 0x0000ea00ff107b82 */ /* 0x000ee20000000a00 */
[----:B------:R-:W4:Y:S01]  /*00c0*/  LDCU UR9, c[0x0][0x3b8] ;  /* 0x00007700ff0977ac */ /* 0x000f220008000800 */
[----:B------:R-:W0:Y:S06]  /*00d0*/  LDCU UR8, c[0x0][0x3c0] ;  /* 0x00007800ff0877ac */ /* 0x000e2c0008000800 */
[----:B------:R-:W0:Y:S01]  /*00e0*/  LDC.64 R14, c[0x0][0x388] ;  /* 0x0000e200ff0e7b82 */ /* 0x000e220000000a00 */
[----:B-1----:R-:W-:-:S07]  /*00f0*/  UIMAD UR4, UR4, UR5, URZ ;  /* 0x00000005040472a4 */ /* 0x002fce000f8e02ff */
[----:B------:R-:W1:Y:S08]  /*0100*/  LDC.64 R12, c[0x0][0x3a0] ;  /* 0x0000e800ff0c7b82 */ /* 0x000e700000000a00 */
[----:B------:R-:W0:Y:S08]  /*0110*/  LDC.64 R10, c[0x0][0x398] ;  /* 0x0000e600ff0a7b82 */ /* 0x000e300000000a00 */
[----:B------:R-:W0:Y:S08]  /*0120*/  LDC.64 R8, c[0x0][0x390] ;  /* 0x0000e400ff087b82 */ /* 0x000e300000000a00 */
[----:B--2-4-:R-:W0:Y:S02]  /*0130*/  LDC.64 R6, c[0x0][0x3b0] ;  /* 0x0000ec00ff067b82 */ /* 0x014e240000000a00 */
.L_x_58:
[----:B0-2---:R-:W2:Y:S01]  /*0140*/  LDC.64 R2, c[0x0][0x380] ;  /* 0x0000e000ff027b82 */ /* 0x005ea20000000a00 */
[----:B0-----:R-:W-:-:S05]  /*0150*/  IMAD.WIDE R20, R23, 0x8, R14 ;  /* 0x0000000817147825 */ /* 0x001fca00078e020e */
[----:B------:R-:W4:Y:S04]  /*0160*/  LDG.E.64 R24, desc[UR6][R20.64] ;  /* 0x0000000614187981 */ /* 0x000f28000c1e1b00 */
[----:B--2---:R-:W4:Y:S01]  /*0170*/  LDG.E.64 R2, desc[UR6][R2.64] ;  /* 0x0000000602027981 */ /* 0x004f22000c1e1b00 */
[----:B------:R-:W-:Y:S01]  /*0180*/  BSSY.RECONVERGENT B0, `(.L_x_43) ;  /* 0x000001f000007945 */ /* 0x000fe20003800200 */
[----:B-1----:R-:W-:-:S04]  /*0190*/  IMAD.WIDE R18, R23, 0x8, R12 ;  /* 0x0000000817127825 */ /* 0x002fc800078e020c */
[----:B------:R-:W-:Y:S01]  /*01a0*/  IMAD.WIDE R4, R23, 0x8, R10 ;  /* 0x0000000817047825 */ /* 0x000fe200078e020a */
[----:B----4-:R-:W-:-:S14]  /*01b0*/  DSETP.GE.AND P0, PT, R24, R2, PT ;  /* 0x000000021800722a */ /* 0x010fdc0003f06000 */
[----:B------:R-:W-:Y:S05]  /*01c0*/  @!P0 BRA `(.L_x_44) ;  /* 0x0000000000648947 */ /* 0x000fea0003800000 */
[----:B------:R-:W2:Y:S01]  /*01d0*/  LDG.E.64 R26, desc[UR6][R18.64] ;  /* 0x00000006121a7981 */ /* 0x000ea2000c1e1b00 */
[----:B------:R-:W0:Y:S01]  /*01e0*/  MUFU.RCP64H R3, R25 ;  /* 0x0000001900037308 */ /* 0x000e220000001800 */
[----:B------:R-:W-:Y:S01]  /*01f0*/  IMAD.MOV.U32 R2, RZ, RZ, 0x1 ;  /* 0x00000001ff027424 */ /* 0x000fe200078e00ff */
[----:B------:R-:W-:Y:S05]  /*0200*/  BSSY.RECONVERGENT B1, `(.L_x_45) ;  /* 0x0000013000017945 */ /* 0x000fea0003800200 */
[----:B0-----:R-:W-:-:S08]  /*0210*/  DFMA R28, -R24, R2, 1 ;  /* 0x3ff00000181c742b */ /* 0x001fd00000000102 */
[----:B------:R-:W-:-:S08]  /*0220*/  DFMA R28, R28, R28, R28 ;  /* 0x0000001c1c1c722b */ /* 0x000fd0000000001c */
[----:B------:R-:W-:-:S08]  /*0230*/  DFMA R28, R2, R28, R2 ;  /* 0x0000001c021c722b */ /* 0x000fd00000000002 */
[----:B------:R-:W-:-:S08]  /*0240*/  DFMA R2, -R24, R28, 1 ;  /* 0x3ff000001802742b */ /* 0x000fd0000000011c */
[----:B------:R-:W-:-:S08]  /*0250*/  DFMA R2, R28, R2, R28 ;  /* 0x000000021c02722b */ /* 0x000fd0000000001c */
[----:B--2---:R-:W-:Y:S01]  /*0260*/  DMUL R28, R26, R2 ;  /* 0x000000021a1c7228 */ /* 0x004fe20000000000 */
[----:B------:R-:W-:-:S07]  /*0270*/  FSETP.GEU.AND P1, PT, |R27|, 6.5827683646048100446e-37, PT ;  /* 0x036000001b00780b */ /* 0x000fce0003f2e200 */
        /* <DEDUP_REMOVED lines=8> */
[----:B---3--:R-:W-:Y:S05]  /*0300*/  CALL.REL.NOINC `($__internal_2_$__cuda_sm20_div_rn_f64_full) ;  /* 0x0000000400b07944 */ /* 0x008fea0003c00000 */
[----:B------:R-:W-:Y:S02]  /*0310*/  IMAD.MOV.U32 R2, RZ, RZ, R32 ;  /* 0x000000ffff027224 */ /* 0x000fe400078e0020 */
[----:B------:R-:W-:-:S07]  /*0320*/  IMAD.MOV.U32 R3, RZ, RZ, R33 ;  /* 0x000000ffff037224 */ /* 0x000fce00078e0021 */
.L_x_46:
[----:B------:R-:W-:Y:S05]  /*0330*/  BSYNC.RECONVERGENT B1 ;  /* 0x0000000000017941 */ /* 0x000fea0003800200 */
.L_x_45:
[----:B------:R0:W-:Y:S01]  /*0340*/  STG.E.64 desc[UR6][R4.64], R2 ;  /* 0x0000000204007986 */ /* 0x0001e2000c101b06 */
[----:B------:R-:W-:Y:S05]  /*0350*/  BRA `(.L_x_47) ;  /* 0x0000000000047947 */ /* 0x000fea0003800000 */
.L_x_44:
[----:B------:R1:W-:Y:S02]  /*0360*/  STG.E.64 desc[UR6][R4.64], RZ ;  /* 0x000000ff04007986 */ /* 0x0003e4000c101b06 */
.L_x_47:
[----:B------:R-:W-:Y:S05]  /*0370*/  BSYNC.RECONVERGENT B0 ;  /* 0x0000000000007941 */ /* 0x000fea0003800200 */
.L_x_43:
[----:B0-----:R-:W0:Y:S01]  /*0380*/  LDC.64 R2, c[0x0][0x380] ;  /* 0x0000e000ff027b82 */ /* 0x001e220000000a00 */
[----:B------:R-:W-:-:S06]  /*0390*/  IMAD.WIDE R24, R23, 0x8, R8 ;  /* 0x0000000817187825 */ /* 0x000fcc00078e0208 */
[----:B------:R-:W2:Y:S04]  /*03a0*/  LDG.E.64 R24, desc[UR6][R24.64] ;  /* 0x0000000618187981 */ /* 0x000ea8000c1e1b00 */
[----:B0-----:R-:W2:Y:S01]  /*03b0*/  LDG.E.64 R2, desc[UR6][R2.64] ;  /* 0x0000000602027981 */ /* 0x001ea2000c1e1b00 */
[----:B------:R-:W-:Y:S01]  /*03c0*/  BSSY.RECONVERGENT B0, `(.L_x_48) ;  /* 0x0000020000007945 */ /* 0x000fe20003800200 */
[----:B--2---:R-:W-:-:S14]  /*03d0*/  DSETP.GE.AND P0, PT, R24, R2, PT ;  /* 0x000000021800722a */ /* 0x004fdc0003f06000 */
[----:B------:R-:W-:Y:S05]  /*03e0*/  @!P0 BRA `(.L_x_49) ;  /* 0x00000000006c8947 */ /* 0x000fea0003800000 */
[----:B------:R-:W-:-:S06]  /*03f0*/  IMAD.WIDE R26, R23, 0x8, R6 ;  /* 0x00000008171a7825 */ /* 0x000fcc00078e0206 */
        /* <DEDUP_REMOVED lines=19> */
[----:B-1-3--:R-:W-:Y:S05]  /*0530*/  CALL.REL.NOINC `($__internal_2_$__cuda_sm20_div_rn_f64_full) ;  /* 0x0000000400247944 */ /* 0x00afea0003c00000 */
[----:B------:R-:W-:Y:S01]  /*0540*/  MOV R2, R32 ;  /* 0x0000002000027202 */ /* 0x000fe20000000f00 */
[----:B------:R-:W-:-:S07]  /*0550*/  IMAD.MOV.U32 R3, RZ, RZ, R33 ;  /* 0x000000ffff037224 */ /* 0x000fce00078e0021 */
.L_x_51:
[----:B------:R-:W-:Y:S05]  /*0560*/  BSYNC.RECONVERGENT B1 ;  /* 0x0000000000017941 */ /* 0x000fea0003800200 */
.L_x_50:
[----:B---3--:R-:W-:-:S05]  /*0570*/  IMAD.WIDE R24, R23, 0x8, R16 ;  /* 0x0000000817187825 */ /* 0x008fca00078e0210 */
[----:B------:R2:W-:Y:S01]  /*0580*/  STG.E.64 desc[UR6][R24.64], R2 ;  /* 0x0000000218007986 */ /* 0x0005e2000c101b06 */
[----:B------:R-:W-:Y:S05]  /*0590*/  BRA `(.L_x_52) ;  /* 0x0000000000087947 */ /* 0x000fea0003800000 */
.L_x_49:
[----:B---3--:R-:W-:-:S05]  /*05a0*/  IMAD.WIDE R2, R23, 0x8, R16 ;  /* 0x0000000817027825 */ /* 0x008fca00078e0210 */
[----:B------:R0:W-:Y:S02]  /*05b0*/  STG.E.64 desc[UR6][R2.64], RZ ;  /* 0x000000ff02007986 */ /* 0x0001e4000c101b06 */
.L_x_52:
[----:B------:R-:W-:Y:S05]  /*05c0*/  BSYNC.RECONVERGENT B0 ;  /* 0x0000000000007941 */ /* 0x000fea0003800200 */
.L_x_48:
[----:B--2---:R-:W-:Y:S01]  /*05d0*/  IABS R25, R0 ;  /* 0x0000000000197213 */ /* 0x004fe20000000000 */
[----:B------:R-:W-:Y:S03]  /*05e0*/  BSSY.RECONVERGENT B0, `(.L_x_53) ;  /* 0x000003a000007945 */ /* 0x000fe60003800200 */
[----:B------:R-:W2:Y:S08]  /*05f0*/  I2F.RP R22, R25 ;  /* 0x0000001900167306 */ /* 0x000eb00000209400 */
[----:B--2---:R-:W0:Y:S02]  /*0600*/  MUFU.RCP R22, R22 ;  /* 0x0000001600167308 */ /* 0x004e240000001000 */
[----:B0-----:R-:W-:-:S06]  /*0610*/  VIADD R2, R22, 0xffffffe ;  /* 0x0ffffffe16027836 */ /* 0x001fcc0000000000 */
[----:B------:R0:W2:Y:S02]  /*0620*/  F2I.FTZ.U32.TRUNC.NTZ R3, R2 ;  /* 0x0000000200037305 */ /* 0x0000a4000021f000 */
[----:B0-----:R-:W-:Y:S02]  /*0630*/  IMAD.MOV.U32 R2, RZ, RZ, RZ ;  /* 0x000000ffff027224 */ /* 0x001fe400078e00ff */
[----:B--2---:R-:W-:-:S04]  /*0640*/  IMAD.MOV R24, RZ, RZ, -R3 ;  /* 0x000000ffff187224 */ /* 0x004fc800078e0a03 */
[----:B------:R-:W-:Y:S01]  /*0650*/  IMAD R27, R24, R25, RZ ;  /* 0x00000019181b7224 */ /* 0x000fe200078e02ff */
[----:B------:R-:W-:-:S03]  /*0660*/  IABS R24, R23 ;  /* 0x0000001700187213 */ /* 0x000fc60000000000 */
[----:B------:R-:W-:Y:S01]  /*0670*/  IMAD.HI.U32 R3, R3, R27, R2 ;  /* 0x0000001b03037227 */ /* 0x000fe200078e0002 */
[----:B------:R-:W-:-:S04]  /*0680*/  LOP3.LUT R2, R23, R0, RZ, 0x3c, !PT ;  /* 0x0000000017027212 */ /* 0x000fc800078e3cff */
[----:B------:R-:W-:Y:S01]  /*0690*/  ISETP.GE.AND P2, PT, R2, RZ, PT ;  /* 0x000000ff0200720c */ /* 0x000fe20003f46270 */
[----:B------:R-:W-:-:S04]  /*06a0*/  IMAD.HI.U32 R3, R3, R24, RZ ;  /* 0x0000001803037227 */ /* 0x000fc800078e00ff */
[----:B------:R-:W-:-:S04]  /*06b0*/  IMAD.MOV R22, RZ, RZ, -R3 ;  /* 0x000000ffff167224 */ /* 0x000fc800078e0a03 */
[----:B------:R-:W-:-:S05]  /*06c0*/  IMAD R22, R25, R22, R24 ;  /* 0x0000001619167224 */ /* 0x000fca00078e0218 */
[----:B------:R-:W-:-:S13]  /*06d0*/  ISETP.GT.U32.AND P1, PT, R25, R22, PT ;  /* 0x000000161900720c */ /* 0x000fda0003f24070 */
[----:B------:R-:W-:Y:S02]  /*06e0*/  @!P1 IMAD.IADD R22, R22, 0x1, -R25 ;  /* 0x0000000116169824 */ /* 0x000fe400078e0a19 */
[----:B------:R-:W-:Y:S01]  /*06f0*/  @!P1 VIADD R3, R3, 0x1 ;  /* 0x0000000103039836 */ /* 0x000fe20000000000 */
[----:B------:R-:W-:Y:S02]  /*0700*/  ISETP.NE.AND P1, PT, R0, RZ, PT ;  /* 0x000000ff0000720c */ /* 0x000fe40003f25270 */
[----:B------:R-:W-:-:S13]  /*0710*/  ISETP.GE.U32.AND P0, PT, R22, R25, PT ;  /* 0x000000191600720c */ /* 0x000fda0003f06070 */
[----:B------:R-:W-:-:S05]  /*0720*/  @P0 IADD3 R3, PT, PT, R3, 0x1, RZ ;  /* 0x0000000103030810 */ /* 0x000fca0007ffe0ff */
[----:B------:R-:W-:Y:S01]  /*0730*/  @!P2 IMAD.MOV R3, RZ, RZ, -R3 ;  /* 0x000000ffff03a224 */ /* 0x000fe200078e0a03 */
[----:B------:R-:W-:-:S04]  /*0740*/  @!P1 LOP3.LUT R3, RZ, R0, RZ, 0x33, !PT ;  /* 0x00000000ff039212 */ /* 0x000fc800078e33ff */
[----:B------:R-:W-:-:S13]  /*0750*/  ISETP.NE.AND P0, PT, R3, UR8, PT ;  /* 0x0000000803007c0c */ /* 0x000fda000bf05270 */
[----:B------:R-:W-:Y:S05]  /*0760*/  @P0 BRA `(.L_x_54) ;  /* 0x0000000000840947 */ /* 0x000fea0003800000 */
[----:B------:R-:W0:Y:S01]  /*0770*/  LDC.64 R2, c[0x0][0x380] ;  /* 0x0000e000ff027b82 */ /* 0x000e220000000a00 */
[----:B------:R-:W2:Y:S04]  /*0780*/  LDG.E.64 R20, desc[UR6][R20.64] ;  /* 0x0000000614147981 */ /* 0x000ea8000c1e1b00 */
[----:B0-----:R-:W2:Y:S02]  /*0790*/  LDG.E.64 R2, desc[UR6][R2.64] ;  /* 0x0000000602027981 */ /* 0x001ea4000c1e1b00 */
[----:B--2---:R-:W-:-:S14]  /*07a0*/  DSETP.GE.AND P0, PT, R20, R2, PT ;  /* 0x000000021400722a */ /* 0x004fdc0003f06000 */
        /* <DEDUP_REMOVED lines=19> */
[----:B------:R-:W-:Y:S02]  /*08e0*/  IMAD.MOV.U32 R27, RZ, RZ, R19 ;  /* 0x000000ffff1b7224 */ /* 0x000fe400078e0013 */
[----:B------:R-:W-:Y:S02]  /*08f0*/  IMAD.MOV.U32 R31, RZ, RZ, R20 ;  /* 0x000000ffff1f7224 */ /* 0x000fe400078e0014 */
[----:B------:R-:W-:-:S07]  /*0900*/  IMAD.MOV.U32 R28, RZ, RZ, R21 ;  /* 0x000000ffff1c7224 */ /* 0x000fce00078e0015 */
[----:B-1----:R-:W-:Y:S05]  /*0910*/  CALL.REL.NOINC `($__internal_2_$__cuda_sm20_div_rn_f64_full) ;  /* 0x00000000002c7944 */ /* 0x002fea0003c00000 */
[----:B------:R-:W-:Y:S01]  /*0920*/  IMAD.MOV.U32 R2, RZ, RZ, R32 ;  /* 0x000000ffff027224 */ /* 0x000fe200078e0020 */
[----:B------:R-:W-:-:S07]  /*0930*/  MOV R3, R33 ;  /* 0x0000002100037202 */ /* 0x000fce0000000f00 */
.L_x_57:
[----:B------:R-:W-:Y:S05]  /*0940*/  BSYNC.RECONVERGENT B1 ;  /* 0x0000000000017941 */ /* 0x000fea0003800200 */
.L_x_56:
[----:B------:R0:W-:Y:S01]  /*0950*/  STG.E.64 desc[UR6][R4.64], R2 ;  /* 0x0000000204007986 */ /* 0x0001e2000c101b06 */
[----:B------:R-:W-:Y:S05]  /*0960*/  BRA `(.L_x_54) ;  /* 0x0000000000047947 */ /* 0x000fea0003800000 */
.L_x_55:
[----:B------:R2:W-:Y:S02]  /*0970*/  STG.E.64 desc[UR6][R4.64], RZ ;  /* 0x000000ff04007986 */ /* 0x0005e4000c101b06 */
.L_x_54:
[----:B------:R-:W-:Y:S05]  /*0980*/  BSYNC.RECONVERGENT B0 ;  /* 0x0000000000007941 */ /* 0x000fea0003800200 */
.L_x_53:
[----:B------:R-:W-:-:S05]  /*0990*/  VIADD R23, R23, UR4 ;  /* 0x0000000417177c36 */ /* 0x000fca0008000000 */
[----:B------:R-:W-:-:S13]  /*09a0*/  ISETP.GE.AND P0, PT, R23, UR9, PT ;  /* 0x0000000917007c0c */ /* 0x000fda000bf06270 */
[----:B------:R-:W-:Y:S05]  /*09b0*/  @!P0 BRA `(.L_x_58) ;  /* 0xfffffff400e08947 */ /* 0x000fea000383ffff */
[----:B------:R-:W-:Y:S05]  /*09c0*/  EXIT ;  /* 0x000000000000794d */ /* 0x000fea0003800000 */
        .weak           $__internal_2_$__cuda_sm20_div_rn_f64_full
        .type           $__internal_2_$__cuda_sm20_div_rn_f64_full,@function
        .size           $__internal_2_$__cuda_sm20_div_rn_f64_full,(.L_x_163 - $__internal_2_$__cuda_sm20_div_rn_f64_full)
$__internal_2_$__cuda_sm20_div_rn_f64_full:
[----:B------:R-:W-:Y:S01]  /*09d0*/  IMAD.MOV.U32 R3, RZ, RZ, R27 ;  /* 0x000000ffff037224 */ /* 0x000fe200078e001b */
[C---:B------:R-:W-:Y:S01]  /*09e0*/  FSETP.GEU.AND P0, PT, |R28|.reuse, 1.469367938527859385e-39, PT ;  /* 0x001000001c00780b */ /* 0x040fe20003f0e200 */
[----:B------:R-:W-:Y:S01]  /*09f0*/  IMAD.MOV.U32 R2, RZ, RZ, R26 ;  /* 0x000000ffff027224 */ /* 0x000fe200078e001a */
[----:B------:R-:W-:Y:S01]  /*0a00*/  LOP3.LUT R24, R28, 0x800fffff, RZ, 0xc0, !PT ;  /* 0x800fffff1c187812 */ /* 0x000fe200078ec0ff */
[--C-:B------:R-:W-:Y:S01]  /*0a10*/  IMAD.MOV.U32 R26, RZ, RZ, R31.reuse ;  /* 0x000000ffff1a7224 */ /* 0x100fe200078e001f */
[C---:B------:R-:W-:Y:S01]  /*0a20*/  FSETP.GEU.AND P2, PT, |R3|.reuse, 1.469367938527859385e-39, PT ;  /* 0x001000000300780b */ /* 0x040fe20003f4e200 */
[----:B------:R-:W-:Y:S01]  /*0a30*/  IMAD.MOV.U32 R27, RZ, RZ, R28 ;  /* 0x000000ffff1b7224 */ /* 0x000fe200078e001c */
[----:B------:R-:W-:Y:S01]  /*0a40*/  LOP3.LUT R25, R24, 0x3ff00000, RZ, 0xfc, !PT ;  /* 0x3ff0000018197812 */ /* 0x000fe200078efcff */
[----:B------:R-:W-:Y:S01]  /*0a50*/  IMAD.MOV.U32 R24, RZ, RZ, R31 ;  /* 0x000000ffff187224 */ /* 0x000fe200078e001f */
[----:B------:R-:W-:Y:S01]  /*0a60*/  LOP3.LUT R32, R3, 0x7ff00000, RZ, 0xc0, !PT ;  /* 0x7ff0000003207812 */ /* 0x000fe200078ec0ff */
[----:B------:R-:W-:Y:S01]  /*0a70*/  IMAD.MOV.U32 R33, RZ, RZ, 0x1ca00000 ;  /* 0x1ca00000ff217424 */ /* 0x000fe200078e00ff */
[----:B------:R-:W-:Y:S01]  /*0a80*/  LOP3.LUT R35, R28, 0x7ff00000, RZ, 0xc0, !PT ;  /* 0x7ff000001c237812 */ /* 0x000fe200078ec0ff */
[----:B------:R-:W-:Y:S01]  /*0a90*/  IMAD.MOV.U32 R30, RZ, RZ, 0x1 ;  /* 0x00000001ff1e7424 */ /* 0x000fe200078e00ff */
[----:B------:R-:W-:Y:S01]  /*0aa0*/  MOV R28, R2 ;  /* 0x00000002001c7202 */ /* 0x000fe20000000f00 */
[----:B------:R-:W-:Y:S01]  /*0ab0*/  @!P0 DMUL R24, R26, 8.98846567431157953865e+307 ;  /* 0x7fe000001a188828 */ /* 0x000fe20000000000 */
[C---:B------:R-:W-:Y:S01]  /*0ac0*/  ISETP.GE.U32.AND P1, PT, R32.reuse, R35, PT ;  /* 0x000000232000720c */ /* 0x040fe20003f26070 */
[----:B------:R-:W-:Y:S01]  /*0ad0*/  IMAD.MOV.U32 R34, RZ, RZ, R32 ;  /* 0x000000ffff227224 */ /* 0x000fe200078e0020 */
[----:B------:R-:W-:Y:S01]  /*0ae0*/  BSSY.RECONVERGENT B2, `(.L_x_59) ;  /* 0x000004a000027945 */ /* 0x000fe20003800200 */
[----:B------:R-:W-:Y:S01]  /*0af0*/  @!P2 LOP3.LUT R29, R27, 0x7ff00000, RZ, 0xc0, !PT ;  /* 0x7ff000001b1da812 */ /* 0x000fe200078ec0ff */
[----:B------:R-:W-:Y:S01]  /*0b00*/  @!P2 IMAD.MOV.U32 R36, RZ, RZ, RZ ;  /* 0x000000ffff24a224 */ /* 0x000fe200078e00ff */
[----:B------:R-:W0:Y:S02]  /*0b10*/  MUFU.RCP64H R31, R25 ;  /* 0x00000019001f7308 */ /* 0x000e240000001800 */
[----:B------:R-:W-:-:S02]  /*0b20*/  @!P2 ISETP.GE.U32.AND P3, PT, R32, R29, PT ;  /* 0x0000001d2000a20c */ /* 0x000fc40003f66070 */
[C---:B------:R-:W-:Y:S02]  /*0b30*/  SEL R29, R33.reuse, 0x63400000, !P1 ;  /* 0x63400000211d7807 */ /* 0x040fe40004800000 */
[----:B------:R-:W-:Y:S02]  /*0b40*/  @!P2 SEL R37, R33, 0x63400000, !P3 ;  /* 0x634000002125a807 */ /* 0x000fe40005800000 */
[--C-:B------:R-:W-:Y:S02]  /*0b50*/  LOP3.LUT R29, R29, 0x800fffff, R3.reuse, 0xf8, !PT ;  /* 0x800fffff1d1d7812 */ /* 0x100fe400078ef803 */
[----:B------:R-:W-:Y:S02]  /*0b60*/  @!P2 LOP3.LUT R37, R37, 0x80000000, R3, 0xf8, !PT ;  /* 0x800000002525a812 */ /* 0x000fe400078ef803 */
[----:B------:R-:W-:Y:S02]  /*0b70*/  @!P0 LOP3.LUT R35, R25, 0x7ff00000, RZ, 0xc0, !PT ;  /* 0x7ff0000019238812 */ /* 0x000fe400078ec0ff */
[----:B------:R-:W-:-:S06]  /*0b80*/  @!P2 LOP3.LUT R37, R37, 0x100000, RZ, 0xfc, !PT ;  /* 0x001000002525a812 */ /* 0x000fcc00078efcff */
[----:B------:R-:W-:Y:S02]  /*0b90*/  @!P2 DFMA R28, R28, 2, -R36 ;  /* 0x400000001c1ca82b */ /* 0x000fe40000000824 */
[----:B0-----:R-:W-:-:S08]  /*0ba0*/  DFMA R36, R30, -R24, 1 ;  /* 0x3ff000001e24742b */ /* 0x001fd00000000818 */
[----:B------:R-:W-:Y:S01]  /*0bb0*/  DFMA R36, R36, R36, R36 ;  /* 0x000000242424722b */ /* 0x000fe20000000024 */
[----:B------:R-:W-:-:S07]  /*0bc0*/  @!P2 LOP3.LUT R34, R29, 0x7ff00000, RZ, 0xc0, !PT ;  /* 0x7ff000001d22a812 */ /* 0x000fce00078ec0ff */
[----:B------:R-:W-:-:S08]  /*0bd0*/  DFMA R36, R30, R36, R30 ;  /* 0x000000241e24722b */ /* 0x000fd0000000001e */
[----:B------:R-:W-:-:S08]  /*0be0*/  DFMA R30, R36, -R24, 1 ;  /* 0x3ff00000241e742b */ /* 0x000fd00000000818 */
[----:B------:R-:W-:-:S08]  /*0bf0*/  DFMA R30, R36, R30, R36 ;  /* 0x0000001e241e722b */ /* 0x000fd00000000024 */
[----:B------:R-:W-:-:S08]  /*0c00*/  DMUL R36, R30, R28 ;  /* 0x0000001c1e247228 */ /* 0x000fd00000000000 */
[----:B------:R-:W-:-:S08]  /*0c10*/  DFMA R38, R36, -R24, R28 ;  /* 0x800000182426722b */ /* 0x000fd0000000001c */
[----:B------:R-:W-:Y:S01]  /*0c20*/  DFMA R30, R30, R38, R36 ;  /* 0x000000261e1e722b */ /* 0x000fe20000000024 */
[----:B------:R-:W-:-:S05]  /*0c30*/  VIADD R36, R34, 0xffffffff ;  /* 0xffffffff22247836 */ /* 0x000fca0000000000 */
[----:B------:R-:W-:Y:S01]  /*0c40*/  ISETP.GT.U32.AND P0, PT, R36, 0x7feffffe, PT ;  /* 0x7feffffe2400780c */ /* 0x000fe20003f04070 */
[----:B------:R-:W-:-:S05]  /*0c50*/  VIADD R36, R35, 0xffffffff ;  /* 0xffffffff23247836 */ /* 0x000fca0000000000 */
[----:B------:R-:W-:-:S13]  /*0c60*/  ISETP.GT.U32.OR P0, PT, R36, 0x7feffffe, P0 ;  /* 0x7feffffe2400780c */ /* 0x000fda0000704470 */
[----:B------:R-:W-:Y:S05]  /*0c70*/  @P0 BRA `(.L_x_60) ;  /* 0x00000000006c0947 */ /* 0x000fea0003800000 */
[----:B------:R-:W-:Y:S02]  /*0c80*/  LOP3.LUT R3, R27, 0x7ff00000, RZ, 0xc0, !PT ;  /* 0x7ff000001b037812 */ /* 0x000fe400078ec0ff */
[----:B------:R-:W-:Y:S02]  /*0c90*/  MOV R2, RZ ;  /* 0x000000ff00027202 */ /* 0x000fe40000000f00 */
[CC--:B------:R-:W-:Y:S02]  /*0ca0*/  ISETP.GE.U32.AND P0, PT, R32.reuse, R3.reuse, PT ;  /* 0x000000032000720c */ /* 0x0c0fe40003f06070 */
[----:B------:R-:W-:Y:S02]  /*0cb0*/  VIADDMNMX R32, R32, -R3, 0xb9600000, !PT ;  /* 0xb960000020207446 */ /* 0x000fe40007800903 */
[----:B------:R-:W-:Y:S02]  /*0cc0*/  SEL R33, R33, 0x63400000, !P0 ;  /* 0x6340000021217807 */ /* 0x000fe40004000000 */
[----:B------:R-:W-:-:S05]  /*0cd0*/  VIMNMX R32, PT, PT, R32, 0x46a00000, PT ;  /* 0x46a0000020207848 */ /* 0x000fca0003fe0100 */
        /* <DEDUP_REMOVED lines=13> */
[----:B------:R-:W-:-:S06]  /*0db0*/  IMAD.MOV.U32 R24, RZ, RZ, RZ ;  /* 0x000000ffff187224 */ /* 0x000fcc00078e00ff */
[----:B------:R-:W-:-:S03]  /*0dc0*/  DFMA R24, R32, -R24, R30 ;  /* 0x800000182018722b */ /* 0x000fc6000000001e */
[----:B------:R-:W-:-:S03]  /*0dd0*/  LOP3.LUT R27, R3, R27, RZ, 0x3c, !PT ;  /* 0x0000001b031b7212 */ /* 0x000fc600078e3cff */
[----:B------:R-:W-:-:S04]  /*0de0*/  IADD3 R24, PT, PT, -R34, -0x43300000, RZ ;  /* 0xbcd0000022187810 */ /* 0x000fc80007ffe1ff */
[----:B------:R-:W-:-:S04]  /*0df0*/  FSETP.NEU.AND P0, PT, |R25|, R24, PT ;  /* 0x000000181900720b */ /* 0x000fc80003f0d200 */
[----:B------:R-:W-:Y:S02]  /*0e00*/  FSEL R32, R2, R32, !P0 ;  /* 0x0000002002207208 */ /* 0x000fe40004000000 */
[----:B------:R-:W-:Y:S01]  /*0e10*/  FSEL R33, R27, R33, !P0 ;  /* 0x000000211b217208 */ /* 0x000fe20004000000 */
[----:B------:R-:W-:Y:S06]  /*0e20*/  BRA `(.L_x_61) ;  /* 0x0000000000547947 */ /* 0x000fec0003800000 */
.L_x_60:
        /* <DEDUP_REMOVED lines=12> */
[----:B------:R-:W-:Y:S01]  /*0ef0*/  @!P0 IMAD.MOV.U32 R32, RZ, RZ, RZ ;  /* 0x000000ffff208224 */ /* 0x000fe200078e00ff */
[----:B------:R-:W-:-:S03]  /*0f00*/  @P0 MOV R32, RZ ;  /* 0x000000ff00200202 */ /* 0x000fc60000000f00 */
[----:B------:R-:W-:Y:S01]  /*0f10*/  @P0 IMAD.MOV.U32 R33, RZ, RZ, R2 ;  /* 0x000000ffff210224 */ /* 0x000fe200078e0002 */
[----:B------:R-:W-:Y:S06]  /*0f20*/  BRA `(.L_x_61) ;  /* 0x0000000000147947 */ /* 0x000fec0003800000 */
.L_x_63:
[----:B------:R-:W-:Y:S01]  /*0f30*/  LOP3.LUT R33, R27, 0x80000, RZ, 0xfc, !PT ;  /* 0x000800001b217812 */ /* 0x000fe200078efcff */
[----:B------:R-:W-:Y:S01]  /*0f40*/  IMAD.MOV.U32 R32, RZ, RZ, R26 ;  /* 0x000000ffff207224 */ /* 0x000fe200078e001a */
[----:B------:R-:W-:Y:S06]  /*0f50*/  BRA `(.L_x_61) ;  /* 0x0000000000087947 */ /* 0x000fec0003800000 */
.L_x_62:
[----:B------:R-:W-:Y:S01]  /*0f60*/  LOP3.LUT R33, R3, 0x80000, RZ, 0xfc, !PT ;  /* 0x0008000003217812 */ /* 0x000fe200078efcff */
[----:B------:R-:W-:-:S07]  /*0f70*/  IMAD.MOV.U32 R32, RZ, RZ, R2 ;  /* 0x000000ffff207224 */ /* 0x000fce00078e0002 */
.L_x_61:
[----:B------:R-:W-:Y:S05]  /*0f80*/  BSYNC.RECONVERGENT B2 ;  /* 0x0000000000027941 */ /* 0x000fea0003800200 */
.L_x_59:
[----:B------:R-:W-:Y:S02]  /*0f90*/  IMAD.MOV.U32 R2, RZ, RZ, R22 ;  /* 0x000000ffff027224 */ /* 0x000fe400078e0016 */
[----:B------:R-:W-:-:S04]  /*0fa0*/  IMAD.MOV.U32 R3, RZ, RZ, 0x0 ;  /* 0x00000000ff037424 */ /* 0x000fc800078e00ff */
[----:B------:R-:W-:Y:S05]  /*0fb0*/  RET.REL.NODEC R2 `(_Z7uu1_vv1PdS_S_S_S_S_S_iii) ;  /* 0xfffffff002107950 */ /* 0x000fea0003c3ffff */
.L_x_64:
        /* <DEDUP_REMOVED lines=12> */
.L_x_163:


//--------------------- .text._Z5hm_hnPdS_S_iii   --------------------------
	.section	.text._Z5hm_hnPdS_S_iii,"ax",@progbits
	.align	128
        .global         _Z5hm_hnPdS_S_iii
        .type           _Z5hm_hnPdS_S_iii,@function
        .size           _Z5hm_hnPdS_S_iii,(.L_x_174 - _Z5hm_hnPdS_S_iii)
        .other          _Z5hm_hnPdS_S_iii,@"STO_CUDA_ENTRY STV_DEFAULT"
_Z5hm_hnPdS_S_iii:
.text._Z5hm_hnPdS_S_iii:
        /* <DEDUP_REMOVED lines=20> */
[----:B-1----:R-:W-:-:S06]  /*0140*/  VIADD R8, R7, 0xffffffe ;  /* 0x0ffffffe07087836 */ /* 0x002fcc0000000000 */
[----:B------:R1:W5:Y:S02]  /*0150*/  F2I.FTZ.U32.TRUNC.NTZ R9, R8 ;  /* 0x0000000800097305 */ /* 0x000364000021f000 */
[----:B-1----:R-:W-:Y:S02]  /*0160*/  HFMA2 R8, -RZ, RZ, 0, 0 ;  /* 0x00000000ff087431 */ /* 0x002fe400000001ff */
[----:B-----5:R-:W-:-:S04]  /*0170*/  IMAD.MOV R7, RZ, RZ, -R9 ;  /* 0x000000ffff077224 */ /* 0x020fc800078e0a09 */
[----:B------:R-:W-:-:S04]  /*0180*/  IMAD R7, R7, R0, RZ ;  /* 0x0000000007077224 */ /* 0x000fc800078e02ff */
[----:B------:R-:W-:-:S04]  /*0190*/  IMAD.HI.U32 R7, R9, R7, R8 ;  /* 0x0000000709077227 */ /* 0x000fc800078e0008 */
[----:B0-234-:R-:W-:-:S07]  /*01a0*/  IMAD.MOV.U32 R9, RZ, RZ, R10 ;  /* 0x000000ffff097224 */ /* 0x01dfce00078e000a */
.L_x_68:
[----:B0-----:R-:W-:Y:S02]  /*01b0*/  IABS R10, R9 ;  /* 0x00000009000a7213 */ /* 0x001fe40000000000 */
[----:B------:R-:W-:-:S03]  /*01c0*/  IABS R12, R6 ;  /* 0x00000006000c7213 */ /* 0x000fc60000000000 */
[----:B------:R-:W-:-:S05]  /*01d0*/  IMAD.HI.U32 R8, R7, R10, RZ ;  /* 0x0000000a07087227 */ /* 0x000fca00078e00ff */
[----:B------:R-:W-:-:S05]  /*01e0*/  IADD3 R11, PT, PT, -R8, RZ, RZ ;  /* 0x000000ff080b7210 */ /* 0x000fca0007ffe1ff */
[----:B------:R-:W-:Y:S01]  /*01f0*/  IMAD R11, R12, R11, R10 ;  /* 0x0000000b0c0b7224 */ /* 0x000fe200078e020a */
[----:B------:R-:W-:-:S04]  /*0200*/  LOP3.LUT R10, R9, R6, RZ, 0x3c, !PT ;  /* 0x00000006090a7212 */ /* 0x000fc800078e3cff */
[----:B------:R-:W-:Y:S02]  /*0210*/  ISETP.GT.U32.AND P2, PT, R0, R11, PT ;  /* 0x0000000b0000720c */ /* 0x000fe40003f44070 */
[----:B------:R-:W-:-:S11]  /*0220*/  ISETP.GE.AND P1, PT, R10, RZ, PT ;  /* 0x000000ff0a00720c */ /* 0x000fd60003f26270 */
[----:B------:R-:W-:Y:S01]  /*0230*/  @!P2 IMAD.IADD R11, R11, 0x1, -R12 ;  /* 0x000000010b0ba824 */ /* 0x000fe200078e0a0c */
[----:B------:R-:W-:Y:S02]  /*0240*/  @!P2 IADD3 R8, PT, PT, R8, 0x1, RZ ;  /* 0x000000010808a810 */ /* 0x000fe40007ffe0ff */
[----:B------:R-:W-:Y:S02]  /*0250*/  ISETP.NE.AND P2, PT, R6, RZ, PT ;  /* 0x000000ff0600720c */ /* 0x000fe40003f45270 */
[----:B------:R-:W-:-:S13]  /*0260*/  ISETP.GE.U32.AND P0, PT, R11, R0, PT ;  /* 0x000000000b00720c */ /* 0x000fda0003f06070 */
[----:B------:R-:W-:-:S05]  /*0270*/  @P0 VIADD R8, R8, 0x1 ;  /* 0x0000000108080836 */ /* 0x000fca0000000000 */
[----:B------:R-:W-:Y:S02]  /*0280*/  @!P1 IADD3 R8, PT, PT, -R8, RZ, RZ ;  /* 0x000000ff08089210 */ /* 0x000fe40007ffe1ff */
[----:B------:R-:W-:-:S05]  /*0290*/  @!P2 LOP3.LUT R8, RZ, R6, RZ, 0x33, !PT ;  /* 0x00000006ff08a212 */ /* 0x000fca00078e33ff */
[----:B------:R-:W-:-:S04]  /*02a0*/  IMAD.MOV R10, RZ, RZ, -R8 ;  /* 0x000000ffff0a7224 */ /* 0x000fc800078e0a08 */
[----:B------:R-:W-:-:S05]  /*02b0*/  IMAD R10, R6, R10, R9 ;  /* 0x0000000a060a7224 */ /* 0x000fca00078e0209 */
[----:B------:R-:W-:-:S13]  /*02c0*/  ISETP.GE.AND P0, PT, R10, 0x1, PT ;  /* 0x000000010a00780c */ /* 0x000fda0003f06270 */
[C---:B------:R-:W-:Y:S01]  /*02d0*/  @P0 IMAD.WIDE R14, R9.reuse, 0x8, R4 ;  /* 0x00000008090e0825 */ /* 0x040fe200078e0204 */
[----:B------:R-:W0:Y:S04]  /*02e0*/  @P0 LDC.64 R18, c[0x0][0x388] ;  /* 0x0000e200ff120b82 */ /* 0x000e280000000a00 */
[----:B------:R-:W2:Y:S04]  /*02f0*/  @P0 LDG.E.64 R12, desc[UR6][R14.64] ;  /* 0x000000060e0c0981 */ /* 0x000ea8000c1e1b00 */
[----:B------:R-:W2:Y:S01]  /*0300*/  @P0 LDG.E.64 R16, desc[UR6][R14.64+-0x8] ;  /* 0xfffff8060e100981 */ /* 0x000ea2000c1e1b00 */
[----:B------:R-:W-:Y:S01]  /*0310*/  BSSY.RECONVERGENT B0, `(.L_x_65) ;  /* 0x0000017000007945 */ /* 0x000fe20003800200 */
[----:B0-----:R-:W-:Y:S01]  /*0320*/  @P0 IMAD.WIDE R18, R9, 0x8, R18 ;  /* 0x0000000809120825 */ /* 0x001fe200078e0212 */
[----:B--2---:R-:W-:-:S08]  /*0330*/  @P0 DADD R12, R12, R16 ;  /* 0x000000000c0c0229 */ /* 0x004fd00000000010 */
[----:B------:R-:W-:Y:S01]  /*0340*/  @P0 DMUL R16, R12, 0.5 ;  /* 0x3fe000000c100828 */ /* 0x000fe20000000000 */
[----:B------:R-:W-:-:S06]  /*0350*/  IADD3 R13, PT, PT, R9, -R6, RZ ;  /* 0x80000006090d7210 */ /* 0x000fcc0007ffe0ff */
[----:B------:R0:W-:Y:S01]  /*0360*/  @P0 STG.E.64 desc[UR6][R18.64], R16 ;  /* 0x0000001012000986 */ /* 0x0001e2000c101b06 */
[----:B------:R-:W-:Y:S01]  /*0370*/  ISETP.GE.AND P0, PT, R8, 0x1, PT ;  /* 0x000000010800780c */ /* 0x000fe20003f06270 */
[----:B------:R-:W-:-:S12]  /*0380*/  IMAD.WIDE R12, R13, 0x8, R4 ;  /* 0x000000080d0c7825 */ /* 0x000fd800078e0204 */
[----:B0-----:R-:W-:Y:S05]  /*0390*/  @!P0 BRA `(.L_x_66) ;  /* 0x0000000000208947 */ /* 0x001fea0003800000 */
[C---:B------:R-:W-:Y:S01]  /*03a0*/  IMAD.WIDE R18, R9.reuse, 0x8, R4 ;  /* 0x0000000809127825 */ /* 0x040fe200078e0204 */
[----:B------:R-:W2:Y:S04]  /*03b0*/  LDG.E.64 R16, desc[UR6][R12.64] ;  /* 0x000000060c107981 */ /* 0x000ea8000c1e1b00 */
[----:B------:R-:W2:Y:S02]  /*03c0*/  LDG.E.64 R14, desc[UR6][R18.64] ;  /* 0x00000006120e7981 */ /* 0x000ea4000c1e1b00 */
[----:B--2---:R-:W-:Y:S01]  /*03d0*/  DADD R14, R14, R16 ;  /* 0x000000000e0e7229 */ /* 0x004fe20000000010 */
[----:B------:R-:W-:-:S07]  /*03e0*/  IMAD.WIDE R16, R9, 0x8, R2 ;  /* 0x0000000809107825 */ /* 0x000fce00078e0202 */
[----:B------:R-:W-:-:S07]  /*03f0*/  DMUL R14, R14, 0.5 ;  /* 0x3fe000000e0e7828 */ /* 0x000fce0000000000 */
[----:B------:R0:W-:Y:S01]  /*0400*/  STG.E.64 desc[UR6][R16.64], R14 ;  /* 0x0000000e10007986 */ /* 0x0001e2000c101b06 */
[----:B------:R-:W-:Y:S05]  /*0410*/  BRA `(.L_x_67) ;  /* 0x0000000000187947 */ /* 0x000fea0003800000 */
.L_x_66:
[----:B------:R-:W-:-:S13]  /*0420*/  ISETP.NE.AND P0, PT, R8, RZ, PT ;  /* 0x000000ff0800720c */ /* 0x000fda0003f05270 */
[----:B------:R-:W-:Y:S05]  /*0430*/  @P0 BRA `(.L_x_67) ;  /* 0x0000000000100947 */ /* 0x000fea0003800000 */
[----:B------:R-:W-:-:S06]  /*0440*/  IMAD.WIDE R14, R9, 0x8, R4 ;  /* 0x00000008090e7825 */ /* 0x000fcc00078e0204 */
[----:B------:R-:W2:Y:S01]  /*0450*/  LDG.E.64 R14, desc[UR6][R14.64] ;  /* 0x000000060e0e7981 */ /* 0x000ea2000c1e1b00 */
[----:B------:R-:W-:-:S05]  /*0460*/  IMAD.WIDE R16, R9, 0x8, R2 ;  /* 0x0000000809107825 */ /* 0x000fca00078e0202 */
[----:B--2---:R1:W-:Y:S02]  /*0470*/  STG.E.64 desc[UR6][R16.64], R14 ;  /* 0x0000000e10007986 */ /* 0x0043e4000c101b06 */
.L_x_67:
[----:B------:R-:W-:Y:S05]  /*0480*/  BSYNC.RECONVERGENT B0 ;  /* 0x0000000000007941 */ /* 0x000fea0003800200 */
.L_x_65:
[----:B------:R-:W-:-:S13]  /*0490*/  ISETP.NE.AND P0, PT, R8, UR8, PT ;  /* 0x0000000808007c0c */ /* 0x000fda000bf05270 */
[----:B------:R-:W2:Y:S01]  /*04a0*/  @!P0 LDG.E.64 R12, desc[UR6][R12.64] ;  /* 0x000000060c0c8981 */ /* 0x000ea2000c1e1b00 */
[----:B01----:R-:W0:Y:S01]  /*04b0*/  @!P0 LDC.64 R14, c[0x0][0x380] ;  /* 0x0000e000ff0e8b82 */ /* 0x003e220000000a00 */
[----:B------:R-:W-:-:S13]  /*04c0*/  ISETP.NE.AND P1, PT, R10, RZ, PT ;  /* 0x000000ff0a00720c */ /* 0x000fda0003f25270 */
[C---:B------:R-:W-:Y:S01]  /*04d0*/  @!P1 IMAD.WIDE R10, R9.reuse, 0x8, R4 ;  /* 0x00000008090a9825 */ /* 0x040fe200078e0204 */
[----:B------:R-:W1:Y:S03]  /*04e0*/  @!P1 LDC.64 R16, c[0x0][0x388] ;  /* 0x0000e200ff109b82 */ /* 0x000e660000000a00 */
[----:B0-----:R-:W-:-:S05]  /*04f0*/  @!P0 IMAD.WIDE R14, R9, 0x8, R14 ;  /* 0x00000008090e8825 */ /* 0x001fca00078e020e */
[----:B--2---:R0:W-:Y:S04]  /*0500*/  @!P0 STG.E.64 desc[UR6][R14.64], R12 ;  /* 0x0000000c0e008986 */ /* 0x0041e8000c101b06 */
[----:B------:R-:W2:Y:S01]  /*0510*/  @!P1 LDG.E.64 R10, desc[UR6][R10.64] ;  /* 0x000000060a0a9981 */ /* 0x000ea2000c1e1b00 */
[C---:B-1----:R-:W-:Y:S01]  /*0520*/  @!P1 IMAD.WIDE R16, R9.reuse, 0x8, R16 ;  /* 0x0000000809109825 */ /* 0x042fe200078e0210 */
[----:B------:R-:W-:-:S04]  /*0530*/  IADD3 R9, PT, PT, R9, UR4, RZ ;  /* 0x0000000409097c10 */ /* 0x000fc8000fffe0ff */
[----:B------:R-:W-:Y:S01]  /*0540*/  ISETP.GE.AND P0, PT, R9, UR9, PT ;  /* 0x0000000909007c0c */ /* 0x000fe2000bf06270 */
[----:B--2---:R0:W-:-:S12]  /*0550*/  @!P1 STG.E.64 desc[UR6][R16.64], R10 ;  /* 0x0000000a10009986 */ /* 0x0041d8000c101b06 */
[----:B------:R-:W-:Y:S05]  /*0560*/  @!P0 BRA `(.L_x_68) ;  /* 0xfffffffc00108947 */ /* 0x000fea000383ffff */
[----:B------:R-:W-:Y:S05]  /*0570*/  EXIT ;  /* 0x000000000000794d */ /* 0x000fea0003800000 */
.L_x_69:
        /* <DEDUP_REMOVED lines=16> */
.L_x_174:


//--------------------- .text._Z4fluxPdddPiS_S0_S0_S_S_S_S_S_S_S_S_S_S_S_S_iiiddd --------------------------
	.section	.text._Z4fluxPdddPiS_S0_S0_S_S_S_S_S_S_S_S_S_S_S_S_iiiddd,"ax",@progbits
	.align	128
        .global         _Z4fluxPdddPiS_S0_S0_S_S_S_S_S_S_S_S_S_S_S_S_iiiddd
        .type           _Z4fluxPdddPiS_S0_S0_S_S_S_S_S_S_S_S_S_S_S_S_iiiddd,@function
        .size           _Z4fluxPdddPiS_S0_S0_S_S_S_S_S_S_S_S_S_S_S_S_iiiddd,(.L_x_166 - _Z4fluxPdddPiS_S0_S0_S_S_S_S_S_S_S_S_S_S_S_S_iiiddd)
        .other          _Z4fluxPdddPiS_S0_S0_S_S_S_S_S_S_S_S_S_S_S_S_iiiddd,@"STO_CUDA_ENTRY STV_DEFAULT"
_Z4fluxPdddPiS_S0_S0_S_S_S_S_S_S_S_S_S_S_S_S_iiiddd:
.text._Z4fluxPdddPiS_S0_S0_S_S_S_S_S_S_S_S_S_S_S_S_iiiddd:
        /* <DEDUP_REMOVED lines=9> */
[----:B------:R-:W1:Y:S01]  /*0090*/  LDC.64 R6, c[0x0][0x428] ;  /* 0x00010a00ff067b82 */ /* 0x000e620000000a00 */
[----:B------:R-:W-:Y:S01]  /*00a0*/  IMAD.MOV.U32 R2, RZ, RZ, 0x1 ;  /* 0x00000001ff027424 */ /* 0x000fe200078e00ff */
[----:B------:R-:W2:Y:S06]  /*00b0*/  LDCU.64 UR6, c[0x0][0x438] ;  /* 0x00008700ff0677ac */ /* 0x000eac0008000a00 */
[----:B------:R-:W3:Y:S01]  /*00c0*/  LDC R8, c[0x0][0x43c] ;  /* 0x00010f00ff087b82 */ /* 0x000ee20000000800 */
[----:B0-----:R-:W1:Y:S01]  /*00d0*/  MUFU.RCP64H R3, UR5 ;  /* 0x0000000500037d08 */ /* 0x001e620008001800 */
[----:B---3--:R-:W-:Y:S01]  /*00e0*/  FSETP.GEU.AND P1, PT, |R8|, 6.5827683646048100446e-37, PT ;  /* 0x036000000800780b */ /* 0x008fe20003f2e200 */
[----:B-1----:R-:W-:-:S08]  /*00f0*/  DFMA R4, R2, -R6, 1 ;  /* 0x3ff000000204742b */ /* 0x002fd00000000806 */
[----:B------:R-:W-:-:S08]  /*0100*/  DFMA R4, R4, R4, R4 ;  /* 0x000000040404722b */ /* 0x000fd00000000004 */
[----:B------:R-:W-:-:S08]  /*0110*/  DFMA R4, R2, R4, R2 ;  /* 0x000000040204722b */ /* 0x000fd00000000002 */
[----:B------:R-:W-:-:S08]  /*0120*/  DFMA R2, R4, -R6, 1 ;  /* 0x3ff000000402742b */ /* 0x000fd00000000806 */
[----:B------:R-:W-:-:S08]  /*0130*/  DFMA R2, R4, R2, R4 ;  /* 0x000000020402722b */ /* 0x000fd00000000004 */
[----:B--2---:R-:W-:-:S08]  /*0140*/  DMUL R4, R2, UR6 ;  /* 0x0000000602047c28 */ /* 0x004fd00008000000 */
[----:B------:R-:W-:-:S08]  /*0150*/  DFMA R6, R4, -R6, UR6 ;  /* 0x0000000604067e2b */ /* 0x000fd00008000806 */
[----:B------:R-:W-:-:S10]  /*0160*/  DFMA R4, R2, R6, R4 ;  /* 0x000000060204722b */ /* 0x000fd40000000004 */
[----:B------:R-:W-:-:S05]  /*0170*/  FFMA R0, RZ, UR5, R5 ;  /* 0x00000005ff007c23 */ /* 0x000fca0008000005 */
[----:B------:R-:W-:-:S13]  /*0180*/  FSETP.GT.AND P0, PT, |R0|, 1.469367938527859385e-39, PT ;  /* 0x001000000000780b */ /* 0x000fda0003f04200 */
[----:B------:R-:W-:Y:S05]  /*0190*/  @P0 BRA P1, `(.L_x_70) ;  /* 0x0000000000280947 */ /* 0x000fea0000800000 */
[----:B------:R-:W0:Y:S01]  /*01a0*/  LDCU.64 UR6, c[0x0][0x438] ;  /* 0x00008700ff0677ac */ /* 0x000e220008000a00 */
[----:B------:R-:W-:Y:S01]  /*01b0*/  MOV R0, 0x220 ;  /* 0x0000022000007802 */ /* 0x000fe20000000f00 */
[----:B------:R-:W1:Y:S01]  /*01c0*/  LDCU.64 UR8, c[0x0][0x428] ;  /* 0x00008500ff0877ac */ /* 0x000e620008000a00 */
[----:B0-----:R-:W-:Y:S02]  /*01d0*/  IMAD.U32 R6, RZ, RZ, UR6 ;  /* 0x00000006ff067e24 */ /* 0x001fe4000f8e00ff */
[----:B------:R-:W-:Y:S01]  /*01e0*/  IMAD.U32 R7, RZ, RZ, UR7 ;  /* 0x00000007ff077e24 */ /* 0x000fe2000f8e00ff */
[----:B-1----:R-:W-:Y:S01]  /*01f0*/  MOV R8, UR8 ;  /* 0x0000000800087c02 */ /* 0x002fe20008000f00 */
[----:B------:R-:W-:-:S07]  /*0200*/  IMAD.U32 R9, RZ, RZ, UR9 ;  /* 0x00000009ff097e24 */ /* 0x000fce000f8e00ff */
[----:B------:R-:W-:Y:S05]  /*0210*/  CALL.REL.NOINC `($__internal_3_$__cuda_sm20_div_rn_f64_full) ;  /* 0x0000003800507944 */ /* 0x000fea0003c00000 */
[----:B------:R-:W-:Y:S02]  /*0220*/  IMAD.MOV.U32 R4, RZ, RZ, R6 ;  /* 0x000000ffff047224 */ /* 0x000fe400078e0006 */
[----:B------:R-:W-:-:S07]  /*0230*/  IMAD.MOV.U32 R5, RZ, RZ, R7 ;  /* 0x000000ffff057224 */ /* 0x000fce00078e0007 */
.L_x_70:
[----:B------:R-:W0:Y:S01]  /*0240*/  LDCU UR5, c[0x0][0x434] ;  /* 0x00008680ff0577ac */ /* 0x000e220008000800 */
[----:B------:R-:W1:Y:S01]  /*0250*/  LDC.64 R8, c[0x0][0x430] ;  /* 0x00010c00ff087b82 */ /* 0x000e620000000a00 */
[----:B------:R-:W-:-:S07]  /*0260*/  MOV R2, 0x1 ;  /* 0x0000000100027802 */ /* 0x000fce0000000f00 */
[----:B------:R-:W2:Y:S08]  /*0270*/  LDC.64 R10, c[0x0][0x438] ;  /* 0x00010e00ff0a7b82 */ /* 0x000eb00000000a00 */
[----:B------:R-:W3:Y:S01]  /*0280*/  LDC R12, c[0x0][0x43c] ;  /* 0x00010f00ff0c7b82 */ /* 0x000ee20000000800 */
[----:B0-----:R-:W1:Y:S02]  /*0290*/  MUFU.RCP64H R3, UR5 ;  /* 0x0000000500037d08 */ /* 0x001e640008001800 */
[----:B-1----:R-:W-:Y:S01]  /*02a0*/  DFMA R6, R2, -R8, 1 ;  /* 0x3ff000000206742b */ /* 0x002fe20000000808 */
[----:B---3--:R-:W-:-:S07]  /*02b0*/  FSETP.GEU.AND P1, PT, |R12|, 6.5827683646048100446e-37, PT ;  /* 0x036000000c00780b */ /* 0x008fce0003f2e200 */
[----:B------:R-:W-:-:S08]  /*02c0*/  DFMA R6, R6, R6, R6 ;  /* 0x000000060606722b */ /* 0x000fd00000000006 */
[----:B------:R-:W-:-:S08]  /*02d0*/  DFMA R6, R2, R6, R2 ;  /* 0x000000060206722b */ /* 0x000fd00000000002 */
[----:B------:R-:W-:-:S08]  /*02e0*/  DFMA R2, R6, -R8, 1 ;  /* 0x3ff000000602742b */ /* 0x000fd00000000808 */
[----:B------:R-:W-:-:S08]  /*02f0*/  DFMA R2, R6, R2, R6 ;  /* 0x000000020602722b */ /* 0x000fd00000000006 */
[----:B--2---:R-:W-:-:S08]  /*0300*/  DMUL R6, R2, R10 ;  /* 0x0000000a02067228 */ /* 0x004fd00000000000 */
[----:B------:R-:W-:-:S08]  /*0310*/  DFMA R8, R6, -R8, R10 ;  /* 0x800000080608722b */ /* 0x000fd0000000000a */
        /* <DEDUP_REMOVED lines=8> */
[----:B------:R-:W-:Y:S02]  /*03a0*/  IMAD.U32 R7, RZ, RZ, UR9 ;  /* 0x00000009ff077e24 */ /* 0x000fe4000f8e00ff */
[----:B-1----:R-:W-:Y:S01]  /*03b0*/  IMAD.U32 R8, RZ, RZ, UR6 ;  /* 0x00000006ff087e24 */ /* 0x002fe2000f8e00ff */
[----:B------:R-:W-:-:S07]  /*03c0*/  MOV R9, UR7 ;  /* 0x0000000700097c02 */ /* 0x000fce0008000f00 */
[----:B------:R-:W-:Y:S05]  /*03d0*/  CALL.REL.NOINC `($__internal_3_$__cuda_sm20_div_rn_f64_full) ;  /* 0x0000003400e07944 */ /* 0x000fea0003c00000 */
[----:B------:R-:W-:Y:S02]  /*03e0*/  IMAD.MOV.U32 R2, RZ, RZ, R6 ;  /* 0x000000ffff027224 */ /* 0x000fe400078e0006 */
[----:B------:R-:W-:-:S07]  /*03f0*/  IMAD.MOV.U32 R3, RZ, RZ, R7 ;  /* 0x000000ffff037224 */ /* 0x000fce00078e0007 */
.L_x_71:
[----:B------:R-:W0:Y:S01]  /*0400*/  LDC.64 R20, c[0x0][0x388] ;  /* 0x0000e200ff147b82 */ /* 0x000e220000000a00 */
[----:B------:R-:W0:Y:S01]  /*0410*/  LDCU.64 UR12, c[0x0][0x390] ;  /* 0x00007200ff0c77ac */ /* 0x000e220008000a00 */
[----:B------:R-:W1:Y:S01]  /*0420*/  LDCU UR5, c[0x0][0x370] ;  /* 0x00006e00ff0577ac */ /* 0x000e620008000800 */
[----:B------:R-:W2:Y:S01]  /*0430*/  LDCU.64 UR10, c[0x0][0x358] ;  /* 0x00006b00ff0a77ac */ /* 0x000ea20008000a00 */
[----:B------:R-:W3:Y:S01]  /*0440*/  LDCU.64 UR8, c[0x0][0x388] ;  /* 0x00007100ff0877ac */ /* 0x000ee20008000a00 */
[----:B------:R-:W4:Y:S01]  /*0450*/  LDCU.64 UR6, c[0x0][0x438] ;  /* 0x00008700ff0677ac */ /* 0x000f220008000a00 */
[----:B------:R-:W0:Y:S02]  /*0460*/  LDCU UR14, c[0x0][0x420] ;  /* 0x00008400ff0e77ac */ /* 0x000e240008000800 */
[C---:B0-----:R-:W-:Y:S01]  /*0470*/  DMUL R18, R20.reuse, UR12 ;  /* 0x0000000c14127c28 */ /* 0x041fe20008000000 */
[----:B------:R-:W0:Y:S01]  /*0480*/  LDCU UR15, c[0x0][0x418] ;  /* 0x00008300ff0f77ac */ /* 0x000e220008000800 */
[----:B------:R-:W-:Y:S01]  /*0490*/  DADD R20, R20, R20 ;  /* 0x0000000014147229 */ /* 0x000fe20000000014 */
[----:B-1----:R-:W-:-:S05]  /*04a0*/  UIMAD UR4, UR4, UR5, URZ ;  /* 0x00000005040472a4 */ /* 0x002fca000f8e02ff */
[----:B--234-:R-:W-:-:S11]  /*04b0*/  DMUL R18, R18, UR12 ;  /* 0x0000000c12127c28 */ /* 0x01cfd60008000000 */
.L_x_142:
[----:B-1----:R-:W1:Y:S01]  /*04c0*/  LDC R29, c[0x0][0x41c] ;  /* 0x00010700ff1d7b82 */ /* 0x002e620000000800 */
[----:B------:R-:W-:Y:S01]  /*04d0*/  BSSY.RECONVERGENT B0, `(.L_x_72) ;  /* 0x00001c1000007945 */ /* 0x000fe20003800200 */
[----:B01----:R-:W-:-:S04]  /*04e0*/  IABS R9, R29 ;  /* 0x0000001d00097213 */ /* 0x003fc80000000000 */
[----:B------:R-:W1:Y:S08]  /*04f0*/  I2F.RP R0, R9 ;  /* 0x0000000900007306 */ /* 0x000e700000209400 */
[----:B-1----:R-:W1:Y:S02]  /*0500*/  MUFU.RCP R0, R0 ;  /* 0x0000000000007308 */ /* 0x002e640000001000 */
[----:B-1234-:R-:W-:-:S06]  /*0510*/  VIADD R6, R0, 0xffffffe ;  /* 0x0ffffffe00067836 */ /* 0x01efcc0000000000 */
[----:B------:R1:W2:Y:S02]  /*0520*/  F2I.FTZ.U32.TRUNC.NTZ R7, R6 ;  /* 0x0000000600077305 */ /* 0x0002a4000021f000 */
[----:B-1----:R-:W-:Y:S01]  /*0530*/  IMAD.MOV.U32 R6, RZ, RZ, RZ ;  /* 0x000000ffff067224 */ /* 0x002fe200078e00ff */
[----:B--2---:R-:W-:-:S05]  /*0540*/  IADD3 R8, PT, PT, RZ, -R7, RZ ;  /* 0x80000007ff087210 */ /* 0x004fca0007ffe0ff */
[----:B------:R-:W-:Y:S01]  /*0550*/  IMAD R11, R8, R9, RZ ;  /* 0x00000009080b7224 */ /* 0x000fe200078e02ff */
[----:B------:R-:W-:-:S03]  /*0560*/  IABS R8, R14 ;  /* 0x0000000e00087213 */ /* 0x000fc60000000000 */
[----:B------:R-:W-:-:S06]  /*0570*/  IMAD.HI.U32 R7, R7, R11, R6 ;  /* 0x0000000b07077227 */ /* 0x000fcc00078e0006 */
[----:B------:R-:W-:Y:S02]  /*0580*/  IMAD.HI.U32 R15, R7, R8, RZ ;  /* 0x00000008070f7227 */ /* 0x000fe400078e00ff */
[----:B------:R-:W1:Y:S02]  /*0590*/  LDC.64 R6, c[0x0][0x3e0] ;  /* 0x0000f800ff067b82 */ /* 0x000e640000000a00 */
[----:B------:R-:W-:-:S04]  /*05a0*/  IMAD.MOV R0, RZ, RZ, -R15 ;  /* 0x000000ffff007224 */ /* 0x000fc800078e0a0f */
[----:B------:R-:W-:-:S05]  /*05b0*/  IMAD R0, R9, R0, R8 ;  /* 0x0000000009007224 */ /* 0x000fca00078e0208 */
[----:B------:R-:W-:-:S13]  /*05c0*/  ISETP.GT.U32.AND P1, PT, R9, R0, PT ;  /* 0x000000000900720c */ /* 0x000fda0003f24070 */
[----:B------:R-:W-:Y:S01]  /*05d0*/  @!P1 IMAD.IADD R0, R0, 0x1, -R9 ;  /* 0x0000000100009824 */ /* 0x000fe200078e0a09 */
[----:B------:R-:W-:Y:S01]  /*05e0*/  @!P1 IADD3 R15, PT, PT, R15, 0x1, RZ ;  /* 0x000000010f0f9810 */ /* 0x000fe20007ffe0ff */
[----:B-1----:R-:W-:Y:S01]  /*05f0*/  IMAD.WIDE R22, R14, 0x8, R6 ;  /* 0x000000080e167825 */ /* 0x002fe200078e0206 */
[----:B------:R-:W-:Y:S02]  /*0600*/  ISETP.NE.AND P1, PT, R29, RZ, PT ;  /* 0x000000ff1d00720c */ /* 0x000fe40003f25270 */
[----:B------:R-:W-:Y:S02]  /*0610*/  ISETP.GE.U32.AND P0, PT, R0, R9, PT ;  /* 0x000000090000720c */ /* 0x000fe40003f06070 */
[----:B------:R-:W-:-:S04]  /*0620*/  LOP3.LUT R0, R14, R29, RZ, 0x3c, !PT ;  /* 0x0000001d0e007212 */ /* 0x000fc800078e3cff */
[----:B------:R-:W-:-:S07]  /*0630*/  ISETP.GE.AND P2, PT, R0, RZ, PT ;  /* 0x000000ff0000720c */ /* 0x000fce0003f46270 */
[----:B------:R-:W-:-:S06]  /*0640*/  @P0 VIADD R15, R15, 0x1 ;  /* 0x000000010f0f0836 */ /* 0x000fcc0000000000 */
[----:B------:R-:W-:Y:S01]  /*0650*/  @!P2 IMAD.MOV R15, RZ, RZ, -R15 ;  /* 0x000000ffff0fa224 */ /* 0x000fe200078e0a0f */
[----:B------:R-:W-:-:S04]  /*0660*/  @!P1 LOP3.LUT R15, RZ, R29, RZ, 0x33, !PT ;  /* 0x0000001dff0f9212 */ /* 0x000fc800078e33ff */
[----:B------:R-:W-:Y:S01]  /*0670*/  ISETP.GE.AND P0, PT, R15, UR14, PT ;  /* 0x0000000e0f007c0c */ /* 0x000fe2000bf06270 */
[----:B------:R-:W-:-:S03]  /*0680*/  IMAD.MOV R17, RZ, RZ, -R15 ;  /* 0x000000ffff117224 */ /* 0x000fc600078e0a0f */
[----:B------:R-:W-:Y:S01]  /*0690*/  ISETP.LT.OR P0, PT, R15, 0x1, P0 ;  /* 0x000000010f00780c */ /* 0x000fe20000701670 */
[----:B------:R-:W-:-:S12]  /*06a0*/  IMAD R17, R29, R17, R14 ;  /* 0x000000111d117224 */ /* 0x000fd800078e020e */
[----:B------:R-:W-:Y:S05]  /*06b0*/  @P0 BRA `(.L_x_73) ;  /* 0x00000018007c0947 */ /* 0x000fea0003800000 */
[----:B------:R-:W1:Y:S02]  /*06c0*/  LDC.64 R10, c[0x0][0x398] ;  /* 0x0000e600ff0a7b82 */ /* 0x000e640000000a00 */
[----:B-1----:R-:W-:-:S06]  /*06d0*/  IMAD.WIDE R8, R14, 0x4, R10 ;  /* 0x000000040e087825 */ /* 0x002fcc00078e020a */
[----:B------:R-:W2:Y:S02]  /*06e0*/  LDG.E R8, desc[UR10][R8.64] ;  /* 0x0000000a08087981 */ /* 0x000ea4000c1e1900 */
[----:B--2---:R-:W-:-:S13]  /*06f0*/  ISETP.NE.AND P0, PT, R8, RZ, PT ;  /* 0x000000ff0800720c */ /* 0x004fda0003f05270 */
[----:B------:R-:W-:Y:S05]  /*0700*/  @!P0 BRA `(.L_x_74) ;  /* 0x0000001800588947 */ /* 0x000fea0003800000 */
[----:B------:R-:W-:-:S05]  /*0710*/  IADD3 R0, PT, PT, R14, -R29, RZ ;  /* 0x8000001d0e007210 */ /* 0x000fca0007ffe0ff */
[----:B------:R-:W-:-:S06]  /*0720*/  IMAD.WIDE R8, R0, 0x4, R10 ;  /* 0x0000000400087825 */ /* 0x000fcc00078e020a */
[----:B------:R-:W2:Y:S02]  /*0730*/  LDG.E R8, desc[UR10][R8.64] ;  /* 0x0000000a08087981 */ /* 0x000ea4000c1e1900 */
[----:B--2---:R-:W-:-:S13]  /*0740*/  ISETP.NE.AND P0, PT, R8, RZ, PT ;  /* 0x000000ff0800720c */ /* 0x004fda0003f05270 */
[----:B------:R-:W-:Y:S05]  /*0750*/  @!P0 BRA `(.L_x_75) ;  /* 0x0000001800348947 */ /* 0x000fea0003800000 */
[----:B------:R-:W1:Y:S08]  /*0760*/  LDC.64 R8, c[0x0][0x3a0] ;  /* 0x0000e800ff087b82 */ /* 0x000e700000000a00 */
[----:B------:R-:W2:Y:S01]  /*0770*/  LDC.64 R24, c[0x0][0x380] ;  /* 0x0000e000ff187b82 */ /* 0x000ea20000000a00 */
[----:B-1----:R-:W-:-:S05]  /*0780*/  IMAD.WIDE R12, R0, 0x8, R8 ;  /* 0x00000008000c7825 */ /* 0x002fca00078e0208 */
[----:B------:R-:W3:Y:S04]  /*0790*/  LDG.E.64 R10, desc[UR10][R12.64] ;  /* 0x0000000a0c0a7981 */ /* 0x000ee8000c1e1b00 */
[----:B--2---:R-:W3:Y:S01]  /*07a0*/  LDG.E.64 R24, desc[UR10][R24.64] ;  /* 0x0000000a18187981 */ /* 0x004ee2000c1e1b00 */
[----:B------:R-:W-:Y:S01]  /*07b0*/  BSSY.RELIABLE B1, `(.L_x_76) ;  /* 0x0000008000017945 */ /* 0x000fe20003800100 */
[----:B---3--:R-:W-:-:S14]  /*07c0*/  DSETP.GT.AND P0, PT, R10, R24, PT ;  /* 0x000000180a00722a */ /* 0x008fdc0003f04000 */
[----:B------:R-:W-:Y:S05]  /*07d0*/  @P0 BRA `(.L_x_77) ;  /* 0x0000000000140947 */ /* 0x000fea0003800000 */
[----:B------:R-:W-:-:S06]  /*07e0*/  IMAD.WIDE R8, R29, 0x8, R12 ;  /* 0x000000081d087825 */ /* 0x000fcc00078e020c */
[----:B------:R-:W2:Y:S02]  /*07f0*/  LDG.E.64 R8, desc[UR10][R8.64] ;  /* 0x0000000a08087981 */ /* 0x000ea4000c1e1b00 */
[----:B--2---:R-:W-:-:S14]  /*0800*/  DSETP.GT.AND P1, PT, R8, R24, PT ;  /* 0x000000180800722a */ /* 0x004fdc0003f24000 */
[----:B------:R-:W-:Y:S05]  /*0810*/  @!P1 BREAK.RELIABLE B1 ;  /* 0x0000000000019942 */ /* 0x000fea0003800100 */
[----:B------:R-:W-:Y:S05]  /*0820*/  @!P1 BRA `(.L_x_78) ;  /* 0x0000001400f09947 */ /* 0x000fea0003800000 */
.L_x_77:
[----:B0-----:R-:W-:Y:S05]  /*0830*/  BSYNC.RELIABLE B1 ;  /* 0x0000000000017941 */ /* 0x001fea0003800100 */
.L_x_76:
[----:B------:R-:W0:Y:S02]  /*0840*/  LDC.64 R8, c[0x0][0x3a8] ;  /* 0x0000ea00ff087b82 */ /* 0x000e240000000a00 */
[----:B0-----:R-:W-:-:S06]  /*0850*/  IMAD.WIDE R8, R14, 0x4, R8 ;  /* 0x000000040e087825 */ /* 0x001fcc00078e0208 */
[----:B------:R-:W2:Y:S02]  /*0860*/  LDG.E R8, desc[UR10][R8.64] ;  /* 0x0000000a08087981 */ /* 0x000ea4000c1e1900 */
[----:B--2---:R-:W-:-:S13]  /*0870*/  ISETP.NE.AND P1, PT, R8, 0x1, PT ;  /* 0x000000010800780c */ /* 0x004fda0003f25270 */
[----:B------:R-:W-:Y:S05]  /*0880*/  @!P1 BRA `(.L_x_79) ;  /* 0x0000001400c89947 */ /* 0x000fea0003800000 */
[----:B------:R-:W0:Y:S01]  /*0890*/  LDC.64 R30, c[0x0][0x3b8] ;  /* 0x0000ee00ff1e7b82 */ /* 0x000e220000000a00 */
[----:B------:R-:W-:-:S06]  /*08a0*/  IMAD.WIDE R8, R29, 0x8, R12 ;  /* 0x000000081d087825 */ /* 0x000fcc00078e020c */
[----:B------:R-:W2:Y:S01]  /*08b0*/  LDG.E.64 R8, desc[UR10][R8.64] ;  /* 0x0000000a08087981 */ /* 0x000ea2000c1e1b00 */
[----:B0-----:R-:W-:-:S04]  /*08c0*/  IMAD.WIDE R12, R14, 0x8, R30 ;  /* 0x000000080e0c7825 */ /* 0x001fc800078e021e */
[----:B------:R-:W-:Y:S02]  /*08d0*/  IMAD.WIDE R30, R0, 0x8, R30 ;  /* 0x00000008001e7825 */ /* 0x000fe400078e021e */
[----:B------:R-:W3:Y:S04]  /*08e0*/  LDG.E.64 R12, desc[UR10][R12.64] ;  /* 0x0000000a0c0c7981 */ /* 0x000ee8000c1e1b00 */
[----:B------:R-:W4:Y:S01]  /*08f0*/  LDG.E.64 R30, desc[UR10][R30.64] ;  /* 0x0000000a1e1e7981 */ /* 0x000f22000c1e1b00 */
[----:B------:R-:W-:Y:S02]  /*0900*/  DADD R34, R10, -R24 ;  /* 0x000000000a227229 */ /* 0x000fe40000000818 */
[----:B--2---:R-:W-:Y:S02]  /*0910*/  DADD R36, -R24, R8 ;  /* 0x0000000018247229 */ /* 0x004fe40000000108 */
[----:B---3--:R-:W-:-:S08]  /*0920*/  DADD R32, R8, R12 ;  /* 0x0000000008207229 */ /* 0x008fd0000000000c */
[--C-:B----4-:R-:W-:Y:S02]  /*0930*/  DSETP.GEU.AND P1, PT, R32, R30.reuse, PT ;  /* 0x0000001e2000722a */ /* 0x110fe40003f2e000 */
[----:B------:R-:W-:-:S12]  /*0940*/  DADD R26, R10, R30 ;  /* 0x000000000a1a7229 */ /* 0x000fd8000000001e */
[----:B------:R-:W-:Y:S05]  /*0950*/  @P1 BRA `(.L_x_80) ;  /* 0x0000000000a01947 */ /* 0x000fea0003800000 */
[----:B------:R-:W-:Y:S05]  /*0960*/  @!P0 BRA `(.L_x_81) ;  /* 0x00000000008c8947 */ /* 0x000fea0003800000 */
[C---:B------:R-:W-:Y:S01]  /*0970*/  DMUL R12, R10.reuse, UR8 ;  /* 0x000000080a0c7c28 */ /* 0x040fe20008000000 */
[----:B------:R-:W-:Y:S01]  /*0980*/  IMAD.MOV.U32 R8, RZ, RZ, 0x0 ;  /* 0x00000000ff087424 */ /* 0x000fe200078e00ff */
[----:B------:R-:W-:Y:S01]  /*0990*/  UMOV UR12, 0xb020c49c ;  /* 0xb020c49c000c7882 */ /* 0x000fe20000000000 */
[----:B------:R-:W-:Y:S01]  /*09a0*/  IMAD.MOV.U32 R9, RZ, RZ, 0x3fd80000 ;  /* 0x3fd80000ff097424 */ /* 0x000fe200078e00ff */
[----:B------:R-:W-:Y:S01]  /*09b0*/  UMOV UR13, 0x3fe16872 ;  /* 0x3fe16872000d7882 */ /* 0x000fe20000000000 */
[----:B------:R-:W-:Y:S01]  /*09c0*/  BSSY.RECONVERGENT B1, `(.L_x_82) ;  /* 0x0000018000017945 */ /* 0x000fe20003800200 */
[----:B------:R-:W0:Y:S01]  /*09d0*/  MUFU.RSQ64H R27, R13 ;  /* 0x0000000d001b7308 */ /* 0x000e220000001c00 */
[----:B------:R-:W-:-:S03]  /*09e0*/  DMUL R24, R10, UR12 ;  /* 0x0000000c0a187c28 */ /* 0x000fc60008000000 */
[----:B------:R-:W-:-:S05]  /*09f0*/  VIADD R26, R13, 0xfcb00000 ;  /* 0xfcb000000d1a7836 */ /* 0x000fca0000000000 */
[----:B------:R-:W-:Y:S01]  /*0a00*/  ISETP.GE.U32.AND P0, PT, R26, 0x7ca00000, PT ;  /* 0x7ca000001a00780c */ /* 0x000fe20003f06070 */
[----:B0-----:R-:W-:-:S08]  /*0a10*/  DMUL R6, R26, R26 ;  /* 0x0000001a1a067228 */ /* 0x001fd00000000000 */
[----:B------:R-:W-:-:S08]  /*0a20*/  DFMA R6, R12, -R6, 1 ;  /* 0x3ff000000c06742b */ /* 0x000fd00000000806 */
[----:B------:R-:W-:Y:S02]  /*0a30*/  DFMA R8, R6, R8, 0.5 ;  /* 0x3fe000000608742b */ /* 0x000fe40000000008 */
[----:B------:R-:W-:-:S08]  /*0a40*/  DMUL R6, R26, R6 ;  /* 0x000000061a067228 */ /* 0x000fd00000000000 */
[----:B------:R-:W-:-:S08]  /*0a50*/  DFMA R28, R8, R6, R26 ;  /* 0x00000006081c722b */ /* 0x000fd0000000001a */
[----:B------:R-:W-:Y:S02]  /*0a60*/  DMUL R8, R12, R28 ;  /* 0x0000001c0c087228 */ /* 0x000fe40000000000 */
[----:B------:R-:W-:Y:S01]  /*0a70*/  IADD3 R7, PT, PT, R29, -0x100000, RZ ;  /* 0xfff000001d077810 */ /* 0x000fe20007ffe0ff */
[----:B------:R-:W-:-:S05]  /*0a80*/  IMAD.MOV.U32 R6, RZ, RZ, R28 ;  /* 0x000000ffff067224 */ /* 0x000fca00078e001c */
[----:B------:R-:W-:-:S08]  /*0a90*/  DFMA R30, R8, -R8, R12 ;  /* 0x80000008081e722b */ /* 0x000fd0000000000c */
[----:B------:R-:W-:Y:S01]  /*0aa0*/  DFMA R10, R30, R6, R8 ;  /* 0x000000061e0a722b */ /* 0x000fe20000000008 */
[----:B------:R-:W-:Y:S10]  /*0ab0*/  @!P0 BRA `(.L_x_83) ;  /* 0x0000000000208947 */ /* 0x000ff40003800000 */
[----:B------:R-:W-:Y:S01]  /*0ac0*/  IMAD.MOV.U32 R6, RZ, RZ, R28 ;  /* 0x000000ffff067224 */ /* 0x000fe200078e001c */
[----:B------:R-:W-:Y:S01]  /*0ad0*/  MOV R11, R31 ;  /* 0x0000001f000b7202 */ /* 0x000fe20000000f00 */
[----:B------:R-:W-:Y:S01]  /*0ae0*/  IMAD.MOV.U32 R10, RZ, RZ, R30 ;  /* 0x000000ffff0a7224 */ /* 0x000fe200078e001e */
[----:B------:R-:W-:Y:S01]  /*0af0*/  MOV R16, 0xb20 ;  /* 0x00000b2000107802 */ /* 0x000fe20000000f00 */
[----:B------:R-:W-:-:S07]  /*0b00*/  IMAD.MOV.U32 R0, RZ, RZ, R26 ;  /* 0x000000ffff007224 */ /* 0x000fce00078e001a */
[----:B------:R-:W-:Y:S05]  /*0b10*/  CALL.REL.NOINC `($__internal_4_$__cuda_sm20_dsqrt_rn_f64_mediumpath_v1) ;  /* 0x0000003400a07944 */ /* 0x000fea0003c00000 */
[----:B------:R-:W-:Y:S02]  /*0b20*/  IMAD.MOV.U32 R10, RZ, RZ, R6 ;  /* 0x000000ffff0a7224 */ /* 0x000fe400078e0006 */
[----:B------:R-:W-:-:S07]  /*0b30*/  IMAD.MOV.U32 R11, RZ, RZ, R7 ;  /* 0x000000ffff0b7224 */ /* 0x000fce00078e0007 */
.L_x_83:
[----:B------:R-:W-:Y:S05]  /*0b40*/  BSYNC.RECONVERGENT B1 ;  /* 0x0000000000017941 */ /* 0x000fea0003800200 */
.L_x_82:
[----:B------:R-:W0:Y:S01]  /*0b50*/  LDC.64 R6, c[0x0][0x3c0] ;  /* 0x0000f000ff067b82 */ /* 0x000e220000000a00 */
[----:B------:R-:W-:Y:S01]  /*0b60*/  DMUL R10, R24, R10 ;  /* 0x0000000a180a7228 */ /* 0x000fe20000000000 */
[----:B0-----:R-:W-:-:S06]  /*0b70*/  IMAD.WIDE R6, R14, 0x8, R6 ;  /* 0x000000080e067825 */ /* 0x001fcc00078e0206 */
[----:B------:R0:W-:Y:S01]  /*0b80*/  STG.E.64 desc[UR10][R6.64], R10 ;  /* 0x0000000a06007986 */ /* 0x0001e2000c101b0a */
[----:B------:R-:W-:Y:S05]  /*0b90*/  BRA `(.L_x_84) ;  /* 0x0000001400507947 */ /* 0x000fea0003800000 */
.L_x_81:
[----:B------:R-:W0:Y:S02]  /*0ba0*/  LDC.64 R6, c[0x0][0x3c0] ;  /* 0x0000f000ff067b82 */ /* 0x000e240000000a00 */
[----:B0-----:R-:W-:-:S05]  /*0bb0*/  IMAD.WIDE R6, R14, 0x8, R6 ;  /* 0x000000080e067825 */ /* 0x001fca00078e0206 */
[----:B------:R0:W-:Y:S01]  /*0bc0*/  STG.E.64 desc[UR10][R6.64], RZ ;  /* 0x000000ff06007986 */ /* 0x0001e2000c101b0a */
[----:B------:R-:W-:Y:S05]  /*0bd0*/  BRA `(.L_x_84) ;  /* 0x0000001400407947 */ /* 0x000fea0003800000 */
.L_x_80:
[----:B------:R-:W-:-:S14]  /*0be0*/  DSETP.GEU.AND P0, PT, R26, R12, PT ;  /* 0x0000000c1a00722a */ /* 0x000fdc0003f0e000 */
[----:B------:R-:W-:Y:S05]  /*0bf0*/  @P0 BRA `(.L_x_85) ;  /* 0x0000000000ac0947 */ /* 0x000fea0003800000 */
[----:B------:R-:W-:-:S14]  /*0c00*/  DSETP.GT.AND P0, PT, R8, R24, PT ;  /* 0x000000180800722a */ /* 0x000fdc0003f04000 */
        /* <DEDUP_REMOVED lines=8> */
[----:B------:R-:W-:-:S03]  /*0c90*/  DMUL R24, R8, -UR12 ;  /* 0x8000000c08187c28 */ /* 0x000fc60008000000 */
[----:B------:R-:W-:-:S04]  /*0ca0*/  IADD3 R26, PT, PT, R13, -0x3500000, RZ ;  /* 0xfcb000000d1a7810 */ /* 0x000fc80007ffe0ff */
[----:B------:R-:W-:Y:S02]  /*0cb0*/  ISETP.GE.U32.AND P0, PT, R26, 0x7ca00000, PT ;  /* 0x7ca000001a00780c */ /* 0x000fe40003f06070 */
[----:B0-----:R-:W-:-:S08]  /*0cc0*/  DMUL R6, R26, R26 ;  /* 0x0000001a1a067228 */ /* 0x001fd00000000000 */
[----:B------:R-:W-:-:S08]  /*0cd0*/  DFMA R6, R12, -R6, 1 ;  /* 0x3ff000000c06742b */ /* 0x000fd00000000806 */
[----:B------:R-:W-:Y:S02]  /*0ce0*/  DFMA R10, R6, R10, 0.5 ;  /* 0x3fe00000060a742b */ /* 0x000fe4000000000a */
[----:B------:R-:W-:-:S08]  /*0cf0*/  DMUL R6, R26, R6 ;  /* 0x000000061a067228 */ /* 0x000fd00000000000 */
[----:B------:R-:W-:-:S08]  /*0d00*/  DFMA R10, R10, R6, R26 ;  /* 0x000000060a0a722b */ /* 0x000fd0000000001a */
[----:B------:R-:W-:Y:S02]  /*0d10*/  DMUL R28, R12, R10 ;  /* 0x0000000a0c1c7228 */ /* 0x000fe40000000000 */
[----:B------:R-:W-:Y:S01]  /*0d20*/  VIADD R7, R11, 0xfff00000 ;  /* 0xfff000000b077836 */ /* 0x000fe20000000000 */
[----:B------:R-:W-:-:S05]  /*0d30*/  MOV R6, R10 ;  /* 0x0000000a00067202 */ /* 0x000fca0000000f00 */
[----:B------:R-:W-:-:S08]  /*0d40*/  DFMA R30, R28, -R28, R12 ;  /* 0x8000001c1c1e722b */ /* 0x000fd0000000000c */
[----:B------:R-:W-:Y:S01]  /*0d50*/  DFMA R8, R30, R6, R28 ;  /* 0x000000061e08722b */ /* 0x000fe2000000001c */
[----:B------:R-:W-:Y:S10]  /*0d60*/  @!P0 BRA `(.L_x_88) ;  /* 0x0000000000288947 */ /* 0x000ff40003800000 */
[----:B------:R-:W-:Y:S01]  /*0d70*/  IMAD.MOV.U32 R6, RZ, RZ, R10 ;  /* 0x000000ffff067224 */ /* 0x000fe200078e000a */
[----:B------:R-:W-:Y:S01]  /*0d80*/  MOV R8, R28 ;  /* 0x0000001c00087202 */ /* 0x000fe20000000f00 */
[----:B------:R-:W-:Y:S01]  /*0d90*/  IMAD.MOV.U32 R10, RZ, RZ, R30 ;  /* 0x000000ffff0a7224 */ /* 0x000fe200078e001e */
[----:B------:R-:W-:Y:S01]  /*0da0*/  MOV R16, 0xdf0 ;  /* 0x00000df000107802 */ /* 0x000fe20000000f00 */
[----:B------:R-:W-:Y:S02]  /*0db0*/  IMAD.MOV.U32 R11, RZ, RZ, R31 ;  /* 0x000000ffff0b7224 */ /* 0x000fe400078e001f */
[----:B------:R-:W-:Y:S02]  /*0dc0*/  IMAD.MOV.U32 R9, RZ, RZ, R29 ;  /* 0x000000ffff097224 */ /* 0x000fe400078e001d */
[----:B------:R-:W-:-:S07]  /*0dd0*/  IMAD.MOV.U32 R0, RZ, RZ, R26 ;  /* 0x000000ffff007224 */ /* 0x000fce00078e001a */
[----:B------:R-:W-:Y:S05]  /*0de0*/  CALL.REL.NOINC `($__internal_4_$__cuda_sm20_dsqrt_rn_f64_mediumpath_v1) ;  /* 0x0000003000ec7944 */ /* 0x000fea0003c00000 */
[----:B------:R-:W-:Y:S01]  /*0df0*/  IMAD.MOV.U32 R8, RZ, RZ, R6 ;  /* 0x000000ffff087224 */ /* 0x000fe200078e0006 */
[----:B------:R-:W-:-:S07]  /*0e00*/  MOV R9, R7 ;  /* 0x0000000700097202 */ /* 0x000fce0000000f00 */
.L_x_88:
[----:B------:R-:W-:Y:S05]  /*0e10*/  BSYNC.RECONVERGENT B1 ;  /* 0x0000000000017941 */ /* 0x000fea0003800200 */
.L_x_87:
[----:B------:R-:W0:Y:S01]  /*0e20*/  LDC.64 R6, c[0x0][0x3c0] ;  /* 0x0000f000ff067b82 */ /* 0x000e220000000a00 */
[----:B------:R-:W-:Y:S01]  /*0e30*/  DMUL R8, R24, R8 ;  /* 0x0000000818087228 */ /* 0x000fe20000000000 */
[----:B0-----:R-:W-:-:S06]  /*0e40*/  IMAD.WIDE R6, R14, 0x8, R6 ;  /* 0x000000080e067825 */ /* 0x001fcc00078e0206 */
[----:B------:R0:W-:Y:S01]  /*0e50*/  STG.E.64 desc[UR10][R6.64], R8 ;  /* 0x0000000806007986 */ /* 0x0001e2000c101b0a */
[----:B------:R-:W-:Y:S05]  /*0e60*/  BRA `(.L_x_84) ;  /* 0x00000010009c7947 */ /* 0x000fea0003800000 */
.L_x_86:
[----:B------:R-:W0:Y:S02]  /*0e70*/  LDC.64 R6, c[0x0][0x3c0] ;  /* 0x0000f000ff067b82 */ /* 0x000e240000000a00 */
[----:B0-----:R-:W-:-:S05]  /*0e80*/  IMAD.WIDE R6, R14, 0x8, R6 ;  /* 0x000000080e067825 */ /* 0x001fca00078e0206 */
[----:B------:R0:W-:Y:S01]  /*0e90*/  STG.E.64 desc[UR10][R6.64], RZ ;  /* 0x000000ff06007986 */ /* 0x0001e2000c101b0a */
[----:B------:R-:W-:Y:S05]  /*0ea0*/  BRA `(.L_x_84) ;  /* 0x00000010008c7947 */ /* 0x000fea0003800000 */
.L_x_85:
[----:B------:R-:W-:-:S08]  /*0eb0*/  DMUL R38, R36, R34 ;  /* 0x0000002224267228 */ /* 0x000fd00000000000 */
[----:B------:R-:W-:-:S14]  /*0ec0*/  DSETP.GEU.AND P0, PT, R38, RZ, PT ;  /* 0x000000ff2600722a */ /* 0x000fdc0003f0e000 */
[----:B------:R-:W-:Y:S05]  /*0ed0*/  @P0 BRA `(.L_x_89) ;  /* 0x0000000400500947 */ /* 0x000fea0003800000 */
[----:B------:R-:W-:Y:S01]  /*0ee0*/  DSETP.MAX.AND P0, P1, R10, R8, PT ;  /* 0x000000080a00722a */ /* 0x000fe2000390f000 */
[----:B------:R-:W-:Y:S02]  /*0ef0*/  IMAD.MOV.U32 R0, RZ, RZ, R11 ;  /* 0x000000ffff007224 */ /* 0x000fe400078e000b */
[----:B------:R-:W-:-:S03]  /*0f00*/  IMAD.MOV.U32 R7, RZ, RZ, R9 ;  /* 0x000000ffff077224 */ /* 0x000fc600078e0009 */
[----:B------:R-:W-:Y:S02]  /*0f10*/  SEL R6, R10, R8, P0 ;  /* 0x000000080a067207 */ /* 0x000fe40000000000 */
[----:B------:R-:W-:-:S06]  /*0f20*/  FSEL R25, R0, R7, P0 ;  /* 0x0000000700197208 */ /* 0x000fcc0000000000 */
[----:B------:R-:W-:-:S05]  /*0f30*/  @P1 LOP3.LUT R25, R7, 0x80000, RZ, 0xfc, !PT ;  /* 0x0008000007191812 */ /* 0x000fca00078efcff */
[----:B------:R-:W-:-:S06]  /*0f40*/  IMAD.MOV.U32 R7, RZ, RZ, R25 ;  /* 0x000000ffff077224 */ /* 0x000fcc00078e0019 */
[----:B------:R-:W-:-:S14]  /*0f50*/  DSETP.GT.AND P0, PT, R6, RZ, PT ;  /* 0x000000ff0600722a */ /* 0x000fdc0003f04000 */
[----:B------:R-:W-:Y:S05]  /*0f60*/  @!P0 BRA `(.L_x_90) ;  /* 0x00000004001c8947 */ /* 0x000fea0003800000 */
[----:B------:R-:W-:Y:S01]  /*0f70*/  DADD R10, R36, -R34 ;  /* 0x00000000240a7229 */ /* 0x000fe20000000822 */
[----:B------:R-:W-:Y:S01]  /*0f80*/  MOV R6, 0x1 ;  /* 0x0000000100067802 */ /* 0x000fe20000000f00 */
[----:B------:R-:W-:Y:S01]  /*0f90*/  DSETP.MAX.AND P0, P1, R32, R26, PT ;  /* 0x0000001a2000722a */ /* 0x000fe2000390f000 */
[----:B------:R-:W-:Y:S01]  /*0fa0*/  IMAD.MOV.U32 R0, RZ, RZ, R32 ;  /* 0x000000ffff007224 */ /* 0x000fe200078e0020 */
[----:B------:R-:W-:Y:S01]  /*0fb0*/  DSETP.MAX.AND P2, P3, R12, R30, PT ;  /* 0x0000001e0c00722a */ /* 0x000fe20003b4f000 */
[----:B------:R-:W-:Y:S01]  /*0fc0*/  IMAD.MOV.U32 R16, RZ, RZ, R12 ;  /* 0x000000ffff107224 */ /* 0x000fe200078e000c */
[----:B------:R-:W-:Y:S02]  /*0fd0*/  BSSY.RECONVERGENT B1, `(.L_x_91) ;  /* 0x000001c000017945 */ /* 0x000fe40003800200 */
[----:B------:R-:W-:Y:S02]  /*0fe0*/  DADD R8, -RZ, |R10| ;  /* 0x00000000ff087229 */ /* 0x000fe4000000050a */
[----:B------:R-:W-:-:S04]  /*0ff0*/  FSEL R13, R13, R31, P2 ;  /* 0x0000001f0d0d7208 */ /* 0x000fc80001000000 */
[----:B------:R-:W0:Y:S04]  /*1000*/  MUFU.RCP64H R7, R9 ;  /* 0x0000000900077308 */ /* 0x000e280000001800 */
[----:B------:R-:W-:Y:S01]  /*1010*/  @P3 LOP3.LUT R13, R31, 0x80000, RZ, 0xfc, !PT ;  /* 0x000800001f0d3812 */ /* 0x000fe200078efcff */
[----:B0-----:R-:W-:-:S08]  /*1020*/  DFMA R24, -|R10|, R6, 1 ;  /* 0x3ff000000a18742b */ /* 0x001fd00000000306 */
[----:B------:R-:W-:-:S08]  /*1030*/  DFMA R24, R24, R24, R24 ;  /* 0x000000181818722b */ /* 0x000fd00000000018 */
[----:B------:R-:W-:-:S08]  /*1040*/  DFMA R24, R6, R24, R6 ;  /* 0x000000180618722b */ /* 0x000fd00000000006 */
[----:B------:R-:W-:-:S08]  /*1050*/  DFMA R6, -|R10|, R24, 1 ;  /* 0x3ff000000a06742b */ /* 0x000fd00000000318 */
[----:B------:R-:W-:-:S08]  /*1060*/  DFMA R6, R24, R6, R24 ;  /* 0x000000061806722b */ /* 0x000fd00000000018 */
[----:B------:R-:W-:-:S08]  /*1070*/  DMUL R24, R10, R6 ;  /* 0x000000060a187228 */ /* 0x000fd00000000000 */
[----:B------:R-:W-:-:S08]  /*1080*/  DFMA R28, -|R10|, R24, R10 ;  /* 0x000000180a1c722b */ /* 0x000fd0000000030a */
[----:B------:R-:W-:Y:S01]  /*1090*/  DFMA R6, R6, R28, R24 ;  /* 0x0000001c0606722b */ /* 0x000fe20000000018 */
[----:B------:R-:W-:Y:S01]  /*10a0*/  IMAD.MOV.U32 R25, RZ, RZ, R26 ;  /* 0x000000ffff197224 */ /* 0x000fe200078e001a */
[----:B------:R-:W-:-:S04]  /*10b0*/  MOV R29, R30 ;  /* 0x0000001e001d7202 */ /* 0x000fc80000000f00 */
[----:B------:R-:W-:Y:S02]  /*10c0*/  SEL R24, R0, R25, P0 ;  /* 0x0000001900187207 */ /* 0x000fe40000000000 */
[----:B------:R-:W-:Y:S02]  /*10d0*/  FSEL R25, R33, R27, P0 ;  /* 0x0000001b21197208 */ /* 0x000fe40000000000 */
[----:B------:R-:W-:Y:S01]  /*10e0*/  FFMA R0, RZ, R9, R7 ;  /* 0x00000009ff007223 */ /* 0x000fe20000000007 */
[----:B------:R-:W-:Y:S02]  /*10f0*/  @P1 LOP3.LUT R25, R27, 0x80000, RZ, 0xfc, !PT ;  /* 0x000800001b191812 */ /* 0x000fe400078efcff */
[----:B------:R-:W-:Y:S02]  /*1100*/  FSETP.GEU.AND P1, PT, |R11|, 6.5827683646048100446e-37, PT ;  /* 0x036000000b00780b */ /* 0x000fe40003f2e200 */
[----:B------:R-:W-:Y:S02]  /*1110*/  FSETP.GT.AND P0, PT, |R0|, 1.469367938527859385e-39, PT ;  /* 0x001000000000780b */ /* 0x000fe40003f04200 */
[----:B------:R-:W-:-:S06]  /*1120*/  SEL R12, R16, R29, P2 ;  /* 0x0000001d100c7207 */ /* 0x000fcc0001000000 */
[----:B------:R-:W-:-:S05]  /*1130*/  DADD R24, R24, -R12 ;  /* 0x0000000018187229 */ /* 0x000fca000000080c */
[----:B------:R-:W-:Y:S06]  /*1140*/  @P0 BRA P1, `(.L_x_92) ;  /* 0x0000000000100947 */ /* 0x000fec0000800000 */
[----:B------:R-:W-:Y:S01]  /*1150*/  IMAD.MOV.U32 R6, RZ, RZ, R10 ;  /* 0x000000ffff067224 */ /* 0x000fe200078e000a */
[----:B------:R-:W-:Y:S01]  /*1160*/  MOV R0, 0x1190 ;  /* 0x0000119000007802 */ /* 0x000fe20000000f00 */
[----:B------:R-:W-:-:S07]  /*1170*/  IMAD.MOV.U32 R7, RZ, RZ, R11 ;  /* 0x000000ffff077224 */ /* 0x000fce00078e000b */
[----:B------:R-:W-:Y:S05]  /*1180*/  CALL.REL.NOINC `($__internal_3_$__cuda_sm20_div_rn_f64_full) ;  /* 0x0000002800747944 */ /* 0x000fea0003c00000 */
.L_x_92:
[----:B------:R-:W-:Y:S05]  /*1190*/  BSYNC.RECONVERGENT B1 ;  /* 0x0000000000017941 */ /* 0x000fea0003800200 */
.L_x_91:
[----:B------:R-:W-:Y:S01]  /*11a0*/  DMUL R12, R20, R24 ;  /* 0x00000018140c7228 */ /* 0x000fe20000000000 */
[----:B------:R-:W-:Y:S01]  /*11b0*/  MOV R10, 0x0 ;  /* 0x00000000000a7802 */ /* 0x000fe20000000f00 */
[----:B------:R-:W-:Y:S01]  /*11c0*/  IMAD.MOV.U32 R11, RZ, RZ, 0x3fd80000 ;  /* 0x3fd80000ff0b7424 */ /* 0x000fe200078e00ff */
[----:B------:R-:W-:Y:S01]  /*11d0*/  UMOV UR12, 0x66666666 ;  /* 0x66666666000c7882 */ /* 0x000fe20000000000 */
[----:B------:R-:W-:Y:S01]  /*11e0*/  UMOV UR13, 0x3fd66666 ;  /* 0x3fd66666000d7882 */ /* 0x000fe20000000000 */
[----:B------:R-:W-:Y:S01]  /*11f0*/  BSSY.RECONVERGENT B1, `(.L_x_93) ;  /* 0x0000019000017945 */ /* 0x000fe20003800200 */
[----:B------:R-:W0:Y:S04]  /*1200*/  MUFU.RSQ64H R27, R13 ;  /* 0x0000000d001b7308 */ /* 0x000e280000001c00 */
[----:B------:R-:W-:-:S05]  /*1210*/  VIADD R26, R13, 0xfcb00000 ;  /* 0xfcb000000d1a7836 */ /* 0x000fca0000000000 */
[----:B------:R-:W-:Y:S01]  /*1220*/  ISETP.GE.U32.AND P0, PT, R26, 0x7ca00000, PT ;  /* 0x7ca000001a00780c */ /* 0x000fe20003f06070 */
[----:B0-----:R-:W-:-:S08]  /*1230*/  DMUL R8, R26, R26 ;  /* 0x0000001a1a087228 */ /* 0x001fd00000000000 */
[----:B------:R-:W-:-:S08]  /*1240*/  DFMA R8, R12, -R8, 1 ;  /* 0x3ff000000c08742b */ /* 0x000fd00000000808 */
[----:B------:R-:W-:Y:S02]  /*1250*/  DFMA R10, R8, R10, 0.5 ;  /* 0x3fe00000080a742b */ /* 0x000fe4000000000a */
[----:B------:R-:W-:-:S08]  /*1260*/  DMUL R8, R26, R8 ;  /* 0x000000081a087228 */ /* 0x000fd00000000000 */
[----:B------:R-:W-:Y:S02]  /*1270*/  DFMA R28, R10, R8, R26 ;  /* 0x000000080a1c722b */ /* 0x000fe4000000001a */
[----:B------:R-:W-:-:S06]  /*1280*/  DMUL R10, R6, -UR12 ;  /* 0x8000000c060a7c28 */ /* 0x000fcc0008000000 */
[----:B------:R-:W-:Y:S02]  /*1290*/  DMUL R8, R12, R28 ;  /* 0x0000001c0c087228 */ /* 0x000fe40000000000 */
[----:B------:R-:W-:Y:S01]  /*12a0*/  VIADD R7, R29, 0xfff00000 ;  /* 0xfff000001d077836 */ /* 0x000fe20000000000 */
[----:B------:R-:W-:Y:S01]  /*12b0*/  DMUL R24, R24, R10 ;  /* 0x0000000a18187228 */ /* 0x000fe20000000000 */
[----:B------:R-:W-:-:S04]  /*12c0*/  IMAD.MOV.U32 R6, RZ, RZ, R28 ;  /* 0x000000ffff067224 */ /* 0x000fc800078e001c */
[----:B------:R-:W-:-:S08]  /*12d0*/  DFMA R30, R8, -R8, R12 ;  /* 0x80000008081e722b */ /* 0x000fd0000000000c */
[----:B------:R-:W-:Y:S01]  /*12e0*/  DFMA R10, R30, R6, R8 ;  /* 0x000000061e0a722b */ /* 0x000fe20000000008 */
[----:B------:R-:W-:Y:S10]  /*12f0*/  @!P0 BRA `(.L_x_94) ;  /* 0x0000000000208947 */ /* 0x000ff40003800000 */
[----:B------:R-:W-:Y:S01]  /*1300*/  MOV R6, R28 ;  /* 0x0000001c00067202 */ /* 0x000fe20000000f00 */
[----:B------:R-:W-:Y:S01]  /*1310*/  IMAD.MOV.U32 R10, RZ, RZ, R30 ;  /* 0x000000ffff0a7224 */ /* 0x000fe200078e001e */
[----:B------:R-:W-:Y:S01]  /*1320*/  MOV R16, 0x1360 ;  /* 0x0000136000107802 */ /* 0x000fe20000000f00 */
[----:B------:R-:W-:Y:S02]  /*1330*/  IMAD.MOV.U32 R11, RZ, RZ, R31 ;  /* 0x000000ffff0b7224 */ /* 0x000fe400078e001f */
[----:B------:R-:W-:-:S07]  /*1340*/  IMAD.MOV.U32 R0, RZ, RZ, R26 ;  /* 0x000000ffff007224 */ /* 0x000fce00078e001a */
[----:B------:R-:W-:Y:S05]  /*1350*/  CALL.REL.NOINC `($__internal_4_$__cuda_sm20_dsqrt_rn_f64_mediumpath_v1) ;  /* 0x0000002c00907944 */ /* 0x000fea0003c00000 */
[----:B------:R-:W-:Y:S01]  /*1360*/  MOV R10, R6 ;  /* 0x00000006000a7202 */ /* 0x000fe20000000f00 */
[----:B------:R-:W-:-:S07]  /*1370*/  IMAD.MOV.U32 R11, RZ, RZ, R7 ;  /* 0x000000ffff0b7224 */ /* 0x000fce00078e0007 */
.L_x_94:
[----:B------:R-:W-:Y:S05]  /*1380*/  BSYNC.RECONVERGENT B1 ;  /* 0x0000000000017941 */ /* 0x000fea0003800200 */
.L_x_93:
[----:B------:R-:W0:Y:S01]  /*1390*/  LDC.64 R6, c[0x0][0x3c0] ;  /* 0x0000f000ff067b82 */ /* 0x000e220000000a00 */
[----:B------:R-:W-:Y:S01]  /*13a0*/  DMUL R10, R24, R10 ;  /* 0x0000000a180a7228 */ /* 0x000fe20000000000 */
[----:B0-----:R-:W-:-:S06]  /*13b0*/  IMAD.WIDE R6, R14, 0x8, R6 ;  /* 0x000000080e067825 */ /* 0x001fcc00078e0206 */
[----:B------:R0:W-:Y:S01]  /*13c0*/  STG.E.64 desc[UR10][R6.64], R10 ;  /* 0x0000000a06007986 */ /* 0x0001e2000c101b0a */
[----:B------:R-:W-:Y:S05]  /*13d0*/  BRA `(.L_x_84) ;  /* 0x0000000c00407947 */ /* 0x000fea0003800000 */
.L_x_90:
[----:B------:R-:W0:Y:S02]  /*13e0*/  LDC.64 R6, c[0x0][0x3c0] ;  /* 0x0000f000ff067b82 */ /* 0x000e240000000a00 */
[----:B0-----:R-:W-:-:S05]  /*13f0*/  IMAD.WIDE R6, R14, 0x8, R6 ;  /* 0x000000080e067825 */ /* 0x001fca00078e0206 */
[----:B------:R0:W-:Y:S01]  /*1400*/  STG.E.64 desc[UR10][R6.64], RZ ;  /* 0x000000ff06007986 */ /* 0x0001e2000c101b0a */
[----:B------:R-:W-:Y:S05]  /*1410*/  BRA `(.L_x_84) ;  /* 0x0000000c00307947 */ /* 0x000fea0003800000 */
.L_x_89:
[----:B------:R-:W0:Y:S01]  /*1420*/  LDC.64 R26, c[0x0][0x3d0] ;  /* 0x0000f400ff1a7b82 */ /* 0x000e220000000a00 */
[----:B------:R-:W-:-:S07]  /*1430*/  IMAD.IADD R29, R14, 0x1, R29 ;  /* 0x000000010e1d7824 */ /* 0x000fce00078e021d */
[----:B------:R-:W1:Y:S08]  /*1440*/  LDC.64 R38, c[0x0][0x3d8] ;  /* 0x0000f600ff267b82 */ /* 0x000e700000000a00 */
[----:B------:R-:W2:Y:S01]  /*1450*/  LDC.64 R40, c[0x0][0x3e8] ;  /* 0x0000fa00ff287b82 */ /* 0x000ea20000000a00 */
[----:B0-----:R-:W-:-:S04]  /*1460*/  IMAD.WIDE R42, R29, 0x8, R26 ;  /* 0x000000081d2a7825 */ /* 0x001fc800078e021a */
[C---:B------:R-:W-:Y:S02]  /*1470*/  IMAD.WIDE R12, R14.reuse, 0x8, R26 ;  /* 0x000000080e0c7825 */ /* 0x040fe400078e021a */
[----:B------:R-:W3:Y:S02]  /*1480*/  LDG.E.64 R42, desc[UR10][R42.64] ;  /* 0x0000000a2a2a7981 */ /* 0x000ee4000c1e1b00 */
[--C-:B-1----:R-:W-:Y:S02]  /*1490*/  IMAD.WIDE R34, R29, 0x8, R38.reuse ;  /* 0x000000081d227825 */ /* 0x102fe400078e0226 */
[----:B------:R-:W3:Y:S01]  /*14a0*/  LDG.E.64 R12, desc[UR10][R12.64] ;  /* 0x0000000a0c0c7981 */ /* 0x000ee2000c1e1b00 */
[----:B------:R-:W0:Y:S01]  /*14b0*/  LDC.64 R28, c[0x0][0x3c8] ;  /* 0x0000f200ff1c7b82 */ /* 0x000e220000000a00 */
[----:B------:R-:W-:Y:S02]  /*14c0*/  IMAD.WIDE R8, R14, 0x8, R38 ;  /* 0x000000080e087825 */ /* 0x000fe400078e0226 */
[----:B------:R-:W4:Y:S02]  /*14d0*/  LDG.E.64 R34, desc[UR10][R34.64] ;  /* 0x0000000a22227981 */ /* 0x000f24000c1e1b00 */
[----:B------:R-:W-:-:S02]  /*14e0*/  IMAD.WIDE R36, R0, 0x8, R26 ;  /* 0x0000000800247825 */ /* 0x000fc400078e021a */
[----:B------:R-:W4:Y:S04]  /*14f0*/  LDG.E.64 R26, desc[UR10][R8.64] ;  /* 0x0000000a081a7981 */ /* 0x000f28000c1e1b00 */
[----:B------:R-:W5:Y:S01]  /*1500*/  LDG.E.64 R36, desc[UR10][R36.64] ;  /* 0x0000000a24247981 */ /* 0x000f62000c1e1b00 */
[----:B------:R-:W-:-:S06]  /*1510*/  IMAD.WIDE R38, R0, 0x8, R38 ;  /* 0x0000000800267825 */ /* 0x000fcc00078e0226 */
[----:B------:R-:W5:Y:S01]  /*1520*/  LDG.E.64 R38, desc[UR10][R38.64] ;  /* 0x0000000a26267981 */ /* 0x000f62000c1e1b00 */
[----:B0-----:R-:W-:-:S04]  /*1530*/  IMAD.WIDE R28, R14, 0x8, R28 ;  /* 0x000000080e1c7825 */ /* 0x001fc800078e021c */
[----:B--2---:R-:W-:Y:S02]  /*1540*/  IMAD.WIDE R40, R14, 0x8, R40 ;  /* 0x000000080e287825 */ /* 0x004fe400078e0228 */
[----:B------:R-:W2:Y:S04]  /*1550*/  LDG.E.64 R28, desc[UR10][R28.64] ;  /* 0x0000000a1c1c7981 */ /* 0x000ea8000c1e1b00 */
[----:B------:R-:W2:Y:S01]  /*1560*/  LDG.E.64 R40, desc[UR10][R40.64] ;  /* 0x0000000a28287981 */ /* 0x000ea2000c1e1b00 */
[----:B------:R-:W-:Y:S01]  /*1570*/  DADD R10, -R10, R32 ;  /* 0x000000000a0a7229 */ /* 0x000fe20000000120 */
[----:B------:R-:W-:-:S07]  /*1580*/  ISETP.NE.AND P0, PT, R17, RZ, PT ;  /* 0x000000ff1100720c */ /* 0x000fce0003f05270 */
[----:B------:R-:W-:Y:S01]  /*1590*/  DADD R10, -R30, R10 ;  /* 0x000000001e0a7229 */ /* 0x000fe2000000010a */
[----:B------:R-:W-:Y:S01]  /*15a0*/  BSSY.RECONVERGENT B1, `(.L_x_95) ;  /* 0x0000033000017945 */ /* 0x000fe20003800200 */
[----:B---3--:R-:W-:Y:S02]  /*15b0*/  DADD R42, R42, R12 ;  /* 0x000000002a2a7229 */ /* 0x008fe4000000000c */
[C-C-:B----4-:R-:W-:Y:S02]  /*15c0*/  DADD R32, R34.reuse, R26.reuse ;  /* 0x0000000022207229 */ /* 0x150fe4000000001a */
[----:B------:R-:W-:-:S04]  /*15d0*/  DADD R34, -R34, R26 ;  /* 0x0000000022227229 */ /* 0x000fc8000000011a */
[----:B------:R-:W-:Y:S02]  /*15e0*/  DMUL R42, R42, 0.5 ;  /* 0x3fe000002a2a7828 */ /* 0x000fe40000000000 */
[----:B-----5:R-:W-:-:S06]  /*15f0*/  DADD R36, R12, R36 ;  /* 0x000000000c247229 */ /* 0x020fcc0000000024 */
[C---:B------:R-:W-:Y:S02]  /*1600*/  DMUL R32, R42.reuse, R32 ;  /* 0x000000202a207228 */ /* 0x040fe40000000000 */
[----:B------:R-:W-:Y:S02]  /*1610*/  DMUL R34, |R42|, R34 ;  /* 0x000000222a227228 */ /* 0x000fe40000000200 */
[----:B------:R-:W-:Y:S02]  /*1620*/  DMUL R42, R36, 0.5 ;  /* 0x3fe00000242a7828 */ /* 0x000fe40000000000 */
[C-C-:B------:R-:W-:Y:S02]  /*1630*/  DADD R36, -R26.reuse, R38.reuse ;  /* 0x000000001a247229 */ /* 0x140fe40000000126 */
[----:B------:R-:W-:Y:S02]  /*1640*/  DADD R38, R26, R38 ;  /* 0x000000001a267229 */ /* 0x000fe40000000026 */
[----:B------:R-:W-:-:S04]  /*1650*/  DMUL R34, R34, 0.5 ;  /* 0x3fe0000022227828 */ /* 0x000fc80000000000 */
[C---:B------:R-:W-:Y:S02]  /*1660*/  DMUL R36, |R42|.reuse, R36 ;  /* 0x000000242a247228 */ /* 0x040fe40000000200 */
[----:B------:R-:W-:Y:S02]  /*1670*/  DMUL R38, R42, R38 ;  /* 0x000000262a267228 */ /* 0x000fe40000000000 */
[----:B------:R-:W-:Y:S02]  /*1680*/  DFMA R34, R32, 0.5, R34 ;  /* 0x3fe000002022782b */ /* 0x000fe40000000022 */
[----:B--2---:R-:W-:Y:S02]  /*1690*/  DMUL R32, R28, UR8 ;  /* 0x000000081c207c28 */ /* 0x004fe40008000000 */
[----:B------:R-:W-:Y:S02]  /*16a0*/  DMUL R36, R36, 0.5 ;  /* 0x3fe0000024247828 */ /* 0x000fe40000000000 */
[----:B------:R-:W-:-:S04]  /*16b0*/  DMUL R40, R40, R40 ;  /* 0x0000002828287228 */ /* 0x000fc80000000000 */
[----:B------:R-:W-:Y:S02]  /*16c0*/  DMUL R32, R32, R4 ;  /* 0x0000000420207228 */ /* 0x000fe40000000000 */
[----:B------:R-:W-:Y:S02]  /*16d0*/  DFMA R36, R38, 0.5, R36 ;  /* 0x3fe000002624782b */ /* 0x000fe40000000024 */
[----:B------:R-:W-:Y:S02]  /*16e0*/  DSETP.NEU.AND P1, PT, R28, RZ, PT ;  /* 0x000000ff1c00722a */ /* 0x000fe40003f2d000 */
[----:B------:R-:W-:Y:S02]  /*16f0*/  DFMA R12, R12, R12, R40 ;  /* 0x0000000c0c0c722b */ /* 0x000fe40000000028 */
[----:B------:R-:W-:Y:S02]  /*1700*/  DMUL R32, R32, R10 ;  /* 0x0000000a20207228 */ /* 0x000fe40000000000 */
[----:B------:R-:W-:Y:S01]  /*1710*/  DADD R30, R34, -R36 ;  /* 0x00000000221e7229 */ /* 0x000fe20000000824 */
[----:B------:R-:W-:Y:S01]  /*1720*/  CS2R R34, SRZ ;  /* 0x0000000000227805 */ /* 0x000fe2000001ff00 */
[----:B------:R-:W-:Y:S09]  /*1730*/  @!P0 BRA `(.L_x_96) ;  /* 0x0000000000648947 */ /* 0x000ff20003800000 */
[----:B------:R-:W-:Y:S01]  /*1740*/  IMAD.WIDE R42, R0, 0x8, R6 ;  /* 0x00000008002a7825 */ /* 0x000fe200078e0206 */
[----:B------:R-:W2:Y:S04]  /*1750*/  LDG.E.64 R10, desc[UR10][R22.64+0x8] ;  /* 0x0000080a160a7981 */ /* 0x000ea8000c1e1b00 */
[----:B------:R-:W3:Y:S04]  /*1760*/  LDG.E.64 R6, desc[UR10][R22.64] ;  /* 0x0000000a16067981 */ /* 0x000ee8000c1e1b00 */
[----:B------:R-:W2:Y:S04]  /*1770*/  LDG.E.64 R36, desc[UR10][R42.64+0x8] ;  /* 0x0000080a2a247981 */ /* 0x000ea8000c1e1b00 */
[----:B------:R-:W3:Y:S04]  /*1780*/  LDG.E.64 R40, desc[UR10][R42.64] ;  /* 0x0000000a2a287981 */ /* 0x000ee8000c1e1b00 */
[----:B------:R-:W4:Y:S04]  /*1790*/  LDG.E.64 R34, desc[UR10][R8.64+0x8] ;  /* 0x0000080a08227981 */ /* 0x000f28000c1e1b00 */
[----:B------:R-:W5:Y:S01]  /*17a0*/  LDG.E.64 R38, desc[UR10][R8.64+-0x8] ;  /* 0xfffff80a08267981 */ /* 0x000f62000c1e1b00 */
[----:B--2---:R-:W-:-:S02]  /*17b0*/  DADD R10, R10, R36 ;  /* 0x000000000a0a7229 */ /* 0x004fc40000000024 */
[----:B---3--:R-:W-:Y:S02]  /*17c0*/  DADD R6, R6, R40 ;  /* 0x0000000006067229 */ /* 0x008fe40000000028 */
[----:B----4-:R-:W-:-:S04]  /*17d0*/  DADD R40, R26, -R34 ;  /* 0x000000001a287229 */ /* 0x010fc80000000822 */
[----:B------:R-:W-:Y:S02]  /*17e0*/  DMUL R10, R10, 0.5 ;  /* 0x3fe000000a0a7828 */ /* 0x000fe40000000000 */
[----:B-----5:R-:W-:Y:S02]  /*17f0*/  DADD R36, -R26, R38 ;  /* 0x000000001a247229 */ /* 0x020fe40000000126 */
[----:B------:R-:W-:Y:S02]  /*1800*/  DMUL R6, R6, 0.5 ;  /* 0x3fe0000006067828 */ /* 0x000fe40000000000 */
[C---:B------:R-:W-:Y:S02]  /*1810*/  DADD R34, R26.reuse, R34 ;  /* 0x000000001a227229 */ /* 0x040fe40000000022 */
[----:B------:R-:W-:Y:S02]  /*1820*/  DADD R38, R26, R38 ;  /* 0x000000001a267229 */ /* 0x000fe40000000026 */
[----:B------:R-:W-:-:S02]  /*1830*/  DMUL R40, |R10|, R40 ;  /* 0x000000280a287228 */ /* 0x000fc40000000200 */
[----:B------:R-:W-:Y:S02]  /*1840*/  DMUL R36, |R6|, R36 ;  /* 0x0000002406247228 */ /* 0x000fe40000000200 */
[----:B------:R-:W-:Y:S02]  /*1850*/  DMUL R34, R10, R34 ;  /* 0x000000220a227228 */ /* 0x000fe40000000000 */
[----:B------:R-:W-:Y:S02]  /*1860*/  DMUL R38, R6, R38 ;  /* 0x0000002606267228 */ /* 0x000fe40000000000 */
[----:B------:R-:W-:Y:S02]  /*1870*/  DMUL R40, R40, 0.5 ;  /* 0x3fe0000028287828 */ /* 0x000fe40000000000 */
[----:B------:R-:W-:-:S06]  /*1880*/  DMUL R36, R36, 0.5 ;  /* 0x3fe0000024247828 */ /* 0x000fcc0000000000 */
[----:B------:R-:W-:Y:S02]  /*1890*/  DFMA R34, R34, 0.5, R40 ;  /* 0x3fe000002222782b */ /* 0x000fe40000000028 */
[----:B------:R-:W-:-:S08]  /*18a0*/  DFMA R36, R38, 0.5, R36 ;  /* 0x3fe000002624782b */ /* 0x000fd00000000024 */
[----:B------:R-:W-:-:S08]  /*18b0*/  DADD R34, R34, -R36 ;  /* 0x0000000022227229 */ /* 0x000fd00000000824 */
[----:B------:R-:W-:-:S11]  /*18c0*/  DMUL R34, R34, R2 ;  /* 0x0000000222227228 */ /* 0x000fd60000000000 */
.L_x_96:
[----:B------:R-:W-:Y:S05]  /*18d0*/  BSYNC.RECONVERGENT B1 ;  /* 0x0000000000017941 */ /* 0x000fea0003800200 */
.L_x_95:
[----:B------:R-:W-:Y:S01]  /*18e0*/  BSSY.RECONVERGENT B1, `(.L_x_97) ;  /* 0x0000009000017945 */ /* 0x000fe20003800200 */
[----:B------:R-:W-:-:S03]  /*18f0*/  @!P1 CS2R R36, SRZ ;  /* 0x0000000000249805 */ /* 0x000fc6000001ff00 */
[----:B------:R-:W-:Y:S05]  /*1900*/  @!P1 BRA `(.L_x_98) ;  /* 0x0000000000189947 */ /* 0x000fea0003800000 */
[----:B------:R-:W-:Y:S01]  /*1910*/  DADD R10, -RZ, |R28| ;  /* 0x00000000ff0a7229 */ /* 0x000fe2000000051c */
[----:B------:R-:W-:-:S10]  /*1920*/  MOV R0, 0x1940 ;  /* 0x0000194000007802 */ /* 0x000fd40000000f00 */
[----:B------:R-:W-:Y:S05]  /*1930*/  CALL.REL.NOINC `($_Z4fluxPdddPiS_S0_S0_S_S_S_S_S_S_S_S_S_S_S_S_iiiddd$__internal_accurate_pow) ;  /* 0x0000002800b87944 */ /* 0x000fea0003c00000 */
[----:B------:R-:W-:-:S04]  /*1940*/  ISETP.GE.AND P0, PT, R29, RZ, PT ;  /* 0x000000ff1d00720c */ /* 0x000fc80003f06270 */
[----:B------:R-:W-:Y:S02]  /*1950*/  FSEL R36, R6, RZ, P0 ;  /* 0x000000ff06247208 */ /* 0x000fe40000000000 */
[----:B------:R-:W-:-:S07]  /*1960*/  FSEL R37, R10, -QNAN , P0 ;  /* 0xfff800000a257808 */ /* 0x000fce0000000000 */
.L_x_98:
[----:B------:R-:W-:Y:S05]  /*1970*/  BSYNC.RECONVERGENT B1 ;  /* 0x0000000000017941 */ /* 0x000fea0003800200 */
.L_x_97:
[----:B------:R-:W0:Y:S01]  /*1980*/  MUFU.RSQ64H R39, R13 ;  /* 0x0000000d00277308 */ /* 0x000e220000001c00 */
[----:B------:R-:W-:Y:S01]  /*1990*/  VIADD R38, R13, 0xfcb00000 ;  /* 0xfcb000000d267836 */ /* 0x000fe20000000000 */
[----:B------:R-:W-:Y:S01]  /*19a0*/  MOV R40, 0x0 ;  /* 0x0000000000287802 */ /* 0x000fe20000000f00 */
[----:B------:R-:W-:Y:S01]  /*19b0*/  IMAD.MOV.U32 R41, RZ, RZ, 0x3fd80000 ;  /* 0x3fd80000ff297424 */ /* 0x000fe200078e00ff */
[----:B------:R-:W-:Y:S01]  /*19c0*/  BSSY.RECONVERGENT B1, `(.L_x_99) ;  /* 0x0000016000017945 */ /* 0x000fe20003800200 */
[----:B------:R-:W-:Y:S01]  /*19d0*/  IMAD.MOV.U32 R42, RZ, RZ, -0x42528ae ;  /* 0xfbdad752ff2a7424 */ /* 0x000fe200078e00ff */
[----:B------:R-:W-:Y:S01]  /*19e0*/  DSETP.NEU.AND P1, PT, R28, 1, PT ;  /* 0x3ff000001c00742a */ /* 0x000fe20003f2d000 */
[----:B------:R-:W-:Y:S01]  /*19f0*/  IMAD.MOV.U32 R43, RZ, RZ, 0x3ff55554 ;  /* 0x3ff55554ff2b7424 */ /* 0x000fe200078e00ff */
[----:B0-----:R-:W-:-:S08]  /*1a00*/  DMUL R6, R38, R38 ;  /* 0x0000002626067228 */ /* 0x001fd00000000000 */
[----:B------:R-:W-:-:S08]  /*1a10*/  DFMA R6, R12, -R6, 1 ;  /* 0x3ff000000c06742b */ /* 0x000fd00000000806 */
[----:B------:R-:W-:Y:S02]  /*1a20*/  DFMA R40, R6, R40, 0.5 ;  /* 0x3fe000000628742b */ /* 0x000fe40000000028 */
[----:B------:R-:W-:-:S08]  /*1a30*/  DMUL R6, R38, R6 ;  /* 0x0000000626067228 */ /* 0x000fd00000000000 */
[----:B------:R-:W-:Y:S02]  /*1a40*/  DFMA R40, R40, R6, R38 ;  /* 0x000000062828722b */ /* 0x000fe40000000026 */
[----:B------:R-:W-:-:S06]  /*1a50*/  DADD R6, R28, R42 ;  /* 0x000000001c067229 */ /* 0x000fcc000000002a */
[----:B------:R-:W-:-:S04]  /*1a60*/  DMUL R8, R12, R40 ;  /* 0x000000280c087228 */ /* 0x000fc80000000000 */
[----:B------:R-:W-:Y:S02]  /*1a70*/  LOP3.LUT R6, R7, 0x7ff00000, RZ, 0xc0, !PT ;  /* 0x7ff0000007067812 */ /* 0x000fe400078ec0ff */
[----:B------:R-:W-:Y:S02]  /*1a80*/  IADD3 R7, PT, PT, R41, -0x100000, RZ ;  /* 0xfff0000029077810 */ /* 0x000fe40007ffe0ff */
[----:B------:R-:W-:Y:S01]  /*1a90*/  ISETP.NE.AND P0, PT, R6, 0x7ff00000, PT ;  /* 0x7ff000000600780c */ /* 0x000fe20003f05270 */
[----:B------:R-:W-:-:S12]  /*1aa0*/  DFMA R10, R8, -R8, R12 ;  /* 0x80000008080a722b */ /* 0x000fd8000000000c */
[----:B------:R-:W-:Y:S05]  /*1ab0*/  @P0 BRA `(.L_x_100) ;  /* 0x0000000000180947 */ /* 0x000fea0003800000 */
[----:B------:R-:W-:-:S14]  /*1ac0*/  DSETP.NAN.AND P0, PT, R28, R28, PT ;  /* 0x0000001c1c00722a */ /* 0x000fdc0003f08000 */
[----:B------:R-:W-:Y:S01]  /*1ad0*/  @P0 DADD R36, R28, R42 ;  /* 0x000000001c240229 */ /* 0x000fe2000000002a */
[----:B------:R-:W-:Y:S10]  /*1ae0*/  @P0 BRA `(.L_x_100) ;  /* 0x00000000000c0947 */ /* 0x000ff40003800000 */
[----:B------:R-:W-:-:S14]  /*1af0*/  DSETP.NEU.AND P0, PT, |R28|, +INF , PT ;  /* 0x7ff000001c00742a */ /* 0x000fdc0003f0d200 */
[----:B------:R-:W-:Y:S02]  /*1b00*/  @!P0 IMAD.MOV.U32 R36, RZ, RZ, 0x0 ;  /* 0x00000000ff248424 */ /* 0x000fe400078e00ff */
[----:B------:R-:W-:-:S07]  /*1b10*/  @!P0 IMAD.MOV.U32 R37, RZ, RZ, 0x7ff00000 ;  /* 0x7ff00000ff258424 */ /* 0x000fce00078e00ff */
.L_x_100:
[----:B------:R-:W-:Y:S05]  /*1b20*/  BSYNC.RECONVERGENT B1 ;  /* 0x0000000000017941 */ /* 0x000fea0003800200 */
.L_x_99:
[----:B------:R-:W-:Y:S01]  /*1b30*/  ISETP.GE.U32.AND P0, PT, R38, 0x7ca00000, PT ;  /* 0x7ca000002600780c */ /* 0x000fe20003f06070 */
[----:B------:R-:W-:Y:S01]  /*1b40*/  IMAD.MOV.U32 R6, RZ, RZ, R40 ;  /* 0x000000ffff067224 */ /* 0x000fe200078e0028 */
[----:B------:R-:W-:Y:S01]  /*1b50*/  BSSY.RECONVERGENT B1, `(.L_x_101) ;  /* 0x000000b000017945 */ /* 0x000fe20003800200 */
[----:B------:R-:W-:Y:S02]  /*1b60*/  FSEL R36, R36, RZ, P1 ;  /* 0x000000ff24247208 */ /* 0x000fe40000800000 */
[----:B------:R-:W-:Y:S02]  /*1b70*/  FSEL R37, R37, 1.875, P1 ;  /* 0x3ff0000025257808 */ /* 0x000fe40000800000 */
[----:B------:R-:W-:-:S06]  /*1b80*/  DFMA R42, R10, R6, R8 ;  /* 0x000000060a2a722b */ /* 0x000fcc0000000008 */
[----:B------:R-:W-:Y:S05]  /*1b90*/  @!P0 BRA `(.L_x_102) ;  /* 0x0000000000188947 */ /* 0x000fea0003800000 */
[----:B------:R-:W-:Y:S01]  /*1ba0*/  MOV R6, R40 ;  /* 0x0000002800067202 */ /* 0x000fe20000000f00 */
[----:B------:R-:W-:Y:S01]  /*1bb0*/  IMAD.MOV.U32 R0, RZ, RZ, R38 ;  /* 0x000000ffff007224 */ /* 0x000fe200078e0026 */
[----:B------:R-:W-:-:S07]  /*1bc0*/  MOV R16, 0x1be0 ;  /* 0x00001be000107802 */ /* 0x000fce0000000f00 */
[----:B------:R-:W-:Y:S05]  /*1bd0*/  CALL.REL.NOINC `($__internal_4_$__cuda_sm20_dsqrt_rn_f64_mediumpath_v1) ;  /* 0x0000002400707944 */ /* 0x000fea0003c00000 */
[----:B------:R-:W-:Y:S02]  /*1be0*/  IMAD.MOV.U32 R42, RZ, RZ, R6 ;  /* 0x000000ffff2a7224 */ /* 0x000fe400078e0006 */
[----:B------:R-:W-:-:S07]  /*1bf0*/  IMAD.MOV.U32 R43, RZ, RZ, R7 ;  /* 0x000000ffff2b7224 */ /* 0x000fce00078e0007 */
.L_x_102:
[----:B------:R-:W-:Y:S05]  /*1c00*/  BSYNC.RECONVERGENT B1 ;  /* 0x0000000000017941 */ /* 0x000fea0003800200 */
.L_x_101:
[----:B------:R-:W0:Y:S01]  /*1c10*/  MUFU.RCP64H R7, R37 ;  /* 0x0000002500077308 */ /* 0x000e220000001800 */
[----:B------:R-:W-:Y:S01]  /*1c20*/  MOV R6, 0x1 ;  /* 0x0000000100067802 */ /* 0x000fe20000000f00 */
[----:B------:R-:W-:Y:S01]  /*1c30*/  DMUL R42, R18, R42 ;  /* 0x0000002a122a7228 */ /* 0x000fe20000000000 */
[----:B------:R-:W-:Y:S09]  /*1c40*/  BSSY.RECONVERGENT B1, `(.L_x_103) ;  /* 0x0000013000017945 */ /* 0x000ff20003800200 */
[----:B------:R-:W-:Y:S01]  /*1c50*/  FSETP.GEU.AND P1, PT, |R43|, 6.5827683646048100446e-37, PT ;  /* 0x036000002b00780b */ /* 0x000fe20003f2e200 */
[----:B0-----:R-:W-:-:S08]  /*1c60*/  DFMA R8, -R36, R6, 1 ;  /* 0x3ff000002408742b */ /* 0x001fd00000000106 */
[----:B------:R-:W-:-:S08]  /*1c70*/  DFMA R8, R8, R8, R8 ;  /* 0x000000080808722b */ /* 0x000fd00000000008 */
[----:B------:R-:W-:-:S08]  /*1c80*/  DFMA R8, R6, R8, R6 ;  /* 0x000000080608722b */ /* 0x000fd00000000006 */
[----:B------:R-:W-:-:S08]  /*1c90*/  DFMA R6, -R36, R8, 1 ;  /* 0x3ff000002406742b */ /* 0x000fd00000000108 */
[----:B------:R-:W-:-:S08]  /*1ca0*/  DFMA R6, R8, R6, R8 ;  /* 0x000000060806722b */ /* 0x000fd00000000008 */
[----:B------:R-:W-:-:S08]  /*1cb0*/  DMUL R8, R42, R6 ;  /* 0x000000062a087228 */ /* 0x000fd00000000000 */
[----:B------:R-:W-:-:S08]  /*1cc0*/  DFMA R10, -R36, R8, R42 ;  /* 0x00000008240a722b */ /* 0x000fd0000000012a */
[----:B------:R-:W-:-:S10]  /*1cd0*/  DFMA R6, R6, R10, R8 ;  /* 0x0000000a0606722b */ /* 0x000fd40000000008 */
[----:B------:R-:W-:-:S05]  /*1ce0*/  FFMA R0, RZ, R37, R7 ;  /* 0x00000025ff007223 */ /* 0x000fca0000000007 */
[----:B------:R-:W-:-:S13]  /*1cf0*/  FSETP.GT.AND P0, PT, |R0|, 1.469367938527859385e-39, PT ;  /* 0x001000000000780b */ /* 0x000fda0003f04200 */
[----:B------:R-:W-:Y:S05]  /*1d00*/  @P0 BRA P1, `(.L_x_104) ;  /* 0x0000000000180947 */ /* 0x000fea0000800000 */
[----:B------:R-:W-:Y:S01]  /*1d10*/  IMAD.MOV.U32 R6, RZ, RZ, R42 ;  /* 0x000000ffff067224 */ /* 0x000fe200078e002a */
[----:B------:R-:W-:Y:S01]  /*1d20*/  MOV R9, R37 ;  /* 0x0000002500097202 */ /* 0x000fe20000000f00 */
[----:B------:R-:W-:Y:S01]  /*1d30*/  IMAD.MOV.U32 R7, RZ, RZ, R43 ;  /* 0x000000ffff077224 */ /* 0x000fe200078e002b */
[----:B------:R-:W-:Y:S01]  /*1d40*/  MOV R0, 0x1d70 ;  /* 0x00001d7000007802 */ /* 0x000fe20000000f00 */
[----:B------:R-:W-:-:S07]  /*1d50*/  IMAD.MOV.U32 R8, RZ, RZ, R36 ;  /* 0x000000ffff087224 */ /* 0x000fce00078e0024 */
[----:B------:R-:W-:Y:S05]  /*1d60*/  CALL.REL.NOINC `($__internal_3_$__cuda_sm20_div_rn_f64_full) ;  /* 0x0000001c007c7944 */ /* 0x000fea0003c00000 */
.L_x_104:
[----:B------:R-:W-:Y:S05]  /*1d70*/  BSYNC.RECONVERGENT B1 ;  /* 0x0000000000017941 */ /* 0x000fea0003800200 */
.L_x_103:
[----:B------:R-:W-:Y:S01]  /*1d80*/  DSETP.GTU.AND P0, PT, R28, R24, PT ;  /* 0x000000181c00722a */ /* 0x000fe20003f0c000 */
[----:B------:R-:W-:Y:S01]  /*1d90*/  IMAD.MOV.U32 R10, RZ, RZ, 0x1 ;  /* 0x00000001ff0a7424 */ /* 0x000fe200078e00ff */
[----:B------:R-:W-:Y:S01]  /*1da0*/  DFMA R30, -R30, R4, -R34 ;  /* 0x000000041e1e722b */ /* 0x000fe20000000922 */
[----:B------:R-:W-:Y:S01]  /*1db0*/  IMAD.MOV.U32 R24, RZ, RZ, 0x0 ;  /* 0x00000000ff187424 */ /* 0x000fe200078e00ff */
[----:B------:R-:W-:Y:S01]  /*1dc0*/  BSSY.RECONVERGENT B1, `(.L_x_105) ;  /* 0x000001a000017945 */ /* 0x000fe20003800200 */
[----:B------:R-:W-:Y:S01]  /*1dd0*/  IMAD.MOV.U32 R25, RZ, RZ, 0x3ff00000 ;  /* 0x3ff00000ff197424 */ /* 0x000fe200078e00ff */
[----:B------:R-:W-:Y:S02]  /*1de0*/  FSEL R6, R6, RZ, P0 ;  /* 0x000000ff06067208 */ /* 0x000fe40000000000 */
[----:B------:R-:W-:Y:S02]  /*1df0*/  FSEL R7, R7, RZ, P0 ;  /* 0x000000ff07077208 */ /* 0x000fe40000000000 */
[----:B------:R-:W-:-:S04]  /*1e00*/  DADD R30, -R32, R30 ;  /* 0x00000000201e7229 */ /* 0x000fc8000000011e */
[----:B------:R-:W-:-:S08]  /*1e10*/  DMUL R6, R6, UR6 ;  /* 0x0000000606067c28 */ /* 0x000fd00008000000 */
[C-C-:B------:R-:W-:Y:S02]  /*1e20*/  DFMA R8, R6.reuse, 0.5, R24.reuse ;  /* 0x3fe000000608782b */ /* 0x140fe40000000018 */
[----:B------:R-:W-:-:S04]  /*1e30*/  DFMA R6, R6, -0.5, R24 ;  /* 0xbfe000000606782b */ /* 0x000fc80000000018 */
[----:B------:R-:W0:Y:S04]  /*1e40*/  MUFU.RCP64H R11, R9 ;  /* 0x00000009000b7308 */ /* 0x000e280000001800 */
[----:B------:R-:W-:-:S10]  /*1e50*/  DFMA R30, R26, R6, R30 ;  /* 0x000000061a1e722b */ /* 0x000fd4000000001e */
        /* <DEDUP_REMOVED lines=12> */
[----:B------:R-:W-:Y:S01]  /*1f20*/  MOV R6, R30 ;  /* 0x0000001e00067202 */ /* 0x000fe20000000f00 */
[----:B------:R-:W-:Y:S01]  /*1f30*/  IMAD.MOV.U32 R7, RZ, RZ, R31 ;  /* 0x000000ffff077224 */ /* 0x000fe200078e001f */
[----:B------:R-:W-:-:S07]  /*1f40*/  MOV R0, 0x1f60 ;  /* 0x00001f6000007802 */ /* 0x000fce0000000f00 */
[----:B------:R-:W-:Y:S05]  /*1f50*/  CALL.REL.NOINC `($__internal_3_$__cuda_sm20_div_rn_f64_full) ;  /* 0x0000001c00007944 */ /* 0x000fea0003c00000 */
.L_x_106:
[----:B------:R-:W-:Y:S05]  /*1f60*/  BSYNC.RECONVERGENT B1 ;  /* 0x0000000000017941 */ /* 0x000fea0003800200 */
.L_x_105:
[----:B------:R-:W0:Y:S02]  /*1f70*/  LDC.64 R8, c[0x0][0x3c0] ;  /* 0x0000f000ff087b82 */ /* 0x000e240000000a00 */
[----:B0-----:R-:W-:-:S05]  /*1f80*/  IMAD.WIDE R8, R14, 0x8, R8 ;  /* 0x000000080e087825 */ /* 0x001fca00078e0208 */
[----:B------:R4:W-:Y:S01]  /*1f90*/  STG.E.64 desc[UR10][R8.64], R6 ;  /* 0x0000000608007986 */ /* 0x0009e2000c101b0a */
[----:B------:R-:W-:Y:S05]  /*1fa0*/  BRA `(.L_x_84) ;  /* 0x00000000004c7947 */ /* 0x000fea0003800000 */
.L_x_79:
[----:B------:R-:W0:Y:S02]  /*1fb0*/  LDC.64 R6, c[0x0][0x3c0] ;  /* 0x0000f000ff067b82 */ /* 0x000e240000000a00 */
[----:B0-----:R-:W-:-:S05]  /*1fc0*/  IMAD.WIDE R6, R14, 0x8, R6 ;  /* 0x000000080e067825 */ /* 0x001fca00078e0206 */
[----:B------:R3:W-:Y:S01]  /*1fd0*/  STG.E.64 desc[UR10][R6.64], RZ ;  /* 0x000000ff06007986 */ /* 0x0007e2000c101b0a */
[----:B------:R-:W-:Y:S05]  /*1fe0*/  BRA `(.L_x_84) ;  /* 0x00000000003c7947 */ /* 0x000fea0003800000 */
.L_x_78:
[----:B------:R-:W1:Y:S02]  /*1ff0*/  LDC.64 R6, c[0x0][0x3c0] ;  /* 0x0000f000ff067b82 */ /* 0x000e640000000a00 */
[----:B-1----:R-:W-:-:S05]  /*2000*/  IMAD.WIDE R6, R14, 0x8, R6 ;  /* 0x000000080e067825 */ /* 0x002fca00078e0206 */
[----:B------:R2:W-:Y:S01]  /*2010*/  STG.E.64 desc[UR10][R6.64], RZ ;  /* 0x000000ff06007986 */ /* 0x0005e2000c101b0a */
[----:B------:R-:W-:Y:S05]  /*2020*/  BRA `(.L_x_84) ;  /* 0x00000000002c7947 */ /* 0x000fea0003800000 */
.L_x_75:
[----:B------:R-:W1:Y:S02]  /*2030*/  LDC.64 R6, c[0x0][0x3c0] ;  /* 0x0000f000ff067b82 */ /* 0x000e640000000a00 */
[----:B-1----:R-:W-:-:S05]  /*2040*/  IMAD.WIDE R6, R14, 0x8, R6 ;  /* 0x000000080e067825 */ /* 0x002fca00078e0206 */
[----:B------:R1:W-:Y:S01]  /*2050*/  STG.E.64 desc[UR10][R6.64], RZ ;  /* 0x000000ff06007986 */ /* 0x0003e2000c101b0a */
[----:B------:R-:W-:Y:S05]  /*2060*/  BRA `(.L_x_84) ;  /* 0x00000000001c7947 */ /* 0x000fea0003800000 */
.L_x_74:
[----:B------:R-:W1:Y:S02]  /*2070*/  LDC.64 R6, c[0x0][0x3c0] ;  /* 0x0000f000ff067b82 */ /* 0x000e640000000a00 */
[----:B-1----:R-:W-:-:S05]  /*2080*/  IMAD.WIDE R6, R14, 0x8, R6 ;  /* 0x000000080e067825 */ /* 0x002fca00078e0206 */
[----:B------:R1:W-:Y:S01]  /*2090*/  STG.E.64 desc[UR10][R6.64], RZ ;  /* 0x000000ff06007986 */ /* 0x0003e2000c101b0a */
[----:B------:R-:W-:Y:S05]  /*20a0*/  BRA `(.L_x_84) ;  /* 0x00000000000c7947 */ /* 0x000fea0003800000 */
.L_x_73:
[----:B------:R-:W1:Y:S02]  /*20b0*/  LDC.64 R6, c[0x0][0x3c0] ;  /* 0x0000f000ff067b82 */ /* 0x000e640000000a00 */
[----:B-1----:R-:W-:-:S05]  /*20c0*/  IMAD.WIDE R6, R14, 0x8, R6 ;  /* 0x000000080e067825 */ /* 0x002fca00078e0206 */
[----:B------:R1:W-:Y:S02]  /*20d0*/  STG.E.64 desc[UR10][R6.64], RZ ;  /* 0x000000ff06007986 */ /* 0x0003e4000c101b0a */
.L_x_84:
[----:B0-----:R-:W-:Y:S05]  /*20e0*/  BSYNC.RECONVERGENT B0 ;  /* 0x0000000000007941 */ /* 0x001fea0003800200 */
.L_x_72:
[----:B------:R-:W0:Y:S01]  /*20f0*/  LDC R13, c[0x0][0x41c] ;  /* 0x00010700ff0d7b82 */ /* 0x000e220000000800 */
[----:B------:R-:W-:Y:S01]  /*2100*/  ISETP.GE.AND P0, PT, R17, 0x1, PT ;  /* 0x000000011100780c */ /* 0x000fe20003f06270 */
[----:B------:R-:W-:Y:S03]  /*2110*/  BSSY.RECONVERGENT B0, `(.L_x_107) ;  /* 0x00001a0000007945 */ /* 0x000fe60003800200 */
[----:B0-----:R-:W-:-:S13]  /*2120*/  ISETP.LT.OR P0, PT, R13, RZ, !P0 ;  /* 0x000000ff0d00720c */ /* 0x001fda0004701670 */
[----:B------:R-:W-:Y:S05]  /*2130*/  @P0 BRA `(.L_x_108) ;  /* 0x0000001800680947 */ /* 0x000fea0003800000 */
[----:B-1234-:R-:W0:Y:S02]  /*2140*/  LDC.64 R6, c[0x0][0x398] ;  /* 0x0000e600ff067b82 */ /* 0x01ee240000000a00 */
[----:B0-----:R-:W-:-:S05]  /*2150*/  IMAD.WIDE R6, R14, 0x4, R6 ;  /* 0x000000040e067825 */ /* 0x001fca00078e0206 */
[----:B------:R-:W2:Y:S02]  /*2160*/  LDG.E R0, desc[UR10][R6.64] ;  /* 0x0000000a06007981 */ /* 0x000ea4000c1e1900 */
[----:B--2---:R-:W-:-:S13]  /*2170*/  ISETP.NE.AND P0, PT, R0, RZ, PT ;  /* 0x000000ff0000720c */ /* 0x004fda0003f05270 */
[----:B------:R-:W-:Y:S05]  /*2180*/  @!P0 BRA `(.L_x_109) ;  /* 0x0000001800448947 */ /* 0x000fea0003800000 */
[----:B------:R-:W2:Y:S02]  /*2190*/  LDG.E R6, desc[UR10][R6.64+-0x4] ;  /* 0xfffffc0a06067981 */ /* 0x000ea4000c1e1900 */
[----:B--2---:R-:W-:-:S13]  /*21a0*/  ISETP.NE.AND P0, PT, R6, RZ, PT ;  /* 0x000000ff0600720c */ /* 0x004fda0003f05270 */
[----:B------:R-:W-:Y:S05]  /*21b0*/  @!P0 BRA `(.L_x_110) ;  /* 0x0000001800288947 */ /* 0x000fea0003800000 */
[----:B------:R-:W0:Y:S08]  /*21c0*/  LDC.64 R16, c[0x0][0x3a0] ;  /* 0x0000e800ff107b82 */ /* 0x000e300000000a00 */
[----:B------:R-:W1:Y:S01]  /*21d0*/  LDC.64 R24, c[0x0][0x380] ;  /* 0x0000e000ff187b82 */ /* 0x000e620000000a00 */
[----:B0-----:R-:W-:-:S05]  /*21e0*/  IMAD.WIDE R16, R14, 0x8, R16 ;  /* 0x000000080e107825 */ /* 0x001fca00078e0210 */
[----:B------:R-:W2:Y:S04]  /*21f0*/  LDG.E.64 R6, desc[UR10][R16.64+-0x8] ;  /* 0xfffff80a10067981 */ /* 0x000ea8000c1e1b00 */
[----:B-1----:R-:W2:Y:S01]  /*2200*/  LDG.E.64 R24, desc[UR10][R24.64] ;  /* 0x0000000a18187981 */ /* 0x002ea2000c1e1b00 */
[----:B------:R-:W-:Y:S01]  /*2210*/  BSSY.RELIABLE B1, `(.L_x_111) ;  /* 0x0000007000017945 */ /* 0x000fe20003800100 */
[----:B--2---:R-:W-:-:S14]  /*2220*/  DSETP.GT.AND P0, PT, R6, R24, PT ;  /* 0x000000180600722a */ /* 0x004fdc0003f04000 */
[----:B------:R-:W-:Y:S05]  /*2230*/  @P0 BRA `(.L_x_112) ;  /* 0x0000000000100947 */ /* 0x000fea0003800000 */
[----:B------:R-:W2:Y:S02]  /*2240*/  LDG.E.64 R8, desc[UR10][R16.64] ;  /* 0x0000000a10087981 */ /* 0x000ea4000c1e1b00 */
[----:B--2---:R-:W-:-:S14]  /*2250*/  DSETP.GT.AND P1, PT, R8, R24, PT ;  /* 0x000000180800722a */ /* 0x004fdc0003f24000 */
[----:B------:R-:W-:Y:S05]  /*2260*/  @!P1 BREAK.RELIABLE B1 ;  /* 0x0000000000019942 */ /* 0x000fea0003800100 */
[----:B------:R-:W-:Y:S05]  /*2270*/  @!P1 BRA `(.L_x_113) ;  /* 0x0000001400e89947 */ /* 0x000fea0003800000 */
.L_x_112:
[----:B------:R-:W-:Y:S05]  /*2280*/  BSYNC.RELIABLE B1 ;  /* 0x0000000000017941 */ /* 0x000fea0003800100 */
.L_x_111:
[----:B------:R-:W0:Y:S02]  /*2290*/  LDC.64 R8, c[0x0][0x3b0] ;  /* 0x0000ec00ff087b82 */ /* 0x000e240000000a00 */
[----:B0-----:R-:W-:-:S06]  /*22a0*/  IMAD.WIDE R8, R14, 0x4, R8 ;  /* 0x000000040e087825 */ /* 0x001fcc00078e0208 */
[----:B------:R-:W2:Y:S02]  /*22b0*/  LDG.E R8, desc[UR10][R8.64] ;  /* 0x0000000a08087981 */ /* 0x000ea4000c1e1900 */
[----:B--2---:R-:W-:-:S13]  /*22c0*/  ISETP.NE.AND P1, PT, R8, 0x1, PT ;  /* 0x000000010800780c */ /* 0x004fda0003f25270 */
[----:B------:R-:W-:Y:S05]  /*22d0*/  @!P1 BRA `(.L_x_114) ;  /* 0x0000001400c09947 */ /* 0x000fea0003800000 */
[----:B------:R-:W0:Y:S01]  /*22e0*/  LDC.64 R8, c[0x0][0x3b8] ;  /* 0x0000ee00ff087b82 */ /* 0x000e220000000a00 */
[----:B------:R-:W2:Y:S01]  /*22f0*/  LDG.E.64 R16, desc[UR10][R16.64] ;  /* 0x0000000a10107981 */ /* 0x000ea2000c1e1b00 */
[----:B0-----:R-:W-:-:S05]  /*2300*/  IMAD.WIDE R34, R14, 0x8, R8 ;  /* 0x000000080e227825 */ /* 0x001fca00078e0208 */
        /* <DEDUP_REMOVED lines=8> */
[----:B------:R-:W0:Y:S01]  /*2390*/  LDC.64 R24, c[0x0][0x3f0] ;  /* 0x0000fc00ff187b82 */ /* 0x000e220000000a00 */
[----:B------:R-:W-:Y:S05]  /*23a0*/  @!P0 BRA `(.L_x_116) ;  /* 0x0000000000848947 */ /* 0x000fea0003800000 */
[C---:B------:R-:W-:Y:S01]  /*23b0*/  DMUL R12, R6.reuse, UR8 ;  /* 0x00000008060c7c28 */ /* 0x040fe20008000000 */
[----:B------:R-:W-:Y:S01]  /*23c0*/  IMAD.MOV.U32 R10, RZ, RZ, 0x0 ;  /* 0x00000000ff0a7424 */ /* 0x000fe200078e00ff */
[----:B------:R-:W-:Y:S01]  /*23d0*/  MOV R11, 0x3fd80000 ;  /* 0x3fd80000000b7802 */ /* 0x000fe20000000f00 */
[----:B------:R-:W-:Y:S01]  /*23e0*/  UMOV UR12, 0xb020c49c ;  /* 0xb020c49c000c7882 */ /* 0x000fe20000000000 */
[----:B------:R-:W-:Y:S01]  /*23f0*/  UMOV UR13, 0x3fe16872 ;  /* 0x3fe16872000d7882 */ /* 0x000fe20000000000 */
[----:B------:R-:W-:Y:S01]  /*2400*/  BSSY.RECONVERGENT B1, `(.L_x_117) ;  /* 0x0000017000017945 */ /* 0x000fe20003800200 */
[----:B------:R-:W1:Y:S01]  /*2410*/  MUFU.RSQ64H R17, R13 ;  /* 0x0000000d00117308 */ /* 0x000e620000001c00 */
[----:B------:R-:W-:-:S03]  /*2420*/  DMUL R22, R6, UR12 ;  /* 0x0000000c06167c28 */ /* 0x000fc60008000000 */
[----:B------:R-:W-:-:S05]  /*2430*/  VIADD R16, R13, 0xfcb00000 ;  /* 0xfcb000000d107836 */ /* 0x000fca0000000000 */
[----:B------:R-:W-:Y:S01]  /*2440*/  ISETP.GE.U32.AND P0, PT, R16, 0x7ca00000, PT ;  /* 0x7ca000001000780c */ /* 0x000fe20003f06070 */
[----:B-1----:R-:W-:-:S08]  /*2450*/  DMUL R8, R16, R16 ;  /* 0x0000001010087228 */ /* 0x002fd00000000000 */
[----:B------:R-:W-:-:S08]  /*2460*/  DFMA R8, R12, -R8, 1 ;  /* 0x3ff000000c08742b */ /* 0x000fd00000000808 */
[----:B------:R-:W-:Y:S02]  /*2470*/  DFMA R10, R8, R10, 0.5 ;  /* 0x3fe00000080a742b */ /* 0x000fe4000000000a */
[----:B------:R-:W-:-:S08]  /*2480*/  DMUL R8, R16, R8 ;  /* 0x0000000810087228 */ /* 0x000fd00000000000 */
[----:B------:R-:W-:-:S08]  /*2490*/  DFMA R8, R10, R8, R16 ;  /* 0x000000080a08722b */ /* 0x000fd00000000010 */
[----:B------:R-:W-:Y:S02]  /*24a0*/  DMUL R28, R12, R8 ;  /* 0x000000080c1c7228 */ /* 0x000fe40000000000 */
[----:B------:R-:W-:Y:S02]  /*24b0*/  VIADD R27, R9, 0xfff00000 ;  /* 0xfff00000091b7836 */ /* 0x000fe40000000000 */
[----:B------:R-:W-:-:S04]  /*24c0*/  IMAD.MOV.U32 R26, RZ, RZ, R8 ;  /* 0x000000ffff1a7224 */ /* 0x000fc800078e0008 */
        /* <DEDUP_REMOVED lines=8> */
[----:B------:R-:W-:-:S07]  /*2550*/  IMAD.MOV.U32 R7, RZ, RZ, R27 ;  /* 0x000000ffff077224 */ /* 0x000fce00078e001b */
[----:B0-----:R-:W-:Y:S05]  /*2560*/  CALL.REL.NOINC `($__internal_4_$__cuda_sm20_dsqrt_rn_f64_mediumpath_v1) ;  /* 0x0000001c000c7944 */ /* 0x001fea0003c00000 */
.L_x_118:
[----:B------:R-:W-:Y:S05]  /*2570*/  BSYNC.RECONVERGENT B1 ;  /* 0x0000000000017941 */ /* 0x000fea0003800200 */
.L_x_117:
[----:B------:R-:W-:Y:S01]  /*2580*/  DMUL R6, R22, R6 ;  /* 0x0000000616067228 */ /* 0x000fe20000000000 */
[----:B0-----:R-:W-:-:S06]  /*2590*/  IMAD.WIDE R24, R14, 0x8, R24 ;  /* 0x000000080e187825 */ /* 0x001fcc00078e0218 */
[----:B------:R4:W-:Y:S01]  /*25a0*/  STG.E.64 desc[UR10][R24.64], R6 ;  /* 0x0000000618007986 */ /* 0x0009e2000c101b0a */
[----:B------:R-:W-:Y:S05]  /*25b0*/  BRA `(.L_x_119) ;  /* 0x0000001400547947 */ /* 0x000fea0003800000 */
.L_x_116:
[----:B0-----:R-:W-:-:S05]  /*25c0*/  IMAD.WIDE R24, R14, 0x8, R24 ;  /* 0x000000080e187825 */ /* 0x001fca00078e0218 */
[----:B------:R0:W-:Y:S01]  /*25d0*/  STG.E.64 desc[UR10][R24.64], RZ ;  /* 0x000000ff18007986 */ /* 0x0001e2000c101b0a */
[----:B------:R-:W-:Y:S05]  /*25e0*/  BRA `(.L_x_119) ;  /* 0x0000001400487947 */ /* 0x000fea0003800000 */
.L_x_115:
[----:B------:R-:W-:-:S14]  /*25f0*/  DSETP.GEU.AND P0, PT, R28, R26, PT ;  /* 0x0000001a1c00722a */ /* 0x000fdc0003f0e000 */
[----:B------:R-:W-:Y:S05]  /*2600*/  @P0 BRA `(.L_x_120) ;  /* 0x0000000000a80947 */ /* 0x000fea0003800000 */
[----:B------:R-:W0:Y:S01]  /*2610*/  LDC.64 R22, c[0x0][0x3f0] ;  /* 0x0000fc00ff167b82 */ /* 0x000e220000000a00 */
        /* <DEDUP_REMOVED lines=8> */
[----:B------:R-:W1:Y:S01]  /*26a0*/  MUFU.RSQ64H R27, R13 ;  /* 0x0000000d001b7308 */ /* 0x000e620000001c00 */
[----:B------:R-:W-:-:S03]  /*26b0*/  DMUL R24, R16, -UR12 ;  /* 0x8000000c10187c28 */ /* 0x000fc60008000000 */
[----:B------:R-:W-:-:S04]  /*26c0*/  IADD3 R26, PT, PT, R13, -0x3500000, RZ ;  /* 0xfcb000000d1a7810 */ /* 0x000fc80007ffe0ff */
[----:B------:R-:W-:Y:S02]  /*26d0*/  ISETP.GE.U32.AND P0, PT, R26, 0x7ca00000, PT ;  /* 0x7ca000001a00780c */ /* 0x000fe40003f06070 */
[----:B-1----:R-:W-:-:S08]  /*26e0*/  DMUL R6, R26, R26 ;  /* 0x0000001a1a067228 */ /* 0x002fd00000000000 */
        /* <DEDUP_REMOVED lines=13> */
[----:B------:R-:W-:Y:S01]  /*27c0*/  MOV R9, R29 ;  /* 0x0000001d00097202 */ /* 0x000fe20000000f00 */
[----:B------:R-:W-:Y:S01]  /*27d0*/  IMAD.MOV.U32 R8, RZ, RZ, R28 ;  /* 0x000000ffff087224 */ /* 0x000fe200078e001c */
[----:B------:R-:W-:Y:S01]  /*27e0*/  MOV R16, 0x2810 ;  /* 0x0000281000107802 */ /* 0x000fe20000000f00 */
[----:B------:R-:W-:-:S07]  /*27f0*/  IMAD.MOV.U32 R0, RZ, RZ, R26 ;  /* 0x000000ffff007224 */ /* 0x000fce00078e001a */
[----:B0-----:R-:W-:Y:S05]  /*2800*/  CALL.REL.NOINC `($__internal_4_$__cuda_sm20_dsqrt_rn_f64_mediumpath_v1) ;  /* 0x0000001800647944 */ /* 0x001fea0003c00000 */
[----:B------:R-:W-:Y:S01]  /*2810*/  IMAD.MOV.U32 R8, RZ, RZ, R6 ;  /* 0x000000ffff087224 */ /* 0x000fe200078e0006 */
[----:B------:R-:W-:-:S07]  /*2820*/  MOV R9, R7 ;  /* 0x0000000700097202 */ /* 0x000fce0000000f00 */
.L_x_123:
[----:B------:R-:W-:Y:S05]  /*2830*/  BSYNC.RECONVERGENT B1 ;  /* 0x0000000000017941 */ /* 0x000fea0003800200 */
.L_x_122:
[----:B------:R-:W-:Y:S01]  /*2840*/  DMUL R8, R24, R8 ;  /* 0x0000000818087228 */ /* 0x000fe20000000000 */
[----:B0-----:R-:W-:-:S06]  /*2850*/  IMAD.WIDE R22, R14, 0x8, R22 ;  /* 0x000000080e167825 */ /* 0x001fcc00078e0216 */
[----:B------:R0:W-:Y:S01]  /*2860*/  STG.E.64 desc[UR10][R22.64], R8 ;  /* 0x0000000816007986 */ /* 0x0001e2000c101b0a */
[----:B------:R-:W-:Y:S05]  /*2870*/  BRA `(.L_x_119) ;  /* 0x0000001000a47947 */ /* 0x000fea0003800000 */
.L_x_121:
[----:B0-----:R-:W-:-:S05]  /*2880*/  IMAD.WIDE R22, R14, 0x8, R22 ;  /* 0x000000080e167825 */ /* 0x001fca00078e0216 */
[----:B------:R0:W-:Y:S01]  /*2890*/  STG.E.64 desc[UR10][R22.64], RZ ;  /* 0x000000ff16007986 */ /* 0x0001e2000c101b0a */
[----:B------:R-:W-:Y:S05]  /*28a0*/  BRA `(.L_x_119) ;  /* 0x0000001000987947 */ /* 0x000fea0003800000 */
.L_x_120:
[----:B------:R-:W-:-:S08]  /*28b0*/  DMUL R34, R32, R30 ;  /* 0x0000001e20227228 */ /* 0x000fd00000000000 */
[----:B------:R-:W-:-:S14]  /*28c0*/  DSETP.GEU.AND P0, PT, R34, RZ, PT ;  /* 0x000000ff2200722a */ /* 0x000fdc0003f0e000 */
[----:B------:R-:W-:Y:S05]  /*28d0*/  @P0 BRA `(.L_x_124) ;  /* 0x0000000400580947 */ /* 0x000fea0003800000 */
[----:B------:R-:W-:Y:S01]  /*28e0*/  DSETP.MAX.AND P0, P1, R6, R16, PT ;  /* 0x000000100600722a */ /* 0x000fe2000390f000 */
[----:B------:R-:W-:Y:S01]  /*28f0*/  IMAD.MOV.U32 R0, RZ, RZ, R7 ;  /* 0x000000ffff007224 */ /* 0x000fe200078e0007 */
[----:B------:R-:W0:Y:S01]  /*2900*/  LDC.64 R22, c[0x0][0x3f0] ;  /* 0x0000fc00ff167b82 */ /* 0x000e220000000a00 */
[----:B------:R-:W-:-:S03]  /*2910*/  IMAD.MOV.U32 R13, RZ, RZ, R17 ;  /* 0x000000ffff0d7224 */ /* 0x000fc600078e0011 */
[----:B------:R-:W-:Y:S02]  /*2920*/  SEL R6, R6, R16, P0 ;  /* 0x0000001006067207 */ /* 0x000fe40000000000 */
[----:B------:R-:W-:-:S06]  /*2930*/  FSEL R15, R0, R13, P0 ;  /* 0x0000000d000f7208 */ /* 0x000fcc0000000000 */
[----:B------:R-:W-:-:S04]  /*2940*/  @P1 LOP3.LUT R15, R13, 0x80000, RZ, 0xfc, !PT ;  /* 0x000800000d0f1812 */ /* 0x000fc800078efcff */
[----:B------:R-:W-:-:S06]  /*2950*/  MOV R7, R15 ;  /* 0x0000000f00077202 */ /* 0x000fcc0000000f00 */
[----:B------:R-:W-:-:S14]  /*2960*/  DSETP.GT.AND P0, PT, R6, RZ, PT ;  /* 0x000000ff0600722a */ /* 0x000fdc0003f04000 */
[----:B------:R-:W-:Y:S05]  /*2970*/  @!P0 BRA `(.L_x_125) ;  /* 0x0000000400248947 */ /* 0x000fea0003800000 */
[----:B------:R-:W-:Y:S01]  /*2980*/  DADD R24, R32, -R30 ;  /* 0x0000000020187229 */ /* 0x000fe2000000081e */
[----:B------:R-:W-:Y:S01]  /*2990*/  IMAD.MOV.U32 R6, RZ, RZ, 0x1 ;  /* 0x00000001ff067424 */ /* 0x000fe200078e00ff */
[----:B------:R-:W-:Y:S01]  /*29a0*/  DSETP.MAX.AND P0, P1, R10, R28, PT ;  /* 0x0000001c0a00722a */ /* 0x000fe2000390f000 */
[----:B------:R-:W-:Y:S01]  /*29b0*/  IMAD.MOV.U32 R0, RZ, RZ, R10 ;  /* 0x000000ffff007224 */ /* 0x000fe200078e000a */
[----:B------:R-:W-:Y:S01]  /*29c0*/  DSETP.MAX.AND P2, P3, R26, R8, PT ;  /* 0x000000081a00722a */ /* 0x000fe20003b4f000 */
[----:B------:R-:W-:Y:S01]  /*29d0*/  IMAD.MOV.U32 R10, RZ, RZ, R26 ;  /* 0x000000ffff0a7224 */ /* 0x000fe200078e001a */
[----:B------:R-:W-:Y:S01]  /*29e0*/  BSSY.RECONVERGENT B1, `(.L_x_126) ;  /* 0x000001f000017945 */ /* 0x000fe20003800200 */
[----:B------:R-:W-:Y:S01]  /*29f0*/  IMAD.MOV.U32 R15, RZ, RZ, R8 ;  /* 0x000000ffff0f7224 */ /* 0x000fe200078e0008 */
[----:B------:R-:W-:Y:S02]  /*2a00*/  DADD R12, -RZ, |R24| ;  /* 0x00000000ff0c7229 */ /* 0x000fe40000000518 */
[----:B------:R-:W-:-:S02]  /*2a10*/  FSEL R27, R27, R9, P2 ;  /* 0x000000091b1b7208 */ /* 0x000fc40001000000 */
[----:B------:R-:W-:Y:S02]  /*2a20*/  SEL R8, R10, R15, P2 ;  /* 0x0000000f0a087207 */ /* 0x000fe40001000000 */
[----:B------:R-:W1:Y:S04]  /*2a30*/  MUFU.RCP64H R7, R13 ;  /* 0x0000000d00077308 */ /* 0x000e680000001800 */
[----:B------:R-:W-:-:S04]  /*2a40*/  @P3 LOP3.LUT R27, R9, 0x80000, RZ, 0xfc, !PT ;  /* 0x00080000091b3812 */ /* 0x000fc800078efcff */
[----:B------:R-:W-:Y:S01]  /*2a50*/  MOV R9, R27 ;  /* 0x0000001b00097202 */ /* 0x000fe20000000f00 */
[----:B-1----:R-:W-:-:S08]  /*2a60*/  DFMA R16, -|R24|, R6, 1 ;  /* 0x3ff000001810742b */ /* 0x002fd00000000306 */
[----:B------:R-:W-:-:S08]  /*2a70*/  DFMA R16, R16, R16, R16 ;  /* 0x000000101010722b */ /* 0x000fd00000000010 */
[----:B------:R-:W-:-:S08]  /*2a80*/  DFMA R16, R6, R16, R6 ;  /* 0x000000100610722b */ /* 0x000fd00000000006 */
[----:B------:R-:W-:-:S08]  /*2a90*/  DFMA R6, -|R24|, R16, 1 ;  /* 0x3ff000001806742b */ /* 0x000fd00000000310 */
[----:B------:R-:W-:-:S08]  /*2aa0*/  DFMA R6, R16, R6, R16 ;  /* 0x000000061006722b */ /* 0x000fd00000000010 */
[----:B------:R-:W-:-:S08]  /*2ab0*/  DMUL R16, R24, R6 ;  /* 0x0000000618107228 */ /* 0x000fd00000000000 */
[----:B------:R-:W-:-:S08]  /*2ac0*/  DFMA R30, -|R24|, R16, R24 ;  /* 0x00000010181e722b */ /* 0x000fd00000000318 */
[----:B------:R-:W-:Y:S01]  /*2ad0*/  DFMA R6, R6, R30, R16 ;  /* 0x0000001e0606722b */ /* 0x000fe20000000010 */
[----:B------:R-:W-:-:S04]  /*2ae0*/  MOV R17, R28 ;  /* 0x0000001c00117202 */ /* 0x000fc80000000f00 */
[----:B------:R-:W-:Y:S02]  /*2af0*/  SEL R16, R0, R17, P0 ;  /* 0x0000001100107207 */ /* 0x000fe40000000000 */
[----:B------:R-:W-:-:S03]  /*2b00*/  FSEL R17, R11, R29, P0 ;  /* 0x0000001d0b117208 */ /* 0x000fc60000000000 */
[----:B------:R-:W-:Y:S01]  /*2b10*/  FFMA R0, RZ, R13, R7 ;  /* 0x0000000dff007223 */ /* 0x000fe20000000007 */
[----:B------:R-:W-:Y:S02]  /*2b20*/  @P1 LOP3.LUT R17, R29, 0x80000, RZ, 0xfc, !PT ;  /* 0x000800001d111812 */ /* 0x000fe400078efcff */
[----:B------:R-:W-:Y:S02]  /*2b30*/  FSETP.GEU.AND P1, PT, |R25|, 6.5827683646048100446e-37, PT ;  /* 0x036000001900780b */ /* 0x000fe40003f2e200 */
[----:B------:R-:W-:Y:S02]  /*2b40*/  FSETP.GT.AND P0, PT, |R0|, 1.469367938527859385e-39, PT ;  /* 0x001000000000780b */ /* 0x000fe40003f04200 */
[----:B------:R-:W-:-:S11]  /*2b50*/  DADD R16, R16, -R8 ;  /* 0x0000000010107229 */ /* 0x000fd60000000808 */
[----:B------:R-:W-:Y:S05]  /*2b60*/  @P0 BRA P1, `(.L_x_127) ;  /* 0x0000000000180947 */ /* 0x000fea0000800000 */
[----:B------:R-:W-:Y:S01]  /*2b70*/  IMAD.MOV.U32 R6, RZ, RZ, R24 ;  /* 0x000000ffff067224 */ /* 0x000fe200078e0018 */
[----:B------:R-:W-:Y:S01]  /*2b80*/  MOV R8, R12 ;  /* 0x0000000c00087202 */ /* 0x000fe20000000f00 */
[----:B------:R-:W-:Y:S01]  /*2b90*/  IMAD.MOV.U32 R7, RZ, RZ, R25 ;  /* 0x000000ffff077224 */ /* 0x000fe200078e0019 */
[----:B------:R-:W-:Y:S01]  /*2ba0*/  MOV R0, 0x2bd0 ;  /* 0x00002bd000007802 */ /* 0x000fe20000000f00 */
[----:B------:R-:W-:-:S07]  /*2bb0*/  IMAD.MOV.U32 R9, RZ, RZ, R13 ;  /* 0x000000ffff097224 */ /* 0x000fce00078e000d */
[----:B0-----:R-:W-:Y:S05]  /*2bc0*/  CALL.REL.NOINC `($__internal_3_$__cuda_sm20_div_rn_f64_full) ;  /* 0x0000000c00e47944 */ /* 0x001fea0003c00000 */
.L_x_127:
[----:B------:R-:W-:Y:S05]  /*2bd0*/  BSYNC.RECONVERGENT B1 ;  /* 0x0000000000017941 */ /* 0x000fea0003800200 */
.L_x_126:
[----:B------:R-:W-:Y:S01]  /*2be0*/  DMUL R12, R20, R16 ;  /* 0x00000010140c7228 */ /* 0x000fe20000000000 */
[----:B------:R-:W-:Y:S01]  /*2bf0*/  MOV R10, 0x0 ;  /* 0x00000000000a7802 */ /* 0x000fe20000000f00 */
[----:B------:R-:W-:Y:S01]  /*2c00*/  IMAD.MOV.U32 R11, RZ, RZ, 0x3fd80000 ;  /* 0x3fd80000ff0b7424 */ /* 0x000fe200078e00ff */
[----:B------:R-:W-:Y:S01]  /*2c10*/  UMOV UR12, 0x66666666 ;  /* 0x66666666000c7882 */ /* 0x000fe20000000000 */
[----:B------:R-:W-:Y:S01]  /*2c20*/  UMOV UR13, 0x3fd66666 ;  /* 0x3fd66666000d7882 */ /* 0x000fe20000000000 */
[----:B------:R-:W-:Y:S01]  /*2c30*/  BSSY.RECONVERGENT B1, `(.L_x_128) ;  /* 0x0000019000017945 */ /* 0x000fe20003800200 */
[----:B------:R-:W1:Y:S01]  /*2c40*/  MUFU.RSQ64H R27, R13 ;  /* 0x0000000d001b7308 */ /* 0x000e620000001c00 */
[----:B------:R-:W-:-:S03]  /*2c50*/  DMUL R24, R6, -UR12 ;  /* 0x8000000c06187c28 */ /* 0x000fc60008000000 */
[----:B------:R-:W-:-:S05]  /*2c60*/  VIADD R26, R13, 0xfcb00000 ;  /* 0xfcb000000d1a7836 */ /* 0x000fca0000000000 */
[----:B------:R-:W-:Y:S01]  /*2c70*/  ISETP.GE.U32.AND P0, PT, R26, 0x7ca00000, PT ;  /* 0x7ca000001a00780c */ /* 0x000fe20003f06070 */
[----:B------:R-:W-:Y:S02]  /*2c80*/  DMUL R24, R16, R24 ;  /* 0x0000001810187228 */ /* 0x000fe40000000000 */
[----:B-1----:R-:W-:-:S08]  /*2c90*/  DMUL R8, R26, R26 ;  /* 0x0000001a1a087228 */ /* 0x002fd00000000000 */
        /* <DEDUP_REMOVED lines=18> */
.L_x_129:
[----:B------:R-:W-:Y:S05]  /*2dc0*/  BSYNC.RECONVERGENT B1 ;  /* 0x0000000000017941 */ /* 0x000fea0003800200 */
.L_x_128:
[----:B------:R-:W-:Y:S01]  /*2dd0*/  DMUL R10, R24, R10 ;  /* 0x0000000a180a7228 */ /* 0x000fe20000000000 */
[----:B0-----:R-:W-:-:S06]  /*2de0*/  IMAD.WIDE R22, R14, 0x8, R22 ;  /* 0x000000080e167825 */ /* 0x001fcc00078e0216 */
[----:B------:R0:W-:Y:S01]  /*2df0*/  STG.E.64 desc[UR10][R22.64], R10 ;  /* 0x0000000a16007986 */ /* 0x0001e2000c101b0a */
[----:B------:R-:W-:Y:S05]  /*2e00*/  BRA `(.L_x_119) ;  /* 0x0000000c00407947 */ /* 0x000fea0003800000 */
.L_x_125:
[----:B0-----:R-:W-:-:S05]  /*2e10*/  IMAD.WIDE R22, R14, 0x8, R22 ;  /* 0x000000080e167825 */ /* 0x001fca00078e0216 */
[----:B------:R0:W-:Y:S01]  /*2e20*/  STG.E.64 desc[UR10][R22.64], RZ ;  /* 0x000000ff16007986 */ /* 0x0001e2000c101b0a */
[----:B------:R-:W-:Y:S05]  /*2e30*/  BRA `(.L_x_119) ;  /* 0x0000000c00347947 */ /* 0x000fea0003800000 */
.L_x_124:
[----:B------:R-:W0:Y:S01]  /*2e40*/  LDC.64 R36, c[0x0][0x400] ;  /* 0x00010000ff247b82 */ /* 0x000e220000000a00 */
[----:B------:R-:W-:-:S04]  /*2e50*/  ISETP.NE.AND P0, PT, R15, UR14, PT ;  /* 0x0000000e0f007c0c */ /* 0x000fc8000bf05270 */
[----:B------:R-:W-:-:S03]  /*2e60*/  ISETP.NE.AND P0, PT, R15, RZ, P0 ;  /* 0x000000ff0f00720c */ /* 0x000fc60000705270 */
[----:B------:R-:W1:Y:S01]  /*2e70*/  LDC.64 R16, c[0x0][0x3f8] ;  /* 0x0000fe00ff107b82 */ /* 0x000e620000000a00 */
[----:B------:R-:W-:Y:S09]  /*2e80*/  BSSY.RECONVERGENT B1, `(.L_x_130) ;  /* 0x0000025000017945 */ /* 0x000ff20003800200 */
[----:B------:R-:W-:Y:S01]  /*2e90*/  @!P0 CS2R R28, SRZ ;  /* 0x00000000001c8805 */ /* 0x000fe2000001ff00 */
[----:B0-----:R-:W-:-:S05]  /*2ea0*/  IMAD.WIDE R30, R14, 0x8, R36 ;  /* 0x000000080e1e7825 */ /* 0x001fca00078e0224 */
[----:B------:R0:W5:Y:S01]  /*2eb0*/  @!P0 LDG.E.64 R26, desc[UR10][R30.64] ;  /* 0x0000000a1e1a8981 */ /* 0x000162000c1e1b00 */
[----:B------:R-:W-:Y:S05]  /*2ec0*/  @!P0 BRA `(.L_x_131) ;  /* 0x0000000000808947 */ /* 0x000fea0003800000 */
[----:B-----5:R-:W2:Y:S01]  /*2ed0*/  LDC.64 R26, c[0x0][0x3d0] ;  /* 0x0000f400ff1a7b82 */ /* 0x020ea20000000a00 */
[C-C-:B------:R-:W-:Y:S02]  /*2ee0*/  IMAD.IADD R45, R14.reuse, 0x1, R13.reuse ;  /* 0x000000010e2d7824 */ /* 0x140fe400078e020d */
[----:B------:R-:W-:Y:S02]  /*2ef0*/  IMAD.IADD R15, R14, 0x1, -R13 ;  /* 0x000000010e0f7824 */ /* 0x000fe400078e0a0d */
[----:B------:R-:W-:-:S04]  /*2f00*/  IMAD.WIDE R42, R13, 0x8, R30 ;  /* 0x000000080d2a7825 */ /* 0x000fc800078e021e */
[----:B------:R-:W-:Y:S01]  /*2f10*/  IMAD.WIDE R12, R15, 0x8, R36 ;  /* 0x000000080f0c7825 */ /* 0x000fe200078e0224 */
[----:B------:R-:W3:Y:S05]  /*2f20*/  LDG.E.64 R28, desc[UR10][R42.64] ;  /* 0x0000000a2a1c7981 */ /* 0x000eea000c1e1b00 */
[----:B------:R-:W4:Y:S01]  /*2f30*/  LDG.E.64 R12, desc[UR10][R12.64] ;  /* 0x0000000a0c0c7981 */ /* 0x000f22000c1e1b00 */
[----:B--2---:R-:W-:-:S04]  /*2f40*/  IMAD.WIDE R46, R14, 0x8, R26 ;  /* 0x000000080e2e7825 */ /* 0x004fc800078e021a */
[----:B------:R-:W-:Y:S01]  /*2f50*/  IMAD.WIDE R44, R45, 0x8, R26 ;  /* 0x000000082d2c7825 */ /* 0x000fe200078e021a */
[----:B------:R-:W2:Y:S04]  /*2f60*/  LDG.E.64 R38, desc[UR10][R46.64] ;  /* 0x0000000a2e267981 */ /* 0x000ea8000c1e1b00 */
[----:B------:R-:W2:Y:S04]  /*2f70*/  LDG.E.64 R40, desc[UR10][R46.64+-0x8] ;  /* 0xfffff80a2e287981 */ /* 0x000ea8000c1e1b00 */
[----:B------:R-:W3:Y:S04]  /*2f80*/  LDG.E.64 R34, desc[UR10][R44.64] ;  /* 0x0000000a2c227981 */ /* 0x000ee8000c1e1b00 */
[----:B------:R-:W3:Y:S04]  /*2f90*/  LDG.E.64 R32, desc[UR10][R44.64+-0x8] ;  /* 0xfffff80a2c207981 */ /* 0x000ee8000c1e1b00 */
[----:B------:R-:W4:Y:S01]  /*2fa0*/  LDG.E.64 R26, desc[UR10][R30.64] ;  /* 0x0000000a1e1a7981 */ /* 0x000f22000c1e1b00 */
[----:B--2---:R-:W-:-:S02]  /*2fb0*/  DADD R40, R38, R40 ;  /* 0x0000000026287229 */ /* 0x004fc40000000028 */
[----:B---3--:R-:W-:-:S06]  /*2fc0*/  DADD R38, R34, R32 ;  /* 0x0000000022267229 */ /* 0x008fcc0000000020 */
[----:B------:R-:W-:Y:S02]  /*2fd0*/  DMUL R34, R40, 0.5 ;  /* 0x3fe0000028227828 */ /* 0x000fe40000000000 */
[C---:B----4-:R-:W-:Y:S02]  /*2fe0*/  DADD R32, R26.reuse, -R28 ;  /* 0x000000001a207229 */ /* 0x050fe4000000081c */
[----:B------:R-:W-:Y:S02]  /*2ff0*/  DADD R36, -R26, R12 ;  /* 0x000000001a247229 */ /* 0x000fe4000000010c */
[----:B------:R-:W-:Y:S02]  /*3000*/  DMUL R38, R38, 0.5 ;  /* 0x3fe0000026267828 */ /* 0x000fe40000000000 */
[C---:B------:R-:W-:Y:S02]  /*3010*/  DADD R28, R26.reuse, R28 ;  /* 0x000000001a1c7229 */ /* 0x040fe4000000001c */
[----:B------:R-:W-:-:S02]  /*3020*/  DADD R40, R26, R12 ;  /* 0x000000001a287229 */ /* 0x000fc4000000000c */
[----:B------:R-:W-:Y:S02]  /*3030*/  DMUL R36, |R34|, R36 ;  /* 0x0000002422247228 */ /* 0x000fe40000000200 */
[C---:B------:R-:W-:Y:S02]  /*3040*/  DMUL R32, |R38|.reuse, R32 ;  /* 0x0000002026207228 */ /* 0x040fe40000000200 */
        /* <DEDUP_REMOVED lines=8> */
.L_x_131:
[----:B------:R-:W-:Y:S05]  /*30d0*/  BSYNC.RECONVERGENT B1 ;  /* 0x0000000000017941 */ /* 0x000fea0003800200 */
.L_x_130:
[----:B------:R-:W2:Y:S01]  /*30e0*/  LDG.E.64 R12, desc[UR10][R22.64] ;  /* 0x0000000a160c7981 */ /* 0x000ea2000c1e1b00 */
[----:B------:R-:W3:Y:S03]  /*30f0*/  LDC.64 R42, c[0x0][0x408] ;  /* 0x00010200ff2a7b82 */ /* 0x000ee60000000a00 */
[----:B------:R-:W2:Y:S04]  /*3100*/  LDG.E.64 R40, desc[UR10][R22.64+-0x8] ;  /* 0xfffff80a16287981 */ /* 0x000ea8000c1e1b00 */
[----:B------:R-:W4:Y:S04]  /*3110*/  LDG.E.64 R34, desc[UR10][R22.64+0x8] ;  /* 0x0000080a16227981 */ /* 0x000f28000c1e1b00 */
[----:B------:R-:W4:Y:S04]  /*3120*/  LDG.E.64 R36, desc[UR10][R30.64+0x8] ;  /* 0x0000080a1e247981 */ /* 0x000f28000c1e1b00 */
[----:B------:R-:W4:Y:S01]  /*3130*/  LDG.E.64 R38, desc[UR10][R30.64+-0x8] ;  /* 0xfffff80a1e267981 */ /* 0x000f22000c1e1b00 */
[----:B-1----:R-:W-:-:S06]  /*3140*/  IMAD.WIDE R32, R14, 0x8, R16 ;  /* 0x000000080e207825 */ /* 0x002fcc00078e0210 */
[----:B------:R-:W4:Y:S01]  /*3150*/  LDG.E.64 R32, desc[UR10][R32.64] ;  /* 0x0000000a20207981 */ /* 0x000f22000c1e1b00 */
[----:B---3--:R-:W-:-:S06]  /*3160*/  IMAD.WIDE R16, R14, 0x8, R42 ;  /* 0x000000080e107825 */ /* 0x008fcc00078e022a */
[----:B------:R-:W3:Y:S01]  /*3170*/  LDG.E.64 R16, desc[UR10][R16.64] ;  /* 0x0000000a10107981 */ /* 0x000ee2000c1e1b00 */
[----:B------:R-:W-:Y:S01]  /*3180*/  DADD R6, -R6, R10 ;  /* 0x0000000006067229 */ /* 0x000fe2000000010a */
[----:B------:R-:W-:Y:S07]  /*3190*/  BSSY.RECONVERGENT B1, `(.L_x_132) ;  /* 0x0000021000017945 */ /* 0x000fee0003800200 */
[----:B------:R-:W-:Y:S02]  /*31a0*/  DADD R6, -R8, R6 ;  /* 0x0000000008067229 */ /* 0x000fe40000000106 */
[----:B--2---:R-:W-:-:S02]  /*31b0*/  DADD R40, R12, R40 ;  /* 0x000000000c287229 */ /* 0x004fc40000000028 */
[----:B----4-:R-:W-:-:S06]  /*31c0*/  DADD R34, R34, R12 ;  /* 0x0000000022227229 */ /* 0x010fcc000000000c */
[----:B------:R-:W-:Y:S02]  /*31d0*/  DMUL R22, R40, 0.5 ;  /* 0x3fe0000028167828 */ /* 0x000fe40000000000 */
[--C-:B-----5:R-:W-:Y:S02]  /*31e0*/  DADD R42, -R36, R26.reuse ;  /* 0x00000000242a7229 */ /* 0x120fe4000000011a */
[----:B------:R-:W-:Y:S02]  /*31f0*/  DMUL R34, R34, 0.5 ;  /* 0x3fe0000022227828 */ /* 0x000fe40000000000 */
[--C-:B------:R-:W-:Y:S02]  /*3200*/  DADD R40, R38, -R26.reuse ;  /* 0x0000000026287229 */ /* 0x100fe4000000081a */
[--C-:B0-----:R-:W-:Y:S02]  /*3210*/  DADD R30, R36, R26.reuse ;  /* 0x00000000241e7229 */ /* 0x101fe4000000001a */
[----:B------:R-:W-:-:S02]  /*3220*/  DADD R38, R38, R26 ;  /* 0x0000000026267229 */ /* 0x000fc4000000001a */
[----:B------:R-:W-:Y:S02]  /*3230*/  DMUL R36, |R34|, R42 ;  /* 0x0000002a22247228 */ /* 0x000fe40000000200 */
[----:B------:R-:W-:Y:S02]  /*3240*/  DMUL R40, |R22|, R40 ;  /* 0x0000002816287228 */ /* 0x000fe40000000200 */
[----:B------:R-:W-:Y:S02]  /*3250*/  DMUL R30, R34, R30 ;  /* 0x0000001e221e7228 */ /* 0x000fe40000000000 */
[----:B------:R-:W-:Y:S02]  /*3260*/  DMUL R38, R22, R38 ;  /* 0x0000002616267228 */ /* 0x000fe40000000000 */
[----:B------:R-:W-:Y:S02]  /*3270*/  DMUL R36, R36, 0.5 ;  /* 0x3fe0000024247828 */ /* 0x000fe40000000000 */
[----:B------:R-:W-:-:S02]  /*3280*/  DMUL R40, R40, 0.5 ;  /* 0x3fe0000028287828 */ /* 0x000fc40000000000 */
[C---:B------:R-:W-:Y:S02]  /*3290*/  DMUL R10, R32.reuse, UR8 ;  /* 0x00000008200a7c28 */ /* 0x040fe40008000000 */
[----:B------:R-:W-:Y:S02]  /*32a0*/  DSETP.NEU.AND P0, PT, R32, RZ, PT ;  /* 0x000000ff2000722a */ /* 0x000fe40003f0d000 */
[----:B------:R-:W-:Y:S02]  /*32b0*/  DFMA R22, R30, 0.5, R36 ;  /* 0x3fe000001e16782b */ /* 0x000fe40000000024 */
[----:B------:R-:W-:Y:S02]  /*32c0*/  DFMA R38, R38, 0.5, R40 ;  /* 0x3fe000002626782b */ /* 0x000fe40000000028 */
[----:B------:R-:W-:Y:S02]  /*32d0*/  DMUL R10, R10, R2 ;  /* 0x000000020a0a7228 */ /* 0x000fe40000000000 */
[----:B------:R-:W-:-:S04]  /*32e0*/  DMUL R12, R12, R12 ;  /* 0x0000000c0c0c7228 */ /* 0x000fc80000000000 */
[----:B------:R-:W-:Y:S02]  /*32f0*/  DADD R22, R22, -R38 ;  /* 0x0000000016167229 */ /* 0x000fe40000000826 */
[----:B------:R-:W-:Y:S02]  /*3300*/  DMUL R30, R10, R6 ;  /* 0x000000060a1e7228 */ /* 0x000fe40000000000 */
[----:B---3--:R-:W-:Y:S01]  /*3310*/  DFMA R12, R16, R16, R12 ;  /* 0x00000010100c722b */ /* 0x008fe2000000000c */
[----:B------:R-:W-:Y:S01]  /*3320*/  @!P0 CS2R R34, SRZ ;  /* 0x0000000000228805 */ /* 0x000fe2000001ff00 */
[----:B------:R-:W-:Y:S09]  /*3330*/  @!P0 BRA `(.L_x_133) ;  /* 0x0000000000188947 */ /* 0x000ff20003800000 */
[----:B------:R-:W-:Y:S01]  /*3340*/  DADD R10, -RZ, |R32| ;  /* 0x00000000ff0a7229 */ /* 0x000fe20000000520 */
[----:B------:R-:W-:-:S10]  /*3350*/  MOV R0, 0x3370 ;  /* 0x0000337000007802 */ /* 0x000fd40000000f00 */
[----:B------:R-:W-:Y:S05]  /*3360*/  CALL.REL.NOINC `($_Z4fluxPdddPiS_S0_S0_S_S_S_S_S_S_S_S_S_S_S_S_iiiddd$__internal_accurate_pow) ;  /* 0x00000010002c7944 */ /* 0x000fea0003c00000 */
[----:B------:R-:W-:-:S04]  /*3370*/  ISETP.GE.AND P0, PT, R33, RZ, PT ;  /* 0x000000ff2100720c */ /* 0x000fc80003f06270 */
[----:B------:R-:W-:Y:S02]  /*3380*/  FSEL R34, R6, RZ, P0 ;  /* 0x000000ff06227208 */ /* 0x000fe40000000000 */
[----:B------:R-:W-:-:S07]  /*3390*/  FSEL R35, R10, -QNAN , P0 ;  /* 0xfff800000a237808 */ /* 0x000fce0000000000 */
.L_x_133:
[----:B------:R-:W-:Y:S05]  /*33a0*/  BSYNC.RECONVERGENT B1 ;  /* 0x0000000000017941 */ /* 0x000fea0003800200 */
.L_x_132:
[----:B------:R-:W0:Y:S01]  /*33b0*/  MUFU.RSQ64H R17, R13 ;  /* 0x0000000d00117308 */ /* 0x000e220000001c00 */
[----:B------:R-:W-:Y:S01]  /*33c0*/  IADD3 R16, PT, PT, R13, -0x3500000, RZ ;  /* 0xfcb000000d107810 */ /* 0x000fe20007ffe0ff */
[----:B------:R-:W-:Y:S01]  /*33d0*/  IMAD.MOV.U32 R38, RZ, RZ, 0x0 ;  /* 0x00000000ff267424 */ /* 0x000fe200078e00ff */
[----:B------:R-:W-:Y:S01]  /*33e0*/  MOV R36, 0xfbdad752 ;  /* 0xfbdad75200247802 */ /* 0x000fe20000000f00 */
[----:B------:R-:W-:Y:S01]  /*33f0*/  IMAD.MOV.U32 R39, RZ, RZ, 0x3fd80000 ;  /* 0x3fd80000ff277424 */ /* 0x000fe200078e00ff */
[----:B------:R-:W-:Y:S01]  /*3400*/  BSSY.RECONVERGENT B1, `(.L_x_134) ;  /* 0x0000015000017945 */ /* 0x000fe20003800200 */
[----:B------:R-:W-:Y:S01]  /*3410*/  IMAD.MOV.U32 R37, RZ, RZ, 0x3ff55554 ;  /* 0x3ff55554ff257424 */ /* 0x000fe200078e00ff */
[----:B------:R-:W-:Y:S02]  /*3420*/  DSETP.NEU.AND P0, PT, R32, 1, PT ;  /* 0x3ff000002000742a */ /* 0x000fe40003f0d000 */
[----:B0-----:R-:W-:-:S08]  /*3430*/  DMUL R6, R16, R16 ;  /* 0x0000001010067228 */ /* 0x001fd00000000000 */
[----:B------:R-:W-:-:S08]  /*3440*/  DFMA R6, R12, -R6, 1 ;  /* 0x3ff000000c06742b */ /* 0x000fd00000000806 */
[----:B------:R-:W-:Y:S02]  /*3450*/  DFMA R38, R6, R38, 0.5 ;  /* 0x3fe000000626742b */ /* 0x000fe40000000026 */
[----:B------:R-:W-:Y:S02]  /*3460*/  DMUL R8, R16, R6 ;  /* 0x0000000610087228 */ /* 0x000fe40000000000 */
[----:B------:R-:W-:-:S06]  /*3470*/  DADD R6, R32, R36 ;  /* 0x0000000020067229 */ /* 0x000fcc0000000024 */
[----:B------:R-:W-:-:S04]  /*3480*/  DFMA R38, R38, R8, R16 ;  /* 0x000000082626722b */ /* 0x000fc80000000010 */
[----:B------:R-:W-:-:S04]  /*3490*/  LOP3.LUT R6, R7, 0x7ff00000, RZ, 0xc0, !PT ;  /* 0x7ff0000007067812 */ /* 0x000fc800078ec0ff */
[----:B------:R-:W-:Y:S01]  /*34a0*/  ISETP.NE.AND P1, PT, R6, 0x7ff00000, PT ;  /* 0x7ff000000600780c */ /* 0x000fe20003f25270 */
[----:B------:R-:W-:Y:S01]  /*34b0*/  DMUL R8, R12, R38 ;  /* 0x000000260c087228 */ /* 0x000fe20000000000 */
[----:B------:R-:W-:-:S07]  /*34c0*/  VIADD R7, R39, 0xfff00000 ;  /* 0xfff0000027077836 */ /* 0x000fce0000000000 */
[----:B------:R-:W-:-:S04]  /*34d0*/  DFMA R10, R8, -R8, R12 ;  /* 0x80000008080a722b */ /* 0x000fc8000000000c */
[----:B------:R-:W-:Y:S07]  /*34e0*/  @P1 BRA `(.L_x_135) ;  /* 0x0000000000181947 */ /* 0x000fee0003800000 */
[----:B------:R-:W-:-:S14]  /*34f0*/  DSETP.NAN.AND P1, PT, R32, R32, PT ;  /* 0x000000202000722a */ /* 0x000fdc0003f28000 */
[----:B------:R-:W-:Y:S01]  /*3500*/  @P1 DADD R34, R32, R36 ;  /* 0x0000000020221229 */ /* 0x000fe20000000024 */
[----:B------:R-:W-:Y:S10]  /*3510*/  @P1 BRA `(.L_x_135) ;  /* 0x00000000000c1947 */ /* 0x000ff40003800000 */
[----:B------:R-:W-:-:S14]  /*3520*/  DSETP.NEU.AND P1, PT, |R32|, +INF , PT ;  /* 0x7ff000002000742a */ /* 0x000fdc0003f2d200 */
[----:B------:R-:W-:Y:S01]  /*3530*/  @!P1 MOV R34, 0x0 ;  /* 0x0000000000229802 */ /* 0x000fe20000000f00 */
[----:B------:R-:W-:-:S07]  /*3540*/  @!P1 IMAD.MOV.U32 R35, RZ, RZ, 0x7ff00000 ;  /* 0x7ff00000ff239424 */ /* 0x000fce00078e00ff */
.L_x_135:
[----:B------:R-:W-:Y:S05]  /*3550*/  BSYNC.RECONVERGENT B1 ;  /* 0x0000000000017941 */ /* 0x000fea0003800200 */
.L_x_134:
[----:B------:R-:W-:Y:S01]  /*3560*/  ISETP.GE.U32.AND P1, PT, R16, 0x7ca00000, PT ;  /* 0x7ca000001000780c */ /* 0x000fe20003f26070 */
[----:B------:R-:W-:Y:S01]  /*3570*/  IMAD.MOV.U32 R6, RZ, RZ, R38 ;  /* 0x000000ffff067224 */ /* 0x000fe200078e0026 */
[----:B------:R-:W-:Y:S01]  /*3580*/  BSSY.RECONVERGENT B1, `(.L_x_136) ;  /* 0x000000b000017945 */ /* 0x000fe20003800200 */
[----:B------:R-:W-:Y:S02]  /*3590*/  FSEL R34, R34, RZ, P0 ;  /* 0x000000ff22227208 */ /* 0x000fe40000000000 */
[----:B------:R-:W-:Y:S02]  /*35a0*/  FSEL R35, R35, 1.875, P0 ;  /* 0x3ff0000023237808 */ /* 0x000fe40000000000 */
[----:B------:R-:W-:-:S06]  /*35b0*/  DFMA R36, R10, R6, R8 ;  /* 0x000000060a24722b */ /* 0x000fcc0000000008 */
[----:B------:R-:W-:Y:S05]  /*35c0*/  @!P1 BRA `(.L_x_137) ;  /* 0x0000000000189947 */ /* 0x000fea0003800000 */
[----:B------:R-:W-:Y:S01]  /*35d0*/  IMAD.MOV.U32 R0, RZ, RZ, R16 ;  /* 0x000000ffff007224 */ /* 0x000fe200078e0010 */
[----:B------:R-:W-:Y:S02]  /*35e0*/  MOV R6, R38 ;  /* 0x0000002600067202 */ /* 0x000fe40000000f00 */
[----:B------:R-:W-:-:S07]  /*35f0*/  MOV R16, 0x3610 ;  /* 0x0000361000107802 */ /* 0x000fce0000000f00 */
[----:B------:R-:W-:Y:S05]  /*3600*/  CALL.REL.NOINC `($__internal_4_$__cuda_sm20_dsqrt_rn_f64_mediumpath_v1) ;  /* 0x0000000800e47944 */ /* 0x000fea0003c00000 */
[----:B------:R-:W-:Y:S01]  /*3610*/  IMAD.MOV.U32 R36, RZ, RZ, R6 ;  /* 0x000000ffff247224 */ /* 0x000fe200078e0006 */
[----:B------:R-:W-:-:S07]  /*3620*/  MOV R37, R7 ;  /* 0x0000000700257202 */ /* 0x000fce0000000f00 */
.L_x_137:
[----:B------:R-:W-:Y:S05]  /*3630*/  BSYNC.RECONVERGENT B1 ;  /* 0x0000000000017941 */ /* 0x000fea0003800200 */
.L_x_136:
[----:B------:R-:W0:Y:S01]  /*3640*/  MUFU.RCP64H R7, R35 ;  /* 0x0000002300077308 */ /* 0x000e220000001800 */
[----:B------:R-:W-:Y:S01]  /*3650*/  IMAD.MOV.U32 R6, RZ, RZ, 0x1 ;  /* 0x00000001ff067424 */ /* 0x000fe200078e00ff */
        /* <DEDUP_REMOVED lines=20> */
.L_x_139:
[----:B------:R-:W-:Y:S05]  /*37a0*/  BSYNC.RECONVERGENT B1 ;  /* 0x0000000000017941 */ /* 0x000fea0003800200 */
.L_x_138:
[----:B------:R-:W-:Y:S01]  /*37b0*/  DSETP.GTU.AND P0, PT, R32, R24, PT ;  /* 0x000000182000722a */ /* 0x000fe20003f0c000 */
[----:B------:R-:W-:Y:S01]  /*37c0*/  MOV R16, 0x0 ;  /* 0x0000000000107802 */ /* 0x000fe20000000f00 */
[----:B------:R-:W-:Y:S01]  /*37d0*/  IMAD.MOV.U32 R17, RZ, RZ, 0x3ff00000 ;  /* 0x3ff00000ff117424 */ /* 0x000fe200078e00ff */
[----:B------:R-:W-:Y:S01]  /*37e0*/  DFMA R22, R22, -R2, -R28 ;  /* 0x800000021616722b */ /* 0x000fe2000000081c */
[----:B------:R-:W-:Y:S01]  /*37f0*/  IMAD.MOV.U32 R10, RZ, RZ, 0x1 ;  /* 0x00000001ff0a7424 */ /* 0x000fe200078e00ff */
[----:B------:R-:W-:Y:S01]  /*3800*/  BSSY.RECONVERGENT B1, `(.L_x_140) ;  /* 0x0000019000017945 */ /* 0x000fe20003800200 */
[----:B------:R-:W-:Y:S02]  /*3810*/  FSEL R6, R6, RZ, P0 ;  /* 0x000000ff06067208 */ /* 0x000fe40000000000 */
[----:B------:R-:W-:-:S03]  /*3820*/  FSEL R7, R7, RZ, P0 ;  /* 0x000000ff07077208 */ /* 0x000fc60000000000 */
[----:B------:R-:W-:-:S03]  /*3830*/  DADD R22, -R30, R22 ;  /* 0x000000001e167229 */ /* 0x000fc60000000116 */
        /* <DEDUP_REMOVED lines=21> */
.L_x_141:
[----:B------:R-:W-:Y:S05]  /*3990*/  BSYNC.RECONVERGENT B1 ;  /* 0x0000000000017941 */ /* 0x000fea0003800200 */
.L_x_140:
[----:B------:R-:W0:Y:S02]  /*39a0*/  LDC.64 R8, c[0x0][0x3f0] ;  /* 0x0000fc00ff087b82 */ /* 0x000e240000000a00 */
[----:B0-----:R-:W-:-:S05]  /*39b0*/  IMAD.WIDE R8, R14, 0x8, R8 ;  /* 0x000000080e087825 */ /* 0x001fca00078e0208 */
[----:B------:R0:W-:Y:S01]  /*39c0*/  STG.E.64 desc[UR10][R8.64], R6 ;  /* 0x0000000608007986 */ /* 0x0001e2000c101b0a */
[----:B------:R-:W-:Y:S05]  /*39d0*/  BRA `(.L_x_119) ;  /* 0x00000000004c7947 */ /* 0x000fea0003800000 */
.L_x_114:
[----:B------:R-:W0:Y:S02]  /*39e0*/  LDC.64 R6, c[0x0][0x3f0] ;  /* 0x0000fc00ff067b82 */ /* 0x000e240000000a00 */
[----:B0-----:R-:W-:-:S05]  /*39f0*/  IMAD.WIDE R6, R14, 0x8, R6 ;  /* 0x000000080e067825 */ /* 0x001fca00078e0206 */
[----:B------:R3:W-:Y:S01]  /*3a00*/  STG.E.64 desc[UR10][R6.64], RZ ;  /* 0x000000ff06007986 */ /* 0x0007e2000c101b0a */
[----:B------:R-:W-:Y:S05]  /*3a10*/  BRA `(.L_x_119) ;  /* 0x00000000003c7947 */ /* 0x000fea0003800000 */
.L_x_113:
[----:B------:R-:W0:Y:S02]  /*3a20*/  LDC.64 R6, c[0x0][0x3f0] ;  /* 0x0000fc00ff067b82 */ /* 0x000e240000000a00 */
[----:B0-----:R-:W-:-:S05]  /*3a30*/  IMAD.WIDE R6, R14, 0x8, R6 ;  /* 0x000000080e067825 */ /* 0x001fca00078e0206 */
[----:B------:R2:W-:Y:S01]  /*3a40*/  STG.E.64 desc[UR10][R6.64], RZ ;  /* 0x000000ff06007986 */ /* 0x0005e2000c101b0a */
[----:B------:R-:W-:Y:S05]  /*3a50*/  BRA `(.L_x_119) ;  /* 0x00000000002c7947 */ /* 0x000fea0003800000 */
.L_x_110:
[----:B------:R-:W0:Y:S02]  /*3a60*/  LDC.64 R6, c[0x0][0x3f0] ;  /* 0x0000fc00ff067b82 */ /* 0x000e240000000a00 */
[----:B0-----:R-:W-:-:S05]  /*3a70*/  IMAD.WIDE R6, R14, 0x8, R6 ;  /* 0x000000080e067825 */ /* 0x001fca00078e0206 */
[----:B------:R0:W-:Y:S01]  /*3a80*/  STG.E.64 desc[UR10][R6.64], RZ ;  /* 0x000000ff06007986 */ /* 0x0001e2000c101b0a */
[----:B------:R-:W-:Y:S05]  /*3a90*/  BRA `(.L_x_119) ;  /* 0x00000000001c7947 */ /* 0x000fea0003800000 */
.L_x_109:
[----:B------:R-:W0:Y:S02]  /*3aa0*/  LDC.64 R6, c[0x0][0x3f0] ;  /* 0x0000fc00ff067b82 */ /* 0x000e240000000a00 */
[----:B0-----:R-:W-:-:S05]  /*3ab0*/  IMAD.WIDE R6, R14, 0x8, R6 ;  /* 0x000000080e067825 */ /* 0x001fca00078e0206 */
[----:B------:R1:W-:Y:S01]  /*3ac0*/  STG.E.64 desc[UR10][R6.64], RZ ;  /* 0x000000ff06007986 */ /* 0x0003e2000c101b0a */
[----:B------:R-:W-:Y:S05]  /*3ad0*/  BRA `(.L_x_119) ;  /* 0x00000000000c7947 */ /* 0x000fea0003800000 */
.L_x_108:
[----:B-1234-:R-:W0:Y:S02]  /*3ae0*/  LDC.64 R6, c[0x0][0x3f0] ;  /* 0x0000fc00ff067b82 */ /* 0x01ee240000000a00 */
[----:B0-----:R-:W-:-:S05]  /*3af0*/  IMAD.WIDE R6, R14, 0x8, R6 ;  /* 0x000000080e067825 */ /* 0x001fca00078e0206 */
[----:B------:R0:W-:Y:S02]  /*3b00*/  STG.E.64 desc[UR10][R6.64], RZ ;  /* 0x000000ff06007986 */ /* 0x0001e4000c101b0a */
.L_x_119:
[----:B------:R-:W-:Y:S05]  /*3b10*/  BSYNC.RECONVERGENT B0 ;  /* 0x0000000000007941 */ /* 0x000fea0003800200 */
.L_x_107:
[----:B------:R-:W-:-:S05]  /*3b20*/  VIADD R14, R14, UR4 ;  /* 0x000000040e0e7c36 */ /* 0x000fca0008000000 */
[----:B------:R-:W-:-:S13]  /*3b30*/  ISETP.GE.AND P0, PT, R14, UR15, PT ;  /* 0x0000000f0e007c0c */ /* 0x000fda000bf06270 */
[----:B------:R-:W-:Y:S05]  /*3b40*/  @!P0 BRA `(.L_x_142) ;  /* 0xffffffc8005c8947 */ /* 0x000fea000383ffff */
[----:B------:R-:W-:Y:S05]  /*3b50*/  EXIT ;  /* 0x000000000000794d */ /* 0x000fea0003800000 */
        .weak           $__internal_3_$__cuda_sm20_div_rn_f64_full
        .type           $__internal_3_$__cuda_sm20_div_rn_f64_full,@function
        .size           $__internal_3_$__cuda_sm20_div_rn_f64_full,($__internal_4_$__cuda_sm20_dsqrt_rn_f64_mediumpath_v1 - $__internal_3_$__cuda_sm20_div_rn_f64_full)
$__internal_3_$__cuda_sm20_div_rn_f64_full:
[C---:B------:R-:W-:Y:S01]  /*3b60*/  FSETP.GEU.AND P0, PT, |R9|.reuse, 1.469367938527859385e-39, PT ;  /* 0x001000000900780b */ /* 0x040fe20003f0e200 */
[----:B------:R-:W-:Y:S01]  /*3b70*/  IMAD.MOV.U32 R41, RZ, RZ, R7 ;  /* 0x000000ffff297224 */ /* 0x000fe200078e0007 */
[----:B------:R-:W-:Y:S01]  /*3b80*/  LOP3.LUT R36, R9, 0x800fffff, RZ, 0xc0, !PT ;  /* 0x800fffff09247812 */ /* 0x000fe200078ec0ff */
[----:B------:R-:W-:Y:S01]  /*3b90*/  IMAD.MOV.U32 R40, RZ, RZ, R6 ;  /* 0x000000ffff287224 */ /* 0x000fe200078e0006 */
[----:B------:R-:W-:Y:S01]  /*3ba0*/  MOV R38, 0x1 ;  /* 0x0000000100267802 */ /* 0x000fe20000000f00 */
[----:B------:R-:W-:Y:S01]  /*3bb0*/  BSSY.RECONVERGENT B2, `(.L_x_143) ;  /* 0x0000059000027945 */ /* 0x000fe20003800200 */
[----:B------:R-:W-:Y:S01]  /*3bc0*/  LOP3.LUT R37, R36, 0x3ff00000, RZ, 0xfc, !PT ;  /* 0x3ff0000024257812 */ /* 0x000fe200078efcff */
[----:B------:R-:W-:Y:S01]  /*3bd0*/  IMAD.MOV.U32 R42, RZ, RZ, R40 ;  /* 0x000000ffff2a7224 */ /* 0x000fe200078e0028 */
[----:B------:R-:W-:Y:S02]  /*3be0*/  MOV R36, R8 ;  /* 0x0000000800247202 */ /* 0x000fe40000000f00 */
[----:B------:R-:W-:-:S02]  /*3bf0*/  FSETP.GEU.AND P2, PT, |R41|, 1.469367938527859385e-39, PT ;  /* 0x001000002900780b */ /* 0x000fc40003f4e200 */
[----:B------:R-:W-:Y:S01]  /*3c00*/  LOP3.LUT R6, R41, 0x7ff00000, RZ, 0xc0, !PT ;  /* 0x7ff0000029067812 */ /* 0x000fe200078ec0ff */
[----:B------:R-:W-:Y:S01]  /*3c10*/  @!P0 DMUL R36, R8, 8.98846567431157953865e+307 ;  /* 0x7fe0000008248828 */ /* 0x000fe20000000000 */
[----:B------:R-:W-:-:S04]  /*3c20*/  LOP3.LUT R11, R9, 0x7ff00000, RZ, 0xc0, !PT ;  /* 0x7ff00000090b7812 */ /* 0x000fc800078ec0ff */
[C---:B------:R-:W-:Y:S01]  /*3c30*/  ISETP.GE.U32.AND P1, PT, R6.reuse, R11, PT ;  /* 0x0000000b0600720c */ /* 0x040fe20003f26070 */
[----:B------:R-:W0:Y:S04]  /*3c40*/  MUFU.RCP64H R39, R37 ;  /* 0x0000002500277308 */ /* 0x000e280000001800 */
[----:B------:R-:W-:Y:S02]  /*3c50*/  @!P2 LOP3.LUT R7, R9, 0x7ff00000, RZ, 0xc0, !PT ;  /* 0x7ff000000907a812 */ /* 0x000fe400078ec0ff */
[----:B------:R-:W-:Y:S02]  /*3c60*/  @!P0 LOP3.LUT R11, R37, 0x7ff00000, RZ, 0xc0, !PT ;  /* 0x7ff00000250b8812 */ /* 0x000fe400078ec0ff */
[----:B------:R-:W-:Y:S01]  /*3c70*/  @!P2 ISETP.GE.U32.AND P3, PT, R6, R7, PT ;  /* 0x000000070600a20c */ /* 0x000fe20003f66070 */
[----:B------:R-:W-:-:S05]  /*3c80*/  IMAD.MOV.U32 R7, RZ, RZ, 0x1ca00000 ;  /* 0x1ca00000ff077424 */ /* 0x000fca00078e00ff */
[----:B------:R-:W-:Y:S01]  /*3c90*/  SEL R10, R7, 0x63400000, !P1 ;  /* 0x63400000070a7807 */ /* 0x000fe20004800000 */
[----:B0-----:R-:W-:-:S03]  /*3ca0*/  DFMA R12, R38, -R36, 1 ;  /* 0x3ff00000260c742b */ /* 0x001fc60000000824 */
[----:B------:R-:W-:Y:S01]  /*3cb0*/  LOP3.LUT R43, R10, 0x800fffff, R41, 0xf8, !PT ;  /* 0x800fffff0a2b7812 */ /* 0x000fe200078ef829 */
[----:B------:R-:W-:-:S04]  /*3cc0*/  IMAD.MOV.U32 R10, RZ, RZ, R6 ;  /* 0x000000ffff0a7224 */ /* 0x000fc800078e0006 */
[----:B------:R-:W-:-:S08]  /*3cd0*/  DFMA R12, R12, R12, R12 ;  /* 0x0000000c0c0c722b */ /* 0x000fd0000000000c */
[----:B------:R-:W-:Y:S01]  /*3ce0*/  DFMA R38, R38, R12, R38 ;  /* 0x0000000c2626722b */ /* 0x000fe20000000026 */
[----:B------:R-:W-:-:S04]  /*3cf0*/  @!P2 SEL R12, R7, 0x63400000, !P3 ;  /* 0x63400000070ca807 */ /* 0x000fc80005800000 */
[----:B------:R-:W-:-:S03]  /*3d00*/  @!P2 LOP3.LUT R12, R12, 0x80000000, R41, 0xf8, !PT ;  /* 0x800000000c0ca812 */ /* 0x000fc600078ef829 */
[----:B------:R-:W-:Y:S01]  /*3d10*/  DFMA R44, R38, -R36, 1 ;  /* 0x3ff00000262c742b */ /* 0x000fe20000000824 */
[----:B------:R-:W-:Y:S02]  /*3d20*/  @!P2 LOP3.LUT R13, R12, 0x100000, RZ, 0xfc, !PT ;  /* 0x001000000c0da812 */ /* 0x000fe400078efcff */
[----:B------:R-:W-:-:S05]  /*3d30*/  @!P2 MOV R12, RZ ;  /* 0x000000ff000ca202 */ /* 0x000fca0000000f00 */
[----:B------:R-:W-:Y:S02]  /*3d40*/  DFMA R44, R38, R44, R38 ;  /* 0x0000002c262c722b */ /* 0x000fe40000000026 */
[----:B------:R-:W-:-:S08]  /*3d50*/  @!P2 DFMA R42, R42, 2, -R12 ;  /* 0x400000002a2aa82b */ /* 0x000fd0000000080c */
[----:B------:R-:W-:Y:S02]  /*3d60*/  DMUL R12, R44, R42 ;  /* 0x0000002a2c0c7228 */ /* 0x000fe40000000000 */
[----:B------:R-:W-:-:S06]  /*3d70*/  @!P2 LOP3.LUT R10, R43, 0x7ff00000, RZ, 0xc0, !PT ;  /* 0x7ff000002b0aa812 */ /* 0x000fcc00078ec0ff */
[----:B------:R-:W-:-:S08]  /*3d80*/  DFMA R38, R12, -R36, R42 ;  /* 0x800000240c26722b */ /* 0x000fd0000000002a */
[----:B------:R-:W-:Y:S01]  /*3d90*/  DFMA R38, R44, R38, R12 ;  /* 0x000000262c26722b */ /* 0x000fe2000000000c */
[----:B------:R-:W-:-:S05]  /*3da0*/  VIADD R12, R10, 0xffffffff ;  /* 0xffffffff0a0c7836 */ /* 0x000fca0000000000 */
[----:B------:R-:W-:Y:S02]  /*3db0*/  ISETP.GT.U32.AND P0, PT, R12, 0x7feffffe, PT ;  /* 0x7feffffe0c00780c */ /* 0x000fe40003f04070 */
[----:B------:R-:W-:-:S04]  /*3dc0*/  IADD3 R12, PT, PT, R11, -0x1, RZ ;  /* 0xffffffff0b0c7810 */ /* 0x000fc80007ffe0ff */
[----:B------:R-:W-:-:S13]  /*3dd0*/  ISETP.GT.U32.OR P0, PT, R12, 0x7feffffe, P0 ;  /* 0x7feffffe0c00780c */ /* 0x000fda0000704470 */
[----:B------:R-:W-:Y:S05]  /*3de0*/  @P0 BRA `(.L_x_144) ;  /* 0x0000000000740947 */ /* 0x000fea0003800000 */
[----:B------:R-:W-:-:S04]  /*3df0*/  LOP3.LUT R11, R9, 0x7ff00000, RZ, 0xc0, !PT ;  /* 0x7ff00000090b7812 */ /* 0x000fc800078ec0ff */
[CC--:B------:R-:W-:Y:S02]  /*3e00*/  VIADDMNMX R10, R6.reuse, -R11.reuse, 0xb9600000, !PT ;  /* 0xb9600000060a7446 */ /* 0x0c0fe4000780090b */
[----:B------:R-:W-:Y:S02]  /*3e10*/  ISETP.GE.U32.AND P0, PT, R6, R11, PT ;  /* 0x0000000b0600720c */ /* 0x000fe40003f06070 */
[----:B------:R-:W-:Y:S02]  /*3e20*/  VIMNMX R10, PT, PT, R10, 0x46a00000, PT ;  /* 0x46a000000a0a7848 */ /* 0x000fe40003fe0100 */
[----:B------:R-:W-:-:S05]  /*3e30*/  SEL R7, R7, 0x63400000, !P0 ;  /* 0x6340000007077807 */ /* 0x000fca0004000000 */
[----:B------:R-:W-:Y:S01]  /*3e40*/  IMAD.IADD R7, R10, 0x1, -R7 ;  /* 0x000000010a077824 */ /* 0x000fe200078e0a07 */
[----:B------:R-:W-:-:S03]  /*3e50*/  MOV R10, RZ ;  /* 0x000000ff000a7202 */ /* 0x000fc60000000f00 */
[----:B------:R-:W-:-:S06]  /*3e60*/  VIADD R11, R7, 0x7fe00000 ;  /* 0x7fe00000070b7836 */ /* 0x000fcc0000000000 */
[----:B------:R-:W-:-:S10]  /*3e70*/  DMUL R12, R38, R10 ;  /* 0x0000000a260c7228 */ /* 0x000fd40000000000 */
[----:B------:R-:W-:-:S13]  /*3e80*/  FSETP.GTU.AND P0, PT, |R13|, 1.469367938527859385e-39, PT ;  /* 0x001000000d00780b */ /* 0x000fda0003f0c200 */
[----:B------:R-:W-:Y:S05]  /*3e90*/  @P0 BRA `(.L_x_145) ;  /* 0x0000000000a80947 */ /* 0x000fea0003800000 */
[----:B------:R-:W-:-:S06]  /*3ea0*/  DFMA R36, R38, -R36, R42 ;  /* 0x800000242624722b */ /* 0x000fcc000000002a */
[----:B------:R-:W-:-:S04]  /*3eb0*/  IMAD.MOV.U32 R36, RZ, RZ, RZ ;  /* 0x000000ffff247224 */ /* 0x000fc800078e00ff */
[C---:B------:R-:W-:Y:S02]  /*3ec0*/  FSETP.NEU.AND P0, PT, R37.reuse, RZ, PT ;  /* 0x000000ff2500720b */ /* 0x040fe40003f0d000 */
[----:B------:R-:W-:-:S04]  /*3ed0*/  LOP3.LUT R8, R37, 0x80000000, R9, 0x48, !PT ;  /* 0x8000000025087812 */ /* 0x000fc800078e4809 */
[----:B------:R-:W-:-:S07]  /*3ee0*/  LOP3.LUT R37, R8, R11, RZ, 0xfc, !PT ;  /* 0x0000000b08257212 */ /* 0x000fce00078efcff */
[----:B------:R-:W-:Y:S05]  /*3ef0*/  @!P0 BRA `(.L_x_145) ;  /* 0x0000000000908947 */ /* 0x000fea0003800000 */
[----:B------:R-:W-:Y:S01]  /*3f00*/  IMAD.MOV R11, RZ, RZ, -R7 ;  /* 0x000000ffff0b7224 */ /* 0x000fe200078e0a07 */
[----:B------:R-:W-:Y:S02]  /*3f10*/  MOV R10, RZ ;  /* 0x000000ff000a7202 */ /* 0x000fe40000000f00 */
[----:B------:R-:W-:-:S04]  /*3f20*/  IADD3 R7, PT, PT, -R7, -0x43300000, RZ ;  /* 0xbcd0000007077810 */ /* 0x000fc80007ffe1ff */
[----:B------:R-:W-:Y:S02]  /*3f30*/  DFMA R10, R12, -R10, R38 ;  /* 0x8000000a0c0a722b */ /* 0x000fe40000000026 */
[----:B------:R-:W-:-:S08]  /*3f40*/  DMUL.RP R38, R38, R36 ;  /* 0x0000002426267228 */ /* 0x000fd00000008000 */
[----:B------:R-:W-:Y:S02]  /*3f50*/  FSETP.NEU.AND P0, PT, |R11|, R7, PT ;  /* 0x000000070b00720b */ /* 0x000fe40003f0d200 */
[----:B------:R-:W-:Y:S02]  /*3f60*/  LOP3.LUT R8, R39, R8, RZ, 0x3c, !PT ;  /* 0x0000000827087212 */ /* 0x000fe400078e3cff */
[----:B------:R-:W-:Y:S02]  /*3f70*/  FSEL R6, R38, R12, !P0 ;  /* 0x0000000c26067208 */ /* 0x000fe40004000000 */
[----:B------:R-:W-:-:S03]  /*3f80*/  FSEL R7, R8, R13, !P0 ;  /* 0x0000000d08077208 */ /* 0x000fc60004000000 */
[----:B------:R-:W-:Y:S02]  /*3f90*/  IMAD.MOV.U32 R12, RZ, RZ, R6 ;  /* 0x000000ffff0c7224 */ /* 0x000fe400078e0006 */
[----:B------:R-:W-:Y:S01]  /*3fa0*/  IMAD.MOV.U32 R13, RZ, RZ, R7 ;  /* 0x000000ffff0d7224 */ /* 0x000fe200078e0007 */
[----:B------:R-:W-:Y:S06]  /*3fb0*/  BRA `(.L_x_145) ;  /* 0x0000000000607947 */ /* 0x000fec0003800000 */
.L_x_144:
        /* <DEDUP_REMOVED lines=12> */
[----:B------:R-:W-:Y:S01]  /*4080*/  @!P0 IMAD.MOV.U32 R12, RZ, RZ, RZ ;  /* 0x000000ffff0c8224 */ /* 0x000fe200078e00ff */
[----:B------:R-:W-:Y:S01]  /*4090*/  @!P0 MOV R13, R9 ;  /* 0x00000009000d8202 */ /* 0x000fe20000000f00 */
[----:B------:R-:W-:Y:S02]  /*40a0*/  @P0 IMAD.MOV.U32 R12, RZ, RZ, RZ ;  /* 0x000000ffff0c0224 */ /* 0x000fe400078e00ff */
[----:B------:R-:W-:Y:S01]  /*40b0*/  @P0 IMAD.MOV.U32 R13, RZ, RZ, R6 ;  /* 0x000000ffff0d0224 */ /* 0x000fe200078e0006 */
[----:B------:R-:W-:Y:S06]  /*40c0*/  BRA `(.L_x_145) ;  /* 0x00000000001c7947 */ /* 0x000fec0003800000 */
.L_x_147:
[----:B------:R-:W-:Y:S02]  /*40d0*/  LOP3.LUT R7, R9, 0x80000, RZ, 0xfc, !PT ;  /* 0x0008000009077812 */ /* 0x000fe400078efcff */
[----:B------:R-:W-:-:S03]  /*40e0*/  MOV R12, R8 ;  /* 0x00000008000c7202 */ /* 0x000fc60000000f00 */
[----:B------:R-:W-:Y:S01]  /*40f0*/  IMAD.MOV.U32 R13, RZ, RZ, R7 ;  /* 0x000000ffff0d7224 */ /* 0x000fe200078e0007 */
[----:B------:R-:W-:Y:S06]  /*4100*/  BRA `(.L_x_145) ;  /* 0x00000000000c7947 */ /* 0x000fec0003800000 */
.L_x_146:
[----:B------:R-:W-:Y:S01]  /*4110*/  LOP3.LUT R7, R41, 0x80000, RZ, 0xfc, !PT ;  /* 0x0008000029077812 */ /* 0x000fe200078efcff */
[----:B------:R-:W-:-:S03]  /*4120*/  IMAD.MOV.U32 R12, RZ, RZ, R40 ;  /* 0x000000ffff0c7224 */ /* 0x000fc600078e0028 */
[----:B------:R-:W-:-:S07]  /*4130*/  MOV R13, R7 ;  /* 0x00000007000d7202 */ /* 0x000fce0000000f00 */
.L_x_145:
[----:B------:R-:W-:Y:S05]  /*4140*/  BSYNC.RECONVERGENT B2 ;  /* 0x0000000000027941 */ /* 0x000fea0003800200 */
.L_x_143:
[----:B------:R-:W-:Y:S01]  /*4150*/  MOV R8, R0 ;  /* 0x0000000000087202 */ /* 0x000fe20000000f00 */
[----:B------:R-:W-:Y:S02]  /*4160*/  IMAD.MOV.U32 R9, RZ, RZ, 0x0 ;  /* 0x00000000ff097424 */ /* 0x000fe400078e00ff */
[----:B------:R-:W-:Y:S02]  /*4170*/  IMAD.MOV.U32 R6, RZ, RZ, R12 ;  /* 0x000000ffff067224 */ /* 0x000fe400078e000c */
[----:B------:R-:W-:Y:S01]  /*4180*/  IMAD.MOV.U32 R7, RZ, RZ, R13 ;  /* 0x000000ffff077224 */ /* 0x000fe200078e000d */
[----:B------:R-:W-:Y:S06]  /*4190*/  RET.REL.NODEC R8 `(_Z4fluxPdddPiS_S0_S0_S_S_S_S_S_S_S_S_S_S_S_S_iiiddd) ;  /* 0xffffffbc08987950 */ /* 0x000fec0003c3ffff */
        .weak           $__internal_4_$__cuda_sm20_dsqrt_rn_f64_mediumpath_v1
        .type           $__internal_4_$__cuda_sm20_dsqrt_rn_f64_mediumpath_v1,@function
        .size           $__internal_4_$__cuda_sm20_dsqrt_rn_f64_mediumpath_v1,($_Z4fluxPdddPiS_S0_S0_S_S_S_S_S_S_S_S_S_S_S_S_iiiddd$__internal_accurate_pow - $__internal_4_$__cuda_sm20_dsqrt_rn_f64_mediumpath_v1)
$__internal_4_$__cuda_sm20_dsqrt_rn_f64_mediumpath_v1:
[----:B------:R-:W-:Y:S01]  /*41a0*/  ISETP.GE.U32.AND P0, PT, R0, -0x3400000, PT ;  /* 0xfcc000000000780c */ /* 0x000fe20003f06070 */
[----:B------:R-:W-:-:S12]  /*41b0*/  BSSY.RECONVERGENT B2, `(.L_x_148) ;  /* 0x0000023000027945 */ /* 0x000fd80003800200 */
[----:B------:R-:W-:Y:S05]  /*41c0*/  @!P0 BRA `(.L_x_149) ;  /* 0x0000000000208947 */ /* 0x000fea0003800000 */
[----:B------:R-:W-:-:S10]  /*41d0*/  DFMA.RM R8, R10, R6, R8 ;  /* 0x000000060a08722b */ /* 0x000fd40000004008 */
[----:B------:R-:W-:-:S05]  /*41e0*/  IADD3 R6, P0, PT, R8, 0x1, RZ ;  /* 0x0000000108067810 */ /* 0x000fca0007f1e0ff */
[----:B------:R-:W-:-:S06]  /*41f0*/  IMAD.X R7, RZ, RZ, R9, P0 ;  /* 0x000000ffff077224 */ /* 0x000fcc00000e0609 */
[----:B------:R-:W-:-:S08]  /*4200*/  DFMA.RP R12, -R8, R6, R12 ;  /* 0x00000006080c722b */ /* 0x000fd0000000810c */
[----:B------:R-:W-:-:S06]  /*4210*/  DSETP.GT.AND P0, PT, R12, RZ, PT ;  /* 0x000000ff0c00722a */ /* 0x000fcc0003f04000 */
[----:B------:R-:W-:Y:S02]  /*4220*/  FSEL R6, R6, R8, P0 ;  /* 0x0000000806067208 */ /* 0x000fe40000000000 */
[----:B------:R-:W-:Y:S01]  /*4230*/  FSEL R7, R7, R9, P0 ;  /* 0x0000000907077208 */ /* 0x000fe20000000000 */
[----:B------:R-:W-:Y:S06]  /*4240*/  BRA `(.L_x_150) ;  /* 0x0000000000647947 */ /* 0x000fec0003800000 */
.L_x_149:
[----:B------:R-:W-:-:S14]  /*4250*/  DSETP.NE.AND P0, PT, R12, RZ, PT ;  /* 0x000000ff0c00722a */ /* 0x000fdc0003f05000 */
[----:B------:R-:W-:Y:S05]  /*4260*/  @!P0 BRA `(.L_x_151) ;  /* 0x0000000000588947 */ /* 0x000fea0003800000 */
[----:B------:R-:W-:-:S13]  /*4270*/  ISETP.GE.AND P0, PT, R13, RZ, PT ;  /* 0x000000ff0d00720c */ /* 0x000fda0003f06270 */
[----:B------:R-:W-:Y:S01]  /*4280*/  @!P0 MOV R6, 0x0 ;  /* 0x0000000000068802 */ /* 0x000fe20000000f00 */
[----:B------:R-:W-:Y:S01]  /*4290*/  @!P0 IMAD.MOV.U32 R7, RZ, RZ, -0x80000 ;  /* 0xfff80000ff078424 */ /* 0x000fe200078e00ff */
[----:B------:R-:W-:Y:S06]  /*42a0*/  @!P0 BRA `(.L_x_150) ;  /* 0x00000000004c8947 */ /* 0x000fec0003800000 */
[----:B------:R-:W-:-:S13]  /*42b0*/  ISETP.GT.AND P0, PT, R13, 0x7fefffff, PT ;  /* 0x7fefffff0d00780c */ /* 0x000fda0003f04270 */
[----:B------:R-:W-:Y:S05]  /*42c0*/  @P0 BRA `(.L_x_151) ;  /* 0x0000000000400947 */ /* 0x000fea0003800000 */
[----:B------:R-:W-:Y:S01]  /*42d0*/  DMUL R12, R12, 8.11296384146066816958e+31 ;  /* 0x469000000c0c7828 */ /* 0x000fe20000000000 */
[----:B------:R-:W-:Y:S01]  /*42e0*/  IMAD.MOV.U32 R10, RZ, RZ, RZ ;  /* 0x000000ffff0a7224 */ /* 0x000fe200078e00ff */
[----:B------:R-:W-:Y:S01]  /*42f0*/  MOV R6, 0x0 ;  /* 0x0000000000067802 */ /* 0x000fe20000000f00 */
[----:B------:R-:W-:-:S03]  /*4300*/  IMAD.MOV.U32 R7, RZ, RZ, 0x3fd80000 ;  /* 0x3fd80000ff077424 */ /* 0x000fc600078e00ff */
[----:B------:R-:W0:Y:S02]  /*4310*/  MUFU.RSQ64H R11, R13 ;  /* 0x0000000d000b7308 */ /* 0x000e240000001c00 */
[----:B0-----:R-:W-:-:S08]  /*4320*/  DMUL R8, R10, R10 ;  /* 0x0000000a0a087228 */ /* 0x001fd00000000000 */
[----:B------:R-:W-:-:S08]  /*4330*/  DFMA R8, R12, -R8, 1 ;  /* 0x3ff000000c08742b */ /* 0x000fd00000000808 */
[----:B------:R-:W-:Y:S02]  /*4340*/  DFMA R6, R8, R6, 0.5 ;  /* 0x3fe000000806742b */ /* 0x000fe40000000006 */
[----:B------:R-:W-:-:S08]  /*4350*/  DMUL R8, R10, R8 ;  /* 0x000000080a087228 */ /* 0x000fd00000000000 */
[----:B------:R-:W-:-:S08]  /*4360*/  DFMA R8, R6, R8, R10 ;  /* 0x000000080608722b */ /* 0x000fd0000000000a */
[----:B------:R-:W-:Y:S02]  /*4370*/  DMUL R6, R12, R8 ;  /* 0x000000080c067228 */ /* 0x000fe40000000000 */
[----:B------:R-:W-:-:S06]  /*4380*/  VIADD R9, R9, 0xfff00000 ;  /* 0xfff0000009097836 */ /* 0x000fcc0000000000 */
[----:B------:R-:W-:-:S08]  /*4390*/  DFMA R10, R6, -R6, R12 ;  /* 0x80000006060a722b */ /* 0x000fd0000000000c */
[----:B------:R-:W-:-:S10]  /*43a0*/  DFMA R6, R8, R10, R6 ;  /* 0x0000000a0806722b */ /* 0x000fd40000000006 */
[----:B------:R-:W-:Y:S01]  /*43b0*/  IADD3 R7, PT, PT, R7, -0x3500000, RZ ;  /* 0xfcb0000007077810 */ /* 0x000fe20007ffe0ff */
[----:B------:R-:W-:Y:S06]  /*43c0*/  BRA `(.L_x_150) ;  /* 0x0000000000047947 */ /* 0x000fec0003800000 */
.L_x_151:
[----:B------:R-:W-:-:S11]  /*43d0*/  DADD R6, R12, R12 ;  /* 0x000000000c067229 */ /* 0x000fd6000000000c */
.L_x_150:
[----:B------:R-:W-:Y:S05]  /*43e0*/  BSYNC.RECONVERGENT B2 ;  /* 0x0000000000027941 */ /* 0x000fea0003800200 */
.L_x_148:
[----:B------:R-:W-:Y:S02]  /*43f0*/  IMAD.MOV.U32 R8, RZ, RZ, R16 ;  /* 0x000000ffff087224 */ /* 0x000fe400078e0010 */
[----:B------:R-:W-:-:S04]  /*4400*/  IMAD.MOV.U32 R9, RZ, RZ, 0x0 ;  /* 0x00000000ff097424 */ /* 0x000fc800078e00ff */
[----:B------:R-:W-:Y:S05]  /*4410*/  RET.REL.NODEC R8 `(_Z4fluxPdddPiS_S0_S0_S_S_S_S_S_S_S_S_S_S_S_S_iiiddd) ;  /* 0xffffffb808f87950 */ /* 0x000fea0003c3ffff */
        .type           $_Z4fluxPdddPiS_S0_S0_S_S_S_S_S_S_S_S_S_S_S_S_iiiddd$__internal_accurate_pow,@function
        .size           $_Z4fluxPdddPiS_S0_S0_S_S_S_S_S_S_S_S_S_S_S_S_iiiddd$__internal_accurate_pow,(.L_x_166 - $_Z4fluxPdddPiS_S0_S0_S_S_S_S_S_S_S_S_S_S_S_S_iiiddd$__internal_accurate_pow)
$_Z4fluxPdddPiS_S0_S0_S_S_S_S_S_S_S_S_S_S_S_S_iiiddd$__internal_accurate_pow:
[----:B------:R-:W-:Y:S01]  /*4420*/  ISETP.GT.U32.AND P0, PT, R11, 0xfffff, PT ;  /* 0x000fffff0b00780c */ /* 0x000fe20003f04070 */
[----:B------:R-:W-:Y:S01]  /*4430*/  UMOV UR12, 0x7d2cafe2 ;  /* 0x7d2cafe2000c7882 */ /* 0x000fe20000000000 */
[----:B------:R-:W-:Y:S01]  /*4440*/  MOV R8, R11 ;  /* 0x0000000b00087202 */ /* 0x000fe20000000f00 */
[----:B------:R-:W-:Y:S01]  /*4450*/  UMOV UR13, 0x3eb0f5ff ;  /* 0x3eb0f5ff000d7882 */ /* 0x000fe20000000000 */
[----:B------:R-:W-:Y:S01]  /*4460*/  UMOV UR16, 0x3b39803f ;  /* 0x3b39803f00107882 */ /* 0x000fe20000000000 */
[----:B------:R-:W-:-:S08]  /*4470*/  UMOV UR17, 0x3c7abc9e ;  /* 0x3c7abc9e00117882 */ /* 0x000fd00000000000 */
[----:B------:R-:W-:Y:S01]  /*4480*/  @!P0 DMUL R6, R10, 1.80143985094819840000e+16 ;  /* 0x435000000a068828 */ /* 0x000fe20000000000 */
[----:B------:R-:W-:-:S09]  /*4490*/  SHF.R.U32.HI R11, RZ, 0x14, R11 ;  /* 0x00000014ff0b7819 */ /* 0x000fd2000001160b */
[----:B------:R-:W-:Y:S01]  /*44a0*/  @!P0 IMAD.MOV.U32 R8, RZ, RZ, R7 ;  /* 0x000000ffff088224 */ /* 0x000fe200078e0007 */
[----:B------:R-:W-:Y:S01]  /*44b0*/  @!P0 LEA.HI R11, R7, 0xffffffca, RZ, 0xc ;  /* 0xffffffca070b8811 */ /* 0x000fe200078f60ff */
[----:B------:R-:W-:-:S03]  /*44c0*/  @!P0 IMAD.MOV.U32 R10, RZ, RZ, R6 ;  /* 0x000000ffff0a8224 */ /* 0x000fc600078e0006 */
[----:B------:R-:W-:Y:S01]  /*44d0*/  LOP3.LUT R9, R8, 0x800fffff, RZ, 0xc0, !PT ;  /* 0x800fffff08097812 */ /* 0x000fe200078ec0ff */
[----:B------:R-:W-:Y:S01]  /*44e0*/  IMAD.MOV.U32 R8, RZ, RZ, RZ ;  /* 0x000000ffff087224 */ /* 0x000fe200078e00ff */
[----:B------:R-:W-:Y:S02]  /*44f0*/  MOV R40, R10 ;  /* 0x0000000a00287202 */ /* 0x000fe40000000f00 */
[----:B------:R-:W-:-:S04]  /*4500*/  LOP3.LUT R9, R9, 0x3ff00000, RZ, 0xfc, !PT ;  /* 0x3ff0000009097812 */ /* 0x000fc800078efcff */
[----:B------:R-:W-:Y:S01]  /*4510*/  ISETP.GE.U32.AND P1, PT, R9, 0x3ff6a09f, PT ;  /* 0x3ff6a09f0900780c */ /* 0x000fe20003f26070 */
[----:B------:R-:W-:-:S12]  /*4520*/  IMAD.MOV.U32 R41, RZ, RZ, R9 ;  /* 0x000000ffff297224 */ /* 0x000fd800078e0009 */
[----:B------:R-:W-:-:S05]  /*4530*/  @P1 VIADD R6, R41, 0xfff00000 ;  /* 0xfff0000029061836 */ /* 0x000fca0000000000 */
[----:B------:R-:W-:-:S06]  /*4540*/  @P1 MOV R41, R6 ;  /* 0x0000000600291202 */ /* 0x000fcc0000000f00 */
[C---:B------:R-:W-:Y:S02]  /*4550*/  DADD R36, R40.reuse, 1 ;  /* 0x3ff0000028247429 */ /* 0x040fe40000000000 */
[----:B------:R-:W-:-:S04]  /*4560*/  DADD R40, R40, -1 ;  /* 0xbff0000028287429 */ /* 0x000fc80000000000 */
[----:B------:R-:W0:Y:S02]  /*4570*/  MUFU.RCP64H R9, R37 ;  /* 0x0000002500097308 */ /* 0x000e240000001800 */
[----:B0-----:R-:W-:-:S08]  /*4580*/  DFMA R38, -R36, R8, 1 ;  /* 0x3ff000002426742b */ /* 0x001fd00000000108 */
[----:B------:R-:W-:-:S08]  /*4590*/  DFMA R38, R38, R38, R38 ;  /* 0x000000262626722b */ /* 0x000fd00000000026 */
[----:B------:R-:W-:Y:S01]  /*45a0*/  DFMA R38, R8, R38, R8 ;  /* 0x000000260826722b */ /* 0x000fe20000000008 */
[----:B------:R-:W-:Y:S01]  /*45b0*/  IMAD.MOV.U32 R8, RZ, RZ, 0x41ad3b5a ;  /* 0x41ad3b5aff087424 */ /* 0x000fe200078e00ff */
[----:B------:R-:W-:-:S06]  /*45c0*/  MOV R9, 0x3ed0f5d2 ;  /* 0x3ed0f5d200097802 */ /* 0x000fcc0000000f00 */
[----:B------:R-:W-:-:S08]  /*45d0*/  DMUL R42, R40, R38 ;  /* 0x00000026282a7228 */ /* 0x000fd00000000000 */
[----:B------:R-:W-:-:S08]  /*45e0*/  DFMA R42, R40, R38, R42 ;  /* 0x00000026282a722b */ /* 0x000fd0000000002a */
[----:B------:R-:W-:-:S08]  /*45f0*/  DMUL R44, R42, R42 ;  /* 0x0000002a2a2c7228 */ /* 0x000fd00000000000 */
[----:B------:R-:W-:Y:S01]  /*4600*/  DFMA R8, R44, UR12, R8 ;  /* 0x0000000c2c087c2b */ /* 0x000fe20008000008 */
[----:B------:R-:W-:Y:S01]  /*4610*/  UMOV UR12, 0x75488a3f ;  /* 0x75488a3f000c7882 */ /* 0x000fe20000000000 */
[----:B------:R-:W-:-:S06]  /*4620*/  UMOV UR13, 0x3ef3b20a ;  /* 0x3ef3b20a000d7882 */ /* 0x000fcc0000000000 */
[----:B------:R-:W-:Y:S01]  /*4630*/  DFMA R36, R44, R8, UR12 ;  /* 0x0000000c2c247e2b */ /* 0x000fe20008000008 */
[----:B------:R-:W-:Y:S01]  /*4640*/  UMOV UR12, 0xe4faecd5 ;  /* 0xe4faecd5000c7882 */ /* 0x000fe20000000000 */
[----:B------:R-:W-:Y:S01]  /*4650*/  UMOV UR13, 0x3f1745cd ;  /* 0x3f1745cd000d7882 */ /* 0x000fe20000000000 */
[----:B------:R-:W-:-:S05]  /*4660*/  DADD R8, R40, -R42 ;  /* 0x0000000028087229 */ /* 0x000fca000000082a */
[----:B------:R-:W-:Y:S01]  /*4670*/  DFMA R36, R44, R36, UR12 ;  /* 0x0000000c2c247e2b */ /* 0x000fe20008000024 */
[----:B------:R-:W-:Y:S01]  /*4680*/  UMOV UR12, 0x258a578b ;  /* 0x258a578b000c7882 */ /* 0x000fe20000000000 */
[----:B------:R-:W-:Y:S01]  /*4690*/  UMOV UR13, 0x3f3c71c7 ;  /* 0x3f3c71c7000d7882 */ /* 0x000fe20000000000 */
[----:B------:R-:W-:-:S05]  /*46a0*/  DADD R8, R8, R8 ;  /* 0x0000000008087229 */ /* 0x000fca0000000008 */
[----:B------:R-:W-:Y:S01]  /*46b0*/  DFMA R36, R44, R36, UR12 ;  /* 0x0000000c2c247e2b */ /* 0x000fe20008000024 */
[----:B------:R-:W-:Y:S01]  /*46c0*/  UMOV UR12, 0x9242b910 ;  /* 0x9242b910000c7882 */ /* 0x000fe20000000000 */
[----:B------:R-:W-:Y:S01]  /*46d0*/  UMOV UR13, 0x3f624924 ;  /* 0x3f624924000d7882 */ /* 0x000fe20000000000 */
[----:B------:R-:W-:-:S05]  /*46e0*/  DFMA R8, R40, -R42, R8 ;  /* 0x8000002a2808722b */ /* 0x000fca0000000008 */
[----:B------:R-:W-:Y:S01]  /*46f0*/  DFMA R36, R44, R36, UR12 ;  /* 0x0000000c2c247e2b */ /* 0x000fe20008000024 */
[----:B------:R-:W-:Y:S01]  /*4700*/  UMOV UR12, 0x99999dfb ;  /* 0x99999dfb000c7882 */ /* 0x000fe20000000000 */
[----:B------:R-:W-:Y:S01]  /*4710*/  UMOV UR13, 0x3f899999 ;  /* 0x3f899999000d7882 */ /* 0x000fe20000000000 */
[----:B------:R-:W-:-:S05]  /*4720*/  DMUL R8, R38, R8 ;  /* 0x0000000826087228 */ /* 0x000fca0000000000 */
[----:B------:R-:W-:Y:S01]  /*4730*/  DFMA R36, R44, R36, UR12 ;  /* 0x0000000c2c247e2b */ /* 0x000fe20008000024 */
[----:B------:R-:W-:Y:S01]  /*4740*/  UMOV UR12, 0x55555555 ;  /* 0x55555555000c7882 */ /* 0x000fe20000000000 */
[----:B------:R-:W-:-:S03]  /*4750*/  UMOV UR13, 0x3fb55555 ;  /* 0x3fb55555000d7882 */ /* 0x000fc60000000000 */
[----:B------:R-:W-:Y:S02]  /*4760*/  VIADD R47, R9, 0x100000 ;  /* 0x00100000092f7836 */ /* 0x000fe40000000000 */
[----:B------:R-:W-:Y:S01]  /*4770*/  IMAD.MOV.U32 R46, RZ, RZ, R8 ;  /* 0x000000ffff2e7224 */ /* 0x000fe200078e0008 */
[----:B------:R-:W-:-:S08]  /*4780*/  DFMA R40, R44, R36, UR12 ;  /* 0x0000000c2c287e2b */ /* 0x000fd00008000024 */
[----:B------:R-:W-:Y:S01]  /*4790*/  DADD R38, -R40, UR12 ;  /* 0x0000000c28267e29 */ /* 0x000fe20008000100 */
[----:B------:R-:W-:Y:S01]  /*47a0*/  UMOV UR12, 0xb9e7b0 ;  /* 0x00b9e7b0000c7882 */ /* 0x000fe20000000000 */
[----:B------:R-:W-:-:S06]  /*47b0*/  UMOV UR13, 0x3c46a4cb ;  /* 0x3c46a4cb000d7882 */ /* 0x000fcc0000000000 */
[----:B------:R-:W-:Y:S02]  /*47c0*/  DFMA R38, R44, R36, R38 ;  /* 0x000000242c26722b */ /* 0x000fe40000000026 */
[----:B------:R-:W-:-:S06]  /*47d0*/  DMUL R36, R42, R42 ;  /* 0x0000002a2a247228 */ /* 0x000fcc0000000000 */
[----:B------:R-:W-:Y:S01]  /*47e0*/  DADD R38, R38, -UR12 ;  /* 0x8000000c26267e29 */ /* 0x000fe20008000000 */
[----:B------:R-:W-:Y:S01]  /*47f0*/  UMOV UR12, 0x80000000 ;  /* 0x80000000000c7882 */ /* 0x000fe20000000000 */
[C---:B------:R-:W-:Y:S01]  /*4800*/  DFMA R6, R42.reuse, R42, -R36 ;  /* 0x0000002a2a06722b */ /* 0x040fe20000000824 */
[----:B------:R-:W-:Y:S01]  /*4810*/  UMOV UR13, 0x43300000 ;  /* 0x43300000000d7882 */ /* 0x000fe20000000000 */
[----:B------:R-:W-:-:S06]  /*4820*/  DMUL R44, R42, R36 ;  /* 0x000000242a2c7228 */ /* 0x000fcc0000000000 */
[C---:B------:R-:W-:Y:S02]  /*4830*/  DFMA R46, R42.reuse, R46, R6 ;  /* 0x0000002e2a2e722b */ /* 0x040fe40000000006 */
[----:B------:R-:W-:-:S08]  /*4840*/  DFMA R6, R42, R36, -R44 ;  /* 0x000000242a06722b */ /* 0x000fd0000000082c */
[----:B------:R-:W-:Y:S02]  /*4850*/  DFMA R6, R8, R36, R6 ;  /* 0x000000240806722b */ /* 0x000fe40000000006 */
[----:B------:R-:W-:-:S06]  /*4860*/  DADD R36, R40, R38 ;  /* 0x0000000028247229 */ /* 0x000fcc0000000026 */
[----:B------:R-:W-:Y:S02]  /*4870*/  DFMA R6, R42, R46, R6 ;  /* 0x0000002e2a06722b */ /* 0x000fe40000000006 */
[----:B------:R-:W-:Y:S02]  /*4880*/  DADD R46, R40, -R36 ;  /* 0x00000000282e7229 */ /* 0x000fe40000000824 */
[----:B------:R-:W-:-:S06]  /*4890*/  DMUL R40, R36, R44 ;  /* 0x0000002c24287228 */ /* 0x000fcc0000000000 */
[----:B------:R-:W-:Y:S02]  /*48a0*/  DADD R46, R38, R46 ;  /* 0x00000000262e7229 */ /* 0x000fe4000000002e */
[----:B------:R-:W-:-:S08]  /*48b0*/  DFMA R38, R36, R44, -R40 ;  /* 0x0000002c2426722b */ /* 0x000fd00000000828 */
[----:B------:R-:W-:-:S08]  /*48c0*/  DFMA R6, R36, R6, R38 ;  /* 0x000000062406722b */ /* 0x000fd00000000026 */
[----:B------:R-:W-:-:S08]  /*48d0*/  DFMA R46, R46, R44, R6 ;  /* 0x0000002c2e2e722b */ /* 0x000fd00000000006 */
[----:B------:R-:W-:-:S08]  /*48e0*/  DADD R6, R40, R46 ;  /* 0x0000000028067229 */ /* 0x000fd0000000002e */
[--C-:B------:R-:W-:Y:S02]  /*48f0*/  DADD R36, R42, R6.reuse ;  /* 0x000000002a247229 */ /* 0x100fe40000000006 */
[----:B------:R-:W-:-:S06]  /*4900*/  DADD R40, R40, -R6 ;  /* 0x0000000028287229 */ /* 0x000fcc0000000806 */
[----:B------:R-:W-:Y:S02]  /*4910*/  DADD R42, R42, -R36 ;  /* 0x000000002a2a7229 */ /* 0x000fe40000000824 */
[----:B------:R-:W-:-:S06]  /*4920*/  DADD R40, R46, R40 ;  /* 0x000000002e287229 */ /* 0x000fcc0000000028 */
[----:B------:R-:W-:Y:S01]  /*4930*/  DADD R42, R6, R42 ;  /* 0x00000000062a7229 */ /* 0x000fe2000000002a */
[C---:B------:R-:W-:Y:S01]  /*4940*/  IADD3 R6, PT, PT, R11.reuse, -0x3ff, RZ ;  /* 0xfffffc010b067810 */ /* 0x040fe20007ffe0ff */
[----:B------:R-:W-:Y:S02]  /*4950*/  @P1 VIADD R6, R11, 0xfffffc02 ;  /* 0xfffffc020b061836 */ /* 0x000fe40000000000 */
[----:B------:R-:W-:-:S04]  /*4960*/  IMAD.MOV.U32 R7, RZ, RZ, 0x43300000 ;  /* 0x43300000ff077424 */ /* 0x000fc800078e00ff */
[----:B------:R-:W-:Y:S01]  /*4970*/  DADD R40, R40, R42 ;  /* 0x0000000028287229 */ /* 0x000fe2000000002a */
[----:B------:R-:W-:-:S06]  /*4980*/  LOP3.LUT R6, R6, 0x80000000, RZ, 0x3c, !PT ;  /* 0x8000000006067812 */ /* 0x000fcc00078e3cff */
[----:B------:R-:W-:Y:S01]  /*4990*/  DADD R10, R6, -UR12 ;  /* 0x8000000c060a7e29 */ /* 0x000fe20008000000 */
[----:B------:R-:W-:Y:S01]  /*49a0*/  UMOV UR12, 0xfefa39ef ;  /* 0xfefa39ef000c7882 */ /* 0x000fe20000000000 */
[----:B------:R-:W-:Y:S01]  /*49b0*/  DADD R8, R8, R40 ;  /* 0x0000000008087229 */ /* 0x000fe20000000028 */
[----:B------:R-:W-:-:S07]  /*49c0*/  UMOV UR13, 0x3fe62e42 ;  /* 0x3fe62e42000d7882 */ /* 0x000fce0000000000 */
[----:B------:R-:W-:-:S08]  /*49d0*/  DADD R38, R36, R8 ;  /* 0x0000000024267229 */ /* 0x000fd00000000008 */
[--C-:B------:R-:W-:Y:S02]  /*49e0*/  DFMA R6, R10, UR12, R38.reuse ;  /* 0x0000000c0a067c2b */ /* 0x100fe40008000026 */
[----:B------:R-:W-:-:S06]  /*49f0*/  DADD R40, R36, -R38 ;  /* 0x0000000024287229 */ /* 0x000fcc0000000826 */
[----:B------:R-:W-:Y:S02]  /*4a00*/  DFMA R36, R10, -UR12, R6 ;  /* 0x8000000c0a247c2b */ /* 0x000fe40008000006 */
[----:B------:R-:W-:-:S06]  /*4a10*/  DADD R40, R8, R40 ;  /* 0x0000000008287229 */ /* 0x000fcc0000000028 */
[----:B------:R-:W-:Y:S01]  /*4a20*/  DADD R36, -R38, R36 ;  /* 0x0000000026247229 */ /* 0x000fe20000000124 */
[----:B------:R-:W-:Y:S01]  /*4a30*/  MOV R38, 0x652b82fe ;  /* 0x652b82fe00267802 */ /* 0x000fe20000000f00 */
[----:B------:R-:W-:-:S06]  /*4a40*/  IMAD.MOV.U32 R39, RZ, RZ, 0x3ff71547 ;  /* 0x3ff71547ff277424 */ /* 0x000fcc00078e00ff */
[----:B------:R-:W-:-:S08]  /*4a50*/  DADD R36, R40, -R36 ;  /* 0x0000000028247229 */ /* 0x000fd00000000824 */
[----:B------:R-:W-:Y:S01]  /*4a60*/  DFMA R10, R10, UR16, R36 ;  /* 0x000000100a0a7c2b */ /* 0x000fe20008000024 */
[----:B------:R-:W-:Y:S01]  /*4a70*/  UMOV UR16, 0xfbdad752 ;  /* 0xfbdad75200107882 */ /* 0x000fe20000000000 */
[----:B------:R-:W-:-:S06]  /*4a80*/  UMOV UR17, 0x3ff55554 ;  /* 0x3ff5555400117882 */ /* 0x000fcc0000000000 */
[----:B------:R-:W-:-:S08]  /*4a90*/  DADD R8, R6, R10 ;  /* 0x0000000006087229 */ /* 0x000fd0000000000a */
[----:B------:R-:W-:Y:S02]  /*4aa0*/  DADD R36, R6, -R8 ;  /* 0x0000000006247229 */ /* 0x000fe40000000808 */
[----:B------:R-:W-:-:S06]  /*4ab0*/  DMUL R6, R8, UR16 ;  /* 0x0000001008067c28 */ /* 0x000fcc0008000000 */
[----:B------:R-:W-:Y:S02]  /*4ac0*/  DADD R10, R10, R36 ;  /* 0x000000000a0a7229 */ /* 0x000fe40000000024 */
[----:B------:R-:W-:-:S08]  /*4ad0*/  DFMA R8, R8, UR16, -R6 ;  /* 0x0000001008087c2b */ /* 0x000fd00008000806 */
[----:B------:R-:W-:-:S08]  /*4ae0*/  DFMA R10, R10, UR16, R8 ;  /* 0x000000100a0a7c2b */ /* 0x000fd00008000008 */
[----:B------:R-:W-:-:S08]  /*4af0*/  DADD R40, R6, R10 ;  /* 0x0000000006287229 */ /* 0x000fd0000000000a */
[----:B------:R-:W-:Y:S02]  /*4b00*/  DFMA R38, R40, R38, 6.75539944105574400000e+15 ;  /* 0x433800002826742b */ /* 0x000fe40000000026 */
[----:B------:R-:W-:Y:S01]  /*4b10*/  FSETP.GEU.AND P0, PT, |R41|, 4.1917929649353027344, PT ;  /* 0x4086232b2900780b */ /* 0x000fe20003f0e200 */
[----:B------:R-:W-:-:S05]  /*4b20*/  DADD R6, R6, -R40 ;  /* 0x0000000006067229 */ /* 0x000fca0000000828 */
[----:B------:R-:W-:-:S03]  /*4b30*/  DADD R8, R38, -6.75539944105574400000e+15 ;  /* 0xc338000026087429 */ /* 0x000fc60000000000 */
[----:B------:R-:W-:-:S05]  /*4b40*/  DADD R10, R10, R6 ;  /* 0x000000000a0a7229 */ /* 0x000fca0000000006 */
[----:B------:R-:W-:Y:S01]  /*4b50*/  DFMA R36, R8, -UR12, R40 ;  /* 0x8000000c08247c2b */ /* 0x000fe20008000028 */
[----:B------:R-:W-:Y:S01]  /*4b60*/  UMOV UR12, 0x3b39803f ;  /* 0x3b39803f000c7882 */ /* 0x000fe20000000000 */
[----:B------:R-:W-:-:S06]  /*4b70*/  UMOV UR13, 0x3c7abc9e ;  /* 0x3c7abc9e000d7882 */ /* 0x000fcc0000000000 */
[----:B------:R-:W-:Y:S01]  /*4b80*/  DFMA R36, R8, -UR12, R36 ;  /* 0x8000000c08247c2b */ /* 0x000fe20008000024 */
[----:B------:R-:W-:Y:S01]  /*4b90*/  UMOV UR12, 0x69ce2bdf ;  /* 0x69ce2bdf000c7882 */ /* 0x000fe20000000000 */
[----:B------:R-:W-:Y:S01]  /*4ba0*/  IMAD.MOV.U32 R8, RZ, RZ, -0x35dec16 ;  /* 0xfca213eaff087424 */ /* 0x000fe200078e00ff */
[----:B------:R-:W-:Y:S01]  /*4bb0*/  MOV R9, 0x3e928af3 ;  /* 0x3e928af300097802 */ /* 0x000fe20000000f00 */
[----:B------:R-:W-:-:S05]  /*4bc0*/  UMOV UR13, 0x3e5ade15 ;  /* 0x3e5ade15000d7882 */ /* 0x000fca0000000000 */
[----:B------:R-:W-:Y:S01]  /*4bd0*/  DFMA R8, R36, UR12, R8 ;  /* 0x0000000c24087c2b */ /* 0x000fe20008000008 */
[----:B------:R-:W-:Y:S01]  /*4be0*/  UMOV UR12, 0x62401315 ;  /* 0x62401315000c7882 */ /* 0x000fe20000000000 */
[----:B------:R-:W-:-:S06]  /*4bf0*/  UMOV UR13, 0x3ec71dee ;  /* 0x3ec71dee000d7882 */ /* 0x000fcc0000000000 */
[----:B------:R-:W-:Y:S01]  /*4c00*/  DFMA R8, R36, R8, UR12 ;  /* 0x0000000c24087e2b */ /* 0x000fe20008000008 */
        /* <DEDUP_REMOVED lines=20> */
[----:B------:R-:W-:-:S08]  /*4d50*/  DFMA R8, R36, R8, UR12 ;  /* 0x0000000c24087e2b */ /* 0x000fd00008000008 */
[----:B------:R-:W-:-:S08]  /*4d60*/  DFMA R8, R36, R8, 1 ;  /* 0x3ff000002408742b */ /* 0x000fd00000000008 */
[----:B------:R-:W-:-:S10]  /*4d70*/  DFMA R8, R36, R8, 1 ;  /* 0x3ff000002408742b */ /* 0x000fd40000000008 */
[----:B------:R-:W-:Y:S02]  /*4d80*/  IMAD R37, R38, 0x100000, R9 ;  /* 0x0010000026257824 */ /* 0x000fe400078e0209 */
[----:B------:R-:W-:Y:S01]  /*4d90*/  IMAD.MOV.U32 R36, RZ, RZ, R8 ;  /* 0x000000ffff247224 */ /* 0x000fe200078e0008 */
[----:B------:R-:W-:Y:S06]  /*4da0*/  @!P0 BRA `(.L_x_152) ;  /* 0x0000000000308947 */ /* 0x000fec0003800000 */
[----:B------:R-:W-:Y:S01]  /*4db0*/  FSETP.GEU.AND P1, PT, |R41|, 4.2275390625, PT ;  /* 0x408748002900780b */ /* 0x000fe20003f2e200 */
[C---:B------:R-:W-:Y:S02]  /*4dc0*/  DADD R36, R40.reuse, +INF ;  /* 0x7ff0000028247429 */ /* 0x040fe40000000000 */
[----:B------:R-:W-:-:S08]  /*4dd0*/  DSETP.GEU.AND P0, PT, R40, RZ, PT ;  /* 0x000000ff2800722a */ /* 0x000fd00003f0e000 */
[----:B------:R-:W-:Y:S02]  /*4de0*/  FSEL R36, R36, RZ, P0 ;  /* 0x000000ff24247208 */ /* 0x000fe40000000000 */
[----:B------:R-:W-:Y:S02]  /*4df0*/  @!P1 LEA.HI R6, R38, R38, RZ, 0x1 ;  /* 0x0000002626069211 */ /* 0x000fe400078f08ff */
[----:B------:R-:W-:Y:S02]  /*4e00*/  FSEL R37, R37, RZ, P0 ;  /* 0x000000ff25257208 */ /* 0x000fe40000000000 */
[----:B------:R-:W-:-:S04]  /*4e10*/  @!P1 SHF.R.S32.HI R6, RZ, 0x1, R6 ;  /* 0x00000001ff069819 */ /* 0x000fc80000011406 */
[----:B------:R-:W-:Y:S01]  /*4e20*/  @!P1 IADD3 R7, PT, PT, R38, -R6, RZ ;  /* 0x8000000626079210 */ /* 0x000fe20007ffe0ff */
[----:B------:R-:W-:Y:S02]  /*4e30*/  @!P1 IMAD R9, R6, 0x100000, R9 ;  /* 0x0010000006099824 */ /* 0x000fe400078e0209 */
[----:B------:R-:W-:Y:S01]  /*4e40*/  @!P1 IMAD.MOV.U32 R6, RZ, RZ, RZ ;  /* 0x000000ffff069224 */ /* 0x000fe200078e00ff */
[----:B------:R-:W-:-:S06]  /*4e50*/  @!P1 LEA R7, R7, 0x3ff00000, 0x14 ;  /* 0x3ff0000007079811 */ /* 0x000fcc00078ea0ff */
[----:B------:R-:W-:-:S11]  /*4e60*/  @!P1 DMUL R36, R8, R6 ;  /* 0x0000000608249228 */ /* 0x000fd60000000000 */
.L_x_152:
[----:B------:R-:W-:Y:S01]  /*4e70*/  DFMA R10, R10, R36, R36 ;  /* 0x000000240a0a722b */ /* 0x000fe20000000024 */
[----:B------:R-:W-:Y:S01]  /*4e80*/  MOV R8, R0 ;  /* 0x0000000000087202 */ /* 0x000fe20000000f00 */
[----:B------:R-:W-:Y:S01]  /*4e90*/  DSETP.NEU.AND P0, PT, |R36|, +INF , PT ;  /* 0x7ff000002400742a */ /* 0x000fe20003f0d200 */
[----:B------:R-:W-:-:S07]  /*4ea0*/  IMAD.MOV.U32 R9, RZ, RZ, 0x0 ;  /* 0x00000000ff097424 */ /* 0x000fce00078e00ff */
[----:B------:R-:W-:Y:S02]  /*4eb0*/  FSEL R6, R36, R10, !P0 ;  /* 0x0000000a24067208 */ /* 0x000fe40004000000 */
[----:B------:R-:W-:Y:S01]  /*4ec0*/  FSEL R10, R37, R11, !P0 ;  /* 0x0000000b250a7208 */ /* 0x000fe20004000000 */
[----:B------:R-:W-:Y:S06]  /*4ed0*/  RET.REL.NODEC R8 `(_Z4fluxPdddPiS_S0_S0_S_S_S_S_S_S_S_S_S_S_S_S_iiiddd) ;  /* 0xffffffb008487950 */ /* 0x000fec0003c3ffff */
.L_x_153:
        /* <DEDUP_REMOVED lines=10> */
.L_x_166:


//--------------------- .text._Z8initialdiiPdPiS0_S0_S_S_S_id --------------------------
	.section	.text._Z8initialdiiPdPiS0_S0_S_S_S_id,"ax",@progbits
	.align	128
        .global         _Z8initialdiiPdPiS0_S0_S_S_S_id
        .type           _Z8initialdiiPdPiS0_S0_S_S_S_id,@function
        .size           _Z8initialdiiPdPiS0_S0_S_S_S_id,(.L_x_176 - _Z8initialdiiPdPiS0_S0_S_S_S_id)
        .other          _Z8initialdiiPdPiS0_S0_S_S_S_id,@"STO_CUDA_ENTRY STV_DEFAULT"
_Z8initialdiiPdPiS0_S0_S_S_S_id:
.text._Z8initialdiiPdPiS0_S0_S_S_S_id:
        /* <DEDUP_REMOVED lines=12> */
[----:B------:R-:W4:Y:S01]  /*00c0*/  LDCU.64 UR10, c[0x0][0x388] ;  /* 0x00007100ff0a77ac */ /* 0x000f220008000a00 */
[----:B------:R-:W0:Y:S06]  /*00d0*/  LDCU UR9, c[0x0][0x3c0] ;  /* 0x00007800ff0977ac */ /* 0x000e2c0008000800 */
[----:B------:R-:W2:Y:S01]  /*00e0*/  LDC.64 R10, c[0x0][0x3a8] ;  /* 0x0000ea00ff0a7b82 */ /* 0x000ea20000000a00 */
[----:B------:R-:W0:Y:S01]  /*00f0*/  LDCU UR8, c[0x0][0x380] ;  /* 0x00007000ff0877ac */ /* 0x000e220008000800 */
[----:B-1----:R-:W-:Y:S01]  /*0100*/  UIMAD UR4, UR4, UR5, URZ ;  /* 0x00000005040472a4 */ /* 0x002fe2000f8e02ff */
[----:B0-----:R-:W-:-:S05]  /*0110*/  IABS R18, R0 ;  /* 0x0000000000127213 */ /* 0x001fca0000000000 */
[----:B------:R-:W0:Y:S01]  /*0120*/  LDC.64 R8, c[0x0][0x398] ;  /* 0x0000e600ff087b82 */ /* 0x000e220000000a00 */
[----:B------:R-:W1:Y:S07]  /*0130*/  I2F.RP R5, R18 ;  /* 0x0000001200057306 */ /* 0x000e6e0000209400 */
[----:B------:R-:W0:Y:S08]  /*0140*/  LDC R0, c[0x0][0x384] ;  /* 0x0000e100ff007b82 */ /* 0x000e300000000800 */
[----:B------:R-:W0:Y:S01]  /*0150*/  LDC.64 R6, c[0x0][0x3b0] ;  /* 0x0000ec00ff067b82 */ /* 0x000e220000000a00 */
[----:B-1----:R-:W1:Y:S02]  /*0160*/  MUFU.RCP R5, R5 ;  /* 0x0000000500057308 */ /* 0x002e640000001000 */
[----:B-1----:R-:W-:-:S06]  /*0170*/  VIADD R2, R5, 0xffffffe ;  /* 0x0ffffffe05027836 */ /* 0x002fcc0000000000 */
[----:B------:R1:W5:Y:S02]  /*0180*/  F2I.FTZ.U32.TRUNC.NTZ R3, R2 ;  /* 0x0000000200037305 */ /* 0x000364000021f000 */
[----:B-1----:R-:W-:Y:S01]  /*0190*/  IMAD.MOV.U32 R2, RZ, RZ, RZ ;  /* 0x000000ffff027224 */ /* 0x002fe200078e00ff */
[----:B-----5:R-:W-:-:S05]  /*01a0*/  IADD3 R5, PT, PT, RZ, -R3, RZ ;  /* 0x80000003ff057210 */ /* 0x020fca0007ffe0ff */
[----:B------:R-:W-:-:S04]  /*01b0*/  IMAD R5, R5, R18, RZ ;  /* 0x0000001205057224 */ /* 0x000fc800078e02ff */
[----:B------:R-:W-:Y:S01]  /*01c0*/  IMAD.HI.U32 R2, R3, R5, R2 ;  /* 0x0000000503027227 */ /* 0x000fe200078e0002 */
[----:B0-234-:R-:W-:-:S07]  /*01d0*/  MOV R3, R4 ;  /* 0x0000000400037202 */ /* 0x01dfce0000000f00 */
.L_x_157:
[----:B------:R-:W-:Y:S01]  /*01e0*/  IABS R5, R3 ;  /* 0x0000000300057213 */ /* 0x000fe20000000000 */
[----:B------:R-:W-:Y:S01]  /*01f0*/  BSSY.RECONVERGENT B0, `(.L_x_154) ;  /* 0x0000035000007945 */ /* 0x000fe20003800200 */
[----:B------:R-:W-:-:S03]  /*0200*/  IABS R14, R0 ;  /* 0x00000000000e7213 */ /* 0x000fc60000000000 */
[----:B------:R-:W-:-:S04]  /*0210*/  IMAD.HI.U32 R4, R2, R5, RZ ;  /* 0x0000000502047227 */ /* 0x000fc800078e00ff */
[----:B------:R-:W-:Y:S01]  /*0220*/  IMAD.MOV.U32 R2, RZ, RZ, R14 ;  /* 0x000000ffff027224 */ /* 0x000fe200078e000e */
[----:B------:R-:W-:-:S05]  /*0230*/  IADD3 R14, PT, PT, -R4, RZ, RZ ;  /* 0x000000ff040e7210 */ /* 0x000fca0007ffe1ff */
[----:B------:R-:W-:Y:S01]  /*0240*/  IMAD R5, R2, R14, R5 ;  /* 0x0000000e02057224 */ /* 0x000fe200078e0205 */
[----:B------:R-:W-:-:S04]  /*0250*/  LOP3.LUT R14, R3, R0, RZ, 0x3c, !PT ;  /* 0x00000000030e7212 */ /* 0x000fc800078e3cff */
[----:B------:R-:W-:Y:S02]  /*0260*/  ISETP.GT.U32.AND P2, PT, R18, R5, PT ;  /* 0x000000051200720c */ /* 0x000fe40003f44070 */
[----:B------:R-:W-:-:S11]  /*0270*/  ISETP.GE.AND P0, PT, R14, RZ, PT ;  /* 0x000000ff0e00720c */ /* 0x000fd60003f06270 */
[----:B------:R-:W-:Y:S01]  /*0280*/  @!P2 IMAD.IADD R5, R5, 0x1, -R2 ;  /* 0x000000010505a824 */ /* 0x000fe200078e0a02 */
[----:B------:R-:W-:-:S04]  /*0290*/  @!P2 IADD3 R4, PT, PT, R4, 0x1, RZ ;  /* 0x000000010404a810 */ /* 0x000fc80007ffe0ff */
[----:B------:R-:W-:-:S13]  /*02a0*/  ISETP.GE.U32.AND P1, PT, R5, R18, PT ;  /* 0x000000120500720c */ /* 0x000fda0003f26070 */
[----:B------:R-:W-:Y:S01]  /*02b0*/  @P1 VIADD R4, R4, 0x1 ;  /* 0x0000000104041836 */ /* 0x000fe20000000000 */
[----:B------:R-:W-:-:S04]  /*02c0*/  ISETP.NE.AND P1, PT, R0, RZ, PT ;  /* 0x000000ff0000720c */ /* 0x000fc80003f25270 */
[----:B------:R-:W-:Y:S02]  /*02d0*/  MOV R15, R4 ;  /* 0x00000004000f7202 */ /* 0x000fe40000000f00 */
[----:B------:R-:W-:-:S03]  /*02e0*/  LOP3.LUT R4, RZ, R0, RZ, 0x33, !PT ;  /* 0x00000000ff047212 */ /* 0x000fc600078e33ff */
[----:B------:R-:W-:-:S05]  /*02f0*/  @!P0 IMAD.MOV R15, RZ, RZ, -R15 ;  /* 0x000000ffff0f8224 */ /* 0x000fca00078e0a0f */
[----:B------:R-:W-:-:S04]  /*0300*/  SEL R15, R4, R15, !P1 ;  /* 0x0000000f040f7207 */ /* 0x000fc80004800000 */
[----:B------:R-:W-:-:S13]  /*0310*/  ISETP.NE.AND P0, PT, R15, RZ, PT ;  /* 0x000000ff0f00720c */ /* 0x000fda0003f05270 */
[----:B------:R-:W-:Y:S05]  /*0320*/  @P0 BRA `(.L_x_155) ;  /* 0x0000000000200947 */ /* 0x000fea0003800000 */
[----:B------:R-:W-:Y:S01]  /*0330*/  MOV R14, UR10 ;  /* 0x0000000a000e7c02 */ /* 0x000fe20008000f00 */
[----:B------:R-:W-:Y:S02]  /*0340*/  IMAD.U32 R15, RZ, RZ, UR11 ;  /* 0x0000000bff0f7e24 */ /* 0x000fe4000f8e00ff */
[----:B------:R-:W-:Y:S02]  /*0350*/  HFMA2 R21, -RZ, RZ, 0, 5.9604644775390625e-08 ;  /* 0x00000001ff157431 */ /* 0x000fe400000001ff */
[----:B------:R-:W-:-:S04]  /*0360*/  IMAD.WIDE R18, R3, 0x4, R12 ;  /* 0x0000000403127825 */ /* 0x000fc800078e020c */
[----:B------:R-:W-:-:S06]  /*0370*/  IMAD.WIDE R16, R3, 0x8, R14 ;  /* 0x0000000803107825 */ /* 0x000fcc00078e020e */
[----:B------:R-:W5:Y:S04]  /*0380*/  LDG.E.64 R16, desc[UR6][R16.64] ;  /* 0x0000000610107981 */ /* 0x000f68000c1e1b00 */
[----:B------:R0:W-:Y:S01]  /*0390*/  STG.E desc[UR6][R18.64], R21 ;  /* 0x0000001512007986 */ /* 0x0001e2000c101906 */
[----:B------:R-:W-:Y:S05]  /*03a0*/  BRA `(.L_x_156) ;  /* 0x0000000000647947 */ /* 0x000fea0003800000 */
.L_x_155:
[----:B------:R-:W-:Y:S01]  /*03b0*/  ISETP.NE.AND P0, PT, R15, UR8, PT ;  /* 0x000000080f007c0c */ /* 0x000fe2000bf05270 */
[C---:B------:R-:W-:Y:S02]  /*03c0*/  IMAD.IADD R27, R3.reuse, 0x1, -R0 ;  /* 0x00000001031b7824 */ /* 0x040fe400078e0a00 */
[----:B------:R-:W-:-:S10]  /*03d0*/  IMAD.WIDE R18, R3, 0x4, R12 ;  /* 0x0000000403127825 */ /* 0x000fd400078e020c */
[----:B------:R-:W0:Y:S01]  /*03e0*/  @P0 LDC.64 R24, c[0x0][0x3a0] ;  /* 0x0000e800ff180b82 */ /* 0x000e220000000a00 */
[----:B------:R-:W-:Y:S01]  /*03f0*/  @!P0 MOV R14, UR10 ;  /* 0x0000000a000e8c02 */ /* 0x000fe20008000f00 */
[----:B------:R-:W-:Y:S01]  /*0400*/  @!P0 IMAD.U32 R15, RZ, RZ, UR11 ;  /* 0x0000000bff0f8e24 */ /* 0x000fe2000f8e00ff */
[----:B------:R-:W-:-:S03]  /*0410*/  @!P0 MOV R29, 0x1 ;  /* 0x00000001001d8802 */ /* 0x000fc60000000f00 */
[----:B------:R-:W-:Y:S01]  /*0420*/  @!P0 IMAD.WIDE R16, R27, 0x8, R14 ;  /* 0x000000081b108825 */ /* 0x000fe200078e020e */
[----:B------:R-:W-:-:S03]  /*0430*/  @P0 MOV R14, UR10 ;  /* 0x0000000a000e0c02 */ /* 0x000fc60008000f00 */
[----:B------:R-:W-:Y:S02]  /*0440*/  @P0 IMAD.U32 R15, RZ, RZ, UR11 ;  /* 0x0000000bff0f0e24 */ /* 0x000fe4000f8e00ff */
[----:B------:R-:W5:Y:S01]  /*0450*/  @!P0 LDG.E.64 R16, desc[UR6][R16.64] ;  /* 0x0000000610108981 */ /* 0x000f62000c1e1b00 */
[----:B------:R-:W-:-:S03]  /*0460*/  @P0 IMAD.WIDE R22, R27, 0x8, R14 ;  /* 0x000000081b160825 */ /* 0x000fc600078e020e */
[----:B------:R1:W-:Y:S01]  /*0470*/  @!P0 STG.E desc[UR6][R18.64], R29 ;  /* 0x0000001d12008986 */ /* 0x0003e2000c101906 */
[----:B------:R-:W-:-:S03]  /*0480*/  @P0 IMAD.WIDE R20, R3, 0x8, R14 ;  /* 0x0000000803140825 */ /* 0x000fc600078e020e */
[----:B------:R-:W2:Y:S01]  /*0490*/  @P0 LDG.E.64 R22, desc[UR6][R22.64] ;  /* 0x0000000616160981 */ /* 0x000ea2000c1e1b00 */
[----:B0-----:R-:W-:-:S03]  /*04a0*/  @P0 IMAD.WIDE R26, R27, 0x4, R24 ;  /* 0x000000041b1a0825 */ /* 0x001fc600078e0218 */
[----:B------:R-:W2:Y:S01]  /*04b0*/  @P0 LDG.E.64 R20, desc[UR6][R20.64] ;  /* 0x0000000614140981 */ /* 0x000ea2000c1e1b00 */
[----:B------:R-:W-:-:S03]  /*04c0*/  @P0 IMAD.WIDE R24, R3, 0x4, R24 ;  /* 0x0000000403180825 */ /* 0x000fc600078e0218 */
[----:B------:R-:W3:Y:S04]  /*04d0*/  @P0 LDG.E R27, desc[UR6][R26.64] ;  /* 0x000000061a1b0981 */ /* 0x000ee8000c1e1900 */
[----:B------:R-:W3:Y:S01]  /*04e0*/  @P0 LDG.E R24, desc[UR6][R24.64] ;  /* 0x0000000618180981 */ /* 0x000ee2000c1e1900 */
[----:B--2---:R-:W-:Y:S01]  /*04f0*/  @P0 DADD R28, R20, R22 ;  /* 0x00000000141c0229 */ /* 0x004fe20000000016 */
[----:B---3--:R-:W-:-:S05]  /*0500*/  @P0 IMAD.IADD R24, R24, 0x1, -R27 ;  /* 0x0000000118180824 */ /* 0x008fca00078e0a1b */
[----:B------:R-:W-:-:S05]  /*0510*/  @P0 IABS R21, R24 ;  /* 0x0000001800150213 */ /* 0x000fca0000000000 */
[----:B------:R1:W-:Y:S01]  /*0520*/  @P0 STG.E desc[UR6][R18.64], R21 ;  /* 0x0000001512000986 */ /* 0x0003e2000c101906 */
[----:B------:R-:W-:-:S11]  /*0530*/  @P0 DMUL R16, R28, 0.5 ;  /* 0x3fe000001c100828 */ /* 0x000fd60000000000 */
.L_x_156:
[----:B------:R-:W-:Y:S05]  /*0540*/  BSYNC.RECONVERGENT B0 ;  /* 0x0000000000007941 */ /* 0x000fea0003800200 */
.L_x_154:
[----:B------:R-:W-:Y:S01]  /*0550*/  ISETP.GE.AND P2, PT, R3, RZ, PT ;  /* 0x000000ff0300720c */ /* 0x000fe20003f46270 */
[----:B------:R-:W-:Y:S01]  /*0560*/  IMAD.IADD R20, R5, 0x1, -R2 ;  /* 0x0000000105147824 */ /* 0x000fe200078e0a02 */
[----:B01----:R-:W-:Y:S01]  /*0570*/  MOV R18, R2 ;  /* 0x0000000200127202 */ /* 0x003fe20000000f00 */
[----:B------:R-:W-:-:S03]  /*0580*/  IMAD.WIDE R26, R3, 0x8, R10 ;  /* 0x00000008031a7825 */ /* 0x000fc600078e020a */
[-C--:B------:R-:W-:Y:S01]  /*0590*/  ISETP.GT.U32.AND P0, PT, R18, R5.reuse, PT ;  /* 0x000000051200720c */ /* 0x080fe20003f04070 */
[----:B------:R-:W-:Y:S01]  /*05a0*/  IMAD.WIDE R14, R3, 0x8, R14 ;  /* 0x00000008030e7825 */ /* 0x000fe200078e020e */
[----:B-----5:R0:W-:Y:S02]  /*05b0*/  STG.E.64 desc[UR6][R26.64], R16 ;  /* 0x000000101a007986 */ /* 0x0201e4000c101b06 */
[----:B------:R-:W-:-:S04]  /*05c0*/  SEL R5, R20, R5, !P0 ;  /* 0x0000000514057207 */ /* 0x000fc80004000000 */
[----:B------:R-:W-:-:S04]  /*05d0*/  @!P2 IADD3 R5, PT, PT, -R5, RZ, RZ ;  /* 0x000000ff0505a210 */ /* 0x000fc80007ffe1ff */
[----:B------:R-:W-:-:S04]  /*05e0*/  SEL R4, R4, R5, !P1 ;  /* 0x0000000504047207 */ /* 0x000fc80004800000 */
[----:B------:R-:W-:-:S13]  /*05f0*/  ISETP.NE.AND P0, PT, R4, RZ, PT ;  /* 0x000000ff0400720c */ /* 0x000fda0003f05270 */
[----:B------:R-:W1:Y:S01]  /*0600*/  @P0 LDC.64 R20, c[0x0][0x3a0] ;  /* 0x0000e800ff140b82 */ /* 0x000e620000000a00 */
[----:B------:R-:W2:Y:S04]  /*0610*/  @P0 LDG.E.64 R22, desc[UR6][R14.64] ;  /* 0x000000060e160981 */ /* 0x000ea8000c1e1b00 */
[----:B------:R-:W2:Y:S04]  /*0620*/  @P0 LDG.E.64 R24, desc[UR6][R14.64+-0x8] ;  /* 0xfffff8060e180981 */ /* 0x000ea8000c1e1b00 */
[----:B------:R3:W4:Y:S01]  /*0630*/  @!P0 LDG.E.64 R4, desc[UR6][R14.64] ;  /* 0x000000060e048981 */ /* 0x000722000c1e1b00 */
[----:B-1----:R-:W-:-:S05]  /*0640*/  @P0 IMAD.WIDE R20, R3, 0x4, R20 ;  /* 0x0000000403140825 */ /* 0x002fca00078e0214 */
[----:B------:R-:W4:Y:S04]  /*0650*/  @P0 LDG.E R19, desc[UR6][R20.64] ;  /* 0x0000000614130981 */ /* 0x000f28000c1e1900 */
[----:B------:R1:W4:Y:S01]  /*0660*/  @P0 LDG.E R28, desc[UR6][R20.64+-0x4] ;  /* 0xfffffc06141c0981 */ /* 0x000322000c1e1900 */
[----:B------:R-:W0:Y:S08]  /*0670*/  I2F.RP R29, R2 ;  /* 0x00000002001d7306 */ /* 0x000e300000209400 */
[----:B0-----:R-:W0:Y:S01]  /*0680*/  MUFU.RCP R29, R29 ;  /* 0x0000001d001d7308 */ /* 0x001e220000001000 */
[----:B---3--:R-:W-:-:S04]  /*0690*/  IMAD.WIDE R14, R3, 0x4, R8 ;  /* 0x00000004030e7825 */ /* 0x008fc800078e0208 */
[C---:B-1----:R-:W-:Y:S01]  /*06a0*/  IMAD.WIDE R20, R3.reuse, 0x8, R6 ;  /* 0x0000000803147825 */ /* 0x042fe200078e0206 */
[----:B------:R-:W-:-:S03]  /*06b0*/  IADD3 R3, PT, PT, R3, UR4, RZ ;  /* 0x0000000403037c10 */ /* 0x000fc6000fffe0ff */
[----:B0-----:R-:W-:-:S04]  /*06c0*/  VIADD R29, R29, 0xffffffe ;  /* 0x0ffffffe1d1d7836 */ /* 0x001fc80000000000 */
[----:B------:R-:W0:Y:S01]  /*06d0*/  F2I.FTZ.U32.TRUNC.NTZ R17, R29 ;  /* 0x0000001d00117305 */ /* 0x000e22000021f000 */
[----:B------:R-:W-:Y:S01]  /*06e0*/  IMAD.MOV.U32 R16, RZ, RZ, RZ ;  /* 0x000000ffff107224 */ /* 0x000fe200078e00ff */
[----:B--2---:R-:W-:-:S08]  /*06f0*/  @P0 DADD R22, R22, R24 ;  /* 0x0000000016160229 */ /* 0x004fd00000000018 */
[----:B------:R-:W-:Y:S01]  /*0700*/  @P0 DMUL R4, R22, 0.5 ;  /* 0x3fe0000016040828 */ /* 0x000fe20000000000 */
[----:B----4-:R-:W-:Y:S01]  /*0710*/  @P0 IADD3 R28, PT, PT, R19, -R28, RZ ;  /* 0x8000001c131c0210 */ /* 0x010fe20007ffe0ff */
[----:B------:R-:W-:-:S03]  /*0720*/  @!P0 IMAD.MOV.U32 R19, RZ, RZ, 0x1 ;  /* 0x00000001ff138424 */ /* 0x000fc600078e00ff */
[----:B------:R-:W-:-:S04]  /*0730*/  @P0 IABS R28, R28 ;  /* 0x0000001c001c0213 */ /* 0x000fc80000000000 */
[----:B------:R-:W-:-:S05]  /*0740*/  @P0 MOV R19, R28 ;  /* 0x0000001c00130202 */ /* 0x000fca0000000f00 */
[----:B------:R1:W-:Y:S04]  /*0750*/  STG.E desc[UR6][R14.64], R19 ;  /* 0x000000130e007986 */ /* 0x0003e8000c101906 */
[----:B------:R1:W-:Y:S01]  /*0760*/  STG.E.64 desc[UR6][R20.64], R4 ;  /* 0x0000000414007986 */ /* 0x0003e2000c101b06 */
[----:B------:R-:W-:Y:S01]  /*0770*/  ISETP.GE.AND P0, PT, R3, UR9, PT ;  /* 0x0000000903007c0c */ /* 0x000fe2000bf06270 */
[----:B0-----:R-:W-:-:S04]  /*0780*/  IMAD.MOV R23, RZ, RZ, -R17 ;  /* 0x000000ffff177224 */ /* 0x001fc800078e0a11 */
[----:B------:R-:W-:-:S04]  /*0790*/  IMAD R23, R23, R2, RZ ;  /* 0x0000000217177224 */ /* 0x000fc800078e02ff */
[----:B------:R-:W-:-:S04]  /*07a0*/  IMAD.HI.U32 R2, R17, R23, R16 ;  /* 0x0000001711027227 */ /* 0x000fc800078e0010 */
[----:B-1----:R-:W-:Y:S05]  /*07b0*/  @!P0 BRA `(.L_x_157) ;  /* 0xfffffff800888947 */ /* 0x002fea000383ffff */
[----:B------:R-:W-:Y:S05]  /*07c0*/  EXIT ;  /* 0x000000000000794d */ /* 0x000fea0003800000 */
.L_x_158:
        /* <DEDUP_REMOVED lines=11> */
.L_x_176:


//--------------------- .text._Z8init_infiiPdS_PiS_id --------------------------
	.section	.text._Z8init_infiiPdS_PiS_id,"ax",@progbits
	.align	128
        .global         _Z8init_infiiPdS_PiS_id
        .type           _Z8init_infiiPdS_PiS_id,@function
        .size           _Z8init_infiiPdS_PiS_id,(.L_x_177 - _Z8init_infiiPdS_PiS_id)
        .other          _Z8init_infiiPdS_PiS_id,@"STO_CUDA_ENTRY STV_DEFAULT"
_Z8init_infiiPdS_PiS_id:
.text._Z8init_infiiPdS_PiS_id:
        /* <DEDUP_REMOVED lines=12> */
[----:B------:R-:W4:Y:S01]  /*00c0*/  LDCU UR10, c[0x0][0x3a8] ;  /* 0x00007500ff0a77ac */ /* 0x000f220008000800 */
[----:B------:R-:W0:Y:S06]  /*00d0*/  LDCU.64 UR8, c[0x0][0x3b0] ;  /* 0x00007600ff0877ac */ /* 0x000e2c0008000a00 */
[----:B------:R-:W0:Y:S01]  /*00e0*/  LDC.64 R14, c[0x0][0x3a0] ;  /* 0x0000e800ff0e7b82 */ /* 0x000e220000000a00 */
[----:B-1----:R-:W-:-:S07]  /*00f0*/  UIMAD UR4, UR4, UR5, URZ ;  /* 0x00000005040472a4 */ /* 0x002fce000f8e02ff */
[----:B--2---:R-:W1:Y:S05]  /*0100*/  LDC.64 R16, c[0x0][0x398] ;  /* 0x0000e600ff107b82 */ /* 0x004e6a0000000a00 */
.L_x_159:
[----:B0-----:R-:W-:-:S06]  /*0110*/  IMAD.WIDE R2, R0, 0x8, R10 ;  /* 0x0000000800027825 */ /* 0x001fcc00078e020a */
[----:B------:R-:W2:Y:S01]  /*0120*/  LDG.E.64 R2, desc[UR6][R2.64] ;  /* 0x0000000602027981 */ /* 0x000ea2000c1e1b00 */
[----:B---3--:R-:W-:-:S04]  /*0130*/  IMAD.WIDE R4, R0, 0x8, R12 ;  /* 0x0000000800047825 */ /* 0x008fc800078e020c */
[C---:B------:R-:W-:Y:S01]  /*0140*/  IMAD.WIDE R6, R0.reuse, 0x8, R14 ;  /* 0x0000000800067825 */ /* 0x040fe200078e020e */
[----:B--2---:R2:W-:Y:S05]  /*0150*/  STG.E.64 desc[UR6][R4.64], R2 ;  /* 0x0000000204007986 */ /* 0x0045ea000c101b06 */
[----:B------:R-:W3:Y:S01]  /*0160*/  LDG.E.64 R6, desc[UR6][R6.64] ;  /* 0x0000000606067981 */ /* 0x000ee2000c1e1b00 */
[C---:B-1----:R-:W-:Y:S01]  /*0170*/  IMAD.WIDE R8, R0.reuse, 0x4, R16 ;  /* 0x0000000400087825 */ /* 0x042fe200078e0210 */
[----:B------:R-:W-:Y:S01]  /*0180*/  IADD3 R0, PT, PT, R0, UR4, RZ ;  /* 0x0000000400007c10 */ /* 0x000fe2000fffe0ff */
[----:B---3--:R-:W-:-:S14]  /*0190*/  DSETP.NEU.AND P0, PT, R6, UR8, PT ;  /* 0x0000000806007e2a */ /* 0x008fdc000bf0d000 */
[----:B------:R-:W-:-:S05]  /*01a0*/  @P0 MOV R19, 0x1 ;  /* 0x0000000100130802 */ /* 0x000fca0000000f00 */
[----:B------:R2:W-:Y:S04]  /*01b0*/  @P0 STG.E desc[UR6][R8.64], R19 ;  /* 0x0000001308000986 */ /* 0x0005e8000c101906 */
[----:B------:R2:W-:Y:S01]  /*01c0*/  @!P0 STG.E desc[UR6][R8.64], RZ ;  /* 0x000000ff08008986 */ /* 0x0005e2000c101906 */
[----:B----4-:R-:W-:-:S13]  /*01d0*/  ISETP.GE.AND P0, PT, R0, UR10, PT ;  /* 0x0000000a00007c0c */ /* 0x010fda000bf06270 */
[----:B--2---:R-:W-:Y:S05]  /*01e0*/  @!P0 BRA `(.L_x_159) ;  /* 0xfffffffc00c88947 */ /* 0x004fea000383ffff */
[----:B------:R-:W-:Y:S05]  /*01f0*/  EXIT ;  /* 0x000000000000794d */ /* 0x000fea0003800000 */
.L_x_160:
        /* <DEDUP_REMOVED lines=16> */
.L_x_177:


//--------------------- .nv.shared.reserved.0     --------------------------
	.section	.nv.shared.reserved.0,"aw",@nobits
	.weak		__nv_reservedSMEM_offset_0_alias
	.size		__nv_reservedSMEM_offset_0_alias, 0, 64
	.other		__nv_reservedSMEM_offset_0_alias,@"STO_CUDA_RESERVED_SHARED STV_DEFAULT"
__nv_reservedSMEM_offset_0_alias:
	.zero		0
	.zero		64


//--------------------- .nv.constant0._Z11treat_erroriiPdPiS_S_S_i --------------------------
	.section	.nv.constant0._Z11treat_erroriiPdPiS_S_S_i,"a",@progbits
	.sectionflags	@""
	.align	4
.nv.constant0._Z11treat_erroriiPdPiS_S_S_i:
	.zero		948


//--------------------- .nv.constant0._Z7forwardiiPdS_S_S_S_S_i --------------------------
	.section	.nv.constant0._Z7forwardiiPdS_S_S_S_S_i,"a",@progbits
	.sectionflags	@""
	.align	4
.nv.constant0._Z7forwardiiPdS_S_S_S_S_i:
	.zero		956


//--------------------- .nv.constant0._Z10continuitydiiddPdS_S_S_S_S_S_ddddPii --------------------------
	.section	.nv.constant0._Z10continuitydiiddPdS_S_S_S_S_S_ddddPii,"a",@progbits
	.sectionflags	@""
	.align	4
.nv.constant0._Z10continuitydiiddPdS_S_S_S_S_S_ddddPii:
	.zero		1028


//--------------------- .nv.constant0._Z20gpu_evaporation_calcdPdS_S_S_S_S_di --------------------------
	.section	.nv.constant0._Z20gpu_evaporation_calcdPdS_S_S_S_S_di,"a",@progbits
	.sectionflags	@""
	.align	4
.nv.constant0._Z20gpu_evaporation_calcdPdS_S_S_S_S_di:
	.zero		964


//--------------------- .nv.constant0._Z7uua_vvaPdS_S_S_iii --------------------------
	.section	.nv.constant0._Z7uua_vvaPdS_S_S_iii,"a",@progbits
	.sectionflags	@""
	.align	4
.nv.constant0._Z7uua_vvaPdS_S_S_iii:
	.zero		940


//--------------------- .nv.constant0._Z5uu_vvPdS_S_S_S_S_ii --------------------------
	.section	.nv.constant0._Z5uu_vvPdS_S_S_S_S_ii,"a",@progbits
	.sectionflags	@""
	.align	4
.nv.constant0._Z5uu_vvPdS_S_S_S_S_ii:
	.zero		952


//--------------------- .nv.constant0._Z7uu1_vv1PdS_S_S_S_S_S_iii --------------------------
	.section	.nv.constant0._Z7uu1_vv1PdS_S_S_S_S_S_iii,"a",@progbits
	.sectionflags	@""
	.align	4
.nv.constant0._Z7uu1_vv1PdS_S_S_S_S_S_iii:
	.zero		964


//--------------------- .nv.constant0._Z5hm_hnPdS_S_iii --------------------------
	.section	.nv.constant0._Z5hm_hnPdS_S_iii,"a",@progbits
	.sectionflags	@""
	.align	4
.nv.constant0._Z5hm_hnPdS_S_iii:
	.zero		932


//--------------------- .nv.constant0._Z4fluxPdddPiS_S0_S0_S_S_S_S_S_S_S_S_S_S_S_S_iiiddd --------------------------
	.section	.nv.constant0._Z4fluxPdddPiS_S0_S0_S_S_S_S_S_S_S_S_S_S_S_S_iiiddd,"a",@progbits
	.sectionflags	@""
	.align	4
.nv.constant0._Z4fluxPdddPiS_S0_S0_S_S_S_S_S_S_S_S_S_S_S_S_iiiddd:
	.zero		1088


//--------------------- .nv.constant0._Z8initialdiiPdPiS0_S0_S_S_S_id --------------------------
	.section	.nv.constant0._Z8initialdiiPdPiS0_S0_S_S_S_id,"a",@progbits
	.sectionflags	@""
	.align	4
.nv.constant0._Z8initialdiiPdPiS0_S0_S_S_S_id:
	.zero		976


//--------------------- .nv.constant0._Z8init_infiiPdS_PiS_id --------------------------
	.section	.nv.constant0._Z8init_infiiPdS_PiS_id,"a",@progbits
	.sectionflags	@""
	.align	4
.nv.constant0._Z8init_infiiPdS_PiS_id:
	.zero		952


//--------------------- SYMBOLS --------------------------

	.type		.nv.reservedSmem.offset0,@object
	.size		.nv.reservedSmem.offset0,0x4
